def attn_fwd(
    Q,
    K,
    V,
    Out,
    Lse,
    sm_scale,
    stride_qz,
    stride_qh,
    stride_qm,
    stride_qk,
    stride_kz,
    stride_kh,
    stride_kn,
    stride_kk,
    stride_vz,
    stride_vh,
    stride_vn,
    stride_vk,
    stride_oz,
    stride_oh,
    stride_om,
    stride_ok,
    seqlen_q,
    seqlen_k,
    BLOCK_M: tl.constexpr,
    BLOCK_N: tl.constexpr,
    HEAD_DIM: tl.constexpr,
    CAUSAL: tl.constexpr,
):
    start_m = tl.program_id(0)
    off_hz = tl.program_id(1)
    q_off = off_hz * stride_qh
    k_off = off_hz * stride_kh
    v_off = off_hz * stride_vh
    offs_m = start_m * BLOCK_M + tl.arange(0, BLOCK_M)
    offs_d = tl.arange(0, HEAD_DIM)
    offs_n = tl.arange(0, BLOCK_N)
    q_ptrs = Q + q_off + offs_m[:, None] * stride_qm + offs_d[None, :] * stride_qk
    k_ptrs = K + k_off + offs_d[:, None] * stride_kk + offs_n[None, :] * stride_kn
    v_ptrs = V + v_off + offs_n[:, None] * stride_vn + offs_d[None, :] * stride_vk
    m_i = tl.full([BLOCK_M], float("-inf"), dtype=tl.float32)
    l_i = tl.zeros([BLOCK_M], dtype=tl.float32) + 1.0
    acc = tl.zeros([BLOCK_M, HEAD_DIM], dtype=tl.float32)
    q = tl.load(q_ptrs)
    acc, l_i, m_i = _attn_fwd_inner(
        acc,
        l_i,
        m_i,
        q,
        k_ptrs,
        v_ptrs,
        sm_scale,
        stride_kn,
        stride_vn,
        start_m,
        seqlen_k,
        BLOCK_M,
        BLOCK_N,
        HEAD_DIM,
        CAUSAL,
    )
    acc = acc / l_i[:, None]
    lse = m_i + tl.math.log2(l_i) / 1.4426950408889634
    o_ptrs = (
        Out
        + off_hz * stride_oh
        + offs_m[:, None] * stride_om
        + offs_d[None, :] * stride_ok
    )
    tl.store(o_ptrs, acc.to(Out.dtype.element_ty))
    tl.store(Lse + off_hz * seqlen_q + offs_m, lse)

# config = {"BLOCK_M": 64, "BLOCK_N": 64, "HEAD_DIM": 256, "arch": "sm_90", "causal": false, "dtype": "fp8e4m3", "num_stages": 3, "num_warps": 4}
# arch = sm_90


// ===== COMPILED SASS (sm_90a) =====

	.target	sm_90a

	.elftype	@"ET_EXEC"


//--------------------- .note.nv.tkinfo           --------------------------
	.section	.note.nv.tkinfo,"",@"SHT_NOTE"
	.sectionflags	@"SHF_NOTE_NV_TKINFO"
	.tkinfo
        /*0018*/ 	.word	0x00000002
        /*0030*/ 	.string	""
        /*0030*/ 	.string	"ptxas"
        /*0030*/ 	.string	"Cuda compilation tools, release 13.0, V13.0.88"
        /*0030*/ 	.string	"Build cuda_13.0.r13.0/compiler.36424714_0"
        /*0030*/ 	.string	"-v  -suppress-debug-info  -lineinfo  -arch sm_90a "



//--------------------- .note.nv.cuinfo           --------------------------
	.section	.note.nv.cuinfo,"",@"SHT_NOTE"
	.sectionflags	@"SHF_NOTE_NV_CUINFO"
        /*0018*/ 	.short	0x0002
        /*001a*/ 	.short	0x005a
        /*001c*/ 	.short	0x0082
	.zero		2


//--------------------- .nv.info                  --------------------------
	.section	.nv.info,"",@"SHT_CUDA_INFO"
	.align	4


	//----- nvinfo : EIATTR_REGCOUNT
	.align		4
        /*0000*/ 	.byte	0x04, 0x2f
        /*0002*/ 	.short	(.L_2 - .L_1)
	.align		4
.L_1:
        /*0004*/ 	.word	index@(attn_fwd)
        /*0008*/ 	.word	0x000000ff


	//----- nvinfo : EIATTR_FRAME_SIZE
	.align		4
.L_2:
        /*000c*/ 	.byte	0x04, 0x11
        /*000e*/ 	.short	(.L_4 - .L_3)
	.align		4
.L_3:
        /*0010*/ 	.word	index@(attn_fwd)
        /*0014*/ 	.word	0x00000928


	//----- nvinfo : EIATTR_MIN_STACK_SIZE
	.align		4
.L_4:
        /*0018*/ 	.byte	0x04, 0x12
        /*001a*/ 	.short	(.L_6 - .L_5)
	.align		4
.L_5:
        /*001c*/ 	.word	index@(attn_fwd)
        /*0020*/ 	.word	0x00000928
.L_6:


//--------------------- .nv.compat                --------------------------
	.section	.nv.compat,"",@"SHT_CUDA_COMPAT_INFO"
	.align	4
        /*0000*/ 	.byte	0x02, 0x09, 0x01, 0x00, 0x02, 0x02, 0x04, 0x00, 0x02, 0x05, 0x05, 0x00, 0x03, 0x07, 0x01, 0x01
        /*0010*/ 	.byte	0x02, 0x03, 0x00, 0x00, 0x02, 0x06, 0x01, 0x00, 0x04, 0x0b, 0x08, 0x00, 0x00, 0x00, 0x00, 0x00
        /*0020*/ 	.byte	0x00, 0x00, 0x00, 0x00


//--------------------- .nv.info.attn_fwd         --------------------------
	.section	.nv.info.attn_fwd,"",@"SHT_CUDA_INFO"
	.sectionflags	@""
	.align	4


	//----- nvinfo : EIATTR_CUDA_API_VERSION
	.align		4
        /*0000*/ 	.byte	0x04, 0x37
        /*0002*/ 	.short	(.L_8 - .L_7)
.L_7:
        /*0004*/ 	.word	0x00000082


	//----- nvinfo : EIATTR_KPARAM_INFO
	.align		4
.L_8:
        /*0008*/ 	.byte	0x04, 0x17
        /*000a*/ 	.short	(.L_10 - .L_9)
.L_9:
        /*000c*/ 	.word	0x00000000
        /*0010*/ 	.short	0x0019
        /*0012*/ 	.short	0x0080
        /*0014*/ 	.byte	0x00, 0xf4, 0x21, 0x00


	//----- nvinfo : EIATTR_KPARAM_INFO
	.align		4
.L_10:
        /*0018*/ 	.byte	0x04, 0x17
        /*001a*/ 	.short	(.L_12 - .L_11)
.L_11:
        /*001c*/ 	.word	0x00000000
        /*0020*/ 	.short	0x0018
        /*0022*/ 	.short	0x0078
        /*0024*/ 	.byte	0x00, 0xf4, 0x21, 0x00


	//----- nvinfo : EIATTR_KPARAM_INFO
	.align		4
.L_12:
        /*0028*/ 	.byte	0x04, 0x17
        /*002a*/ 	.short	(.L_14 - .L_13)
.L_13:
        /*002c*/ 	.word	0x00000000
        /*0030*/ 	.short	0x0017
        /*0032*/ 	.short	0x0070
        /*0034*/ 	.byte	0x00, 0xf0, 0x11, 0x00


	//----- nvinfo : EIATTR_KPARAM_INFO
	.align		4
.L_14:
        /*0038*/ 	.byte	0x04, 0x17
        /*003a*/ 	.short	(.L_16 - .L_15)
.L_15:
        /*003c*/ 	.word	0x00000000
        /*0040*/ 	.short	0x0016
        /*0042*/ 	.short	0x006c
        /*0044*/ 	.byte	0x00, 0xf0, 0x11, 0x00


	//----- nvinfo : EIATTR_KPARAM_INFO
	.align		4
.L_16:
        /*0048*/ 	.byte	0x04, 0x17
        /*004a*/ 	.short	(.L_18 - .L_17)
.L_17:
        /*004c*/ 	.word	0x00000000
        /*0050*/ 	.short	0x0015
        /*0052*/ 	.short	0x0068
        /*0054*/ 	.byte	0x00, 0xf0, 0x11, 0x00


	//----- nvinfo : EIATTR_KPARAM_INFO
	.align		4
.L_18:
        /*0058*/ 	.byte	0x04, 0x17
        /*005a*/ 	.short	(.L_20 - .L_19)
.L_19:
        /*005c*/ 	.word	0x00000000
        /*0060*/ 	.short	0x0014
        /*0062*/ 	.short	0x0064
        /*0064*/ 	.byte	0x00, 0xf0, 0x11, 0x00


	//----- nvinfo : EIATTR_KPARAM_INFO
	.align		4
.L_20:
        /*0068*/ 	.byte	0x04, 0x17
        /*006a*/ 	.short	(.L_22 - .L_21)
.L_21:
        /*006c*/ 	.word	0x00000000
        /*0070*/ 	.short	0x0013
        /*0072*/ 	.short	0x0060
        /*0074*/ 	.byte	0x00, 0xf0, 0x11, 0x00


	//----- nvinfo : EIATTR_KPARAM_INFO
	.align		4
.L_22:
        /*0078*/ 	.byte	0x04, 0x17
        /*007a*/ 	.short	(.L_24 - .L_23)
.L_23:
        /*007c*/ 	.word	0x00000000
        /*0080*/ 	.short	0x0012
        /*0082*/ 	.short	0x005c
        /*0084*/ 	.byte	0x00, 0xf0, 0x11, 0x00


	//----- nvinfo : EIATTR_KPARAM_INFO
	.align		4
.L_24:
        /*0088*/ 	.byte	0x04, 0x17
        /*008a*/ 	.short	(.L_26 - .L_25)
.L_25:
        /*008c*/ 	.word	0x00000000
        /*0090*/ 	.short	0x0011
        /*0092*/ 	.short	0x0058
        /*0094*/ 	.byte	0x00, 0xf0, 0x11, 0x00


	//----- nvinfo : EIATTR_KPARAM_INFO
	.align		4
.L_26:
        /*0098*/ 	.byte	0x04, 0x17
        /*009a*/ 	.short	(.L_28 - .L_27)
.L_27:
        /*009c*/ 	.word	0x00000000
        /*00a0*/ 	.short	0x0010
        /*00a2*/ 	.short	0x0054
        /*00a4*/ 	.byte	0x00, 0xf0, 0x11, 0x00


	//----- nvinfo : EIATTR_KPARAM_INFO
	.align		4
.L_28:
        /*00a8*/ 	.byte	0x04, 0x17
        /*00aa*/ 	.short	(.L_30 - .L_29)
.L_29:
        /*00ac*/ 	.word	0x00000000
        /*00b0*/ 	.short	0x000f
        /*00b2*/ 	.short	0x0050
        /*00b4*/ 	.byte	0x00, 0xf0, 0x11, 0x00


	//----- nvinfo : EIATTR_KPARAM_INFO
	.align		4
.L_30:
        /*00b8*/ 	.byte	0x04, 0x17
        /*00ba*/ 	.short	(.L_32 - .L_31)
.L_31:
        /*00bc*/ 	.word	0x00000000
        /*00c0*/ 	.short	0x000e
        /*00c2*/ 	.short	0x004c
        /*00c4*/ 	.byte	0x00, 0xf0, 0x11, 0x00


	//----- nvinfo : EIATTR_KPARAM_INFO
	.align		4
.L_32:
        /*00c8*/ 	.byte	0x04, 0x17
        /*00ca*/ 	.short	(.L_34 - .L_33)
.L_33:
        /*00cc*/ 	.word	0x00000000
        /*00d0*/ 	.short	0x000d
        /*00d2*/ 	.short	0x0048
        /*00d4*/ 	.byte	0x00, 0xf0, 0x11, 0x00


	//----- nvinfo : EIATTR_KPARAM_INFO
	.align		4
.L_34:
        /*00d8*/ 	.byte	0x04, 0x17
        /*00da*/ 	.short	(.L_36 - .L_35)
.L_35:
        /*00dc*/ 	.word	0x00000000
        /*00e0*/ 	.short	0x000c
        /*00e2*/ 	.short	0x0044
        /*00e4*/ 	.byte	0x00, 0xf0, 0x11, 0x00


	//----- nvinfo : EIATTR_KPARAM_INFO
	.align		4
.L_36:
        /*00e8*/ 	.byte	0x04, 0x17
        /*00ea*/ 	.short	(.L_38 - .L_37)
.L_37:
        /*00ec*/ 	.word	0x00000000
        /*00f0*/ 	.short	0x000b
        /*00f2*/ 	.short	0x0040
        /*00f4*/ 	.byte	0x00, 0xf0, 0x11, 0x00


	//----- nvinfo : EIATTR_KPARAM_INFO
	.align		4
.L_38:
        /*00f8*/ 	.byte	0x04, 0x17
        /*00fa*/ 	.short	(.L_40 - .L_39)
.L_39:
        /*00fc*/ 	.word	0x00000000
        /*0100*/ 	.short	0x000a
        /*0102*/ 	.short	0x003c
        /*0104*/ 	.byte	0x00, 0xf0, 0x11, 0x00


	//----- nvinfo : EIATTR_KPARAM_INFO
	.align		4
.L_40:
        /*0108*/ 	.byte	0x04, 0x17
        /*010a*/ 	.short	(.L_42 - .L_41)
.L_41:
        /*010c*/ 	.word	0x00000000
        /*0110*/ 	.short	0x0009
        /*0112*/ 	.short	0x0038
        /*0114*/ 	.byte	0x00, 0xf0, 0x11, 0x00


	//----- nvinfo : EIATTR_KPARAM_INFO
	.align		4
.L_42:
        /*0118*/ 	.byte	0x04, 0x17
        /*011a*/ 	.short	(.L_44 - .L_43)
.L_43:
        /*011c*/ 	.word	0x00000000
        /*0120*/ 	.short	0x0008
        /*0122*/ 	.short	0x0034
        /*0124*/ 	.byte	0x00, 0xf0, 0x11, 0x00


	//----- nvinfo : EIATTR_KPARAM_INFO
	.align		4
.L_44:
        /*0128*/ 	.byte	0x04, 0x17
        /*012a*/ 	.short	(.L_46 - .L_45)
.L_45:
        /*012c*/ 	.word	0x00000000
        /*0130*/ 	.short	0x0007
        /*0132*/ 	.short	0x0030
        /*0134*/ 	.byte	0x00, 0xf0, 0x11, 0x00


	//----- nvinfo : EIATTR_KPARAM_INFO
	.align		4
.L_46:
        /*0138*/ 	.byte	0x04, 0x17
        /*013a*/ 	.short	(.L_48 - .L_47)
.L_47:
        /*013c*/ 	.word	0x00000000
        /*0140*/ 	.short	0x0006
        /*0142*/ 	.short	0x002c
        /*0144*/ 	.byte	0x00, 0xf0, 0x11, 0x00


	//----- nvinfo : EIATTR_KPARAM_INFO
	.align		4
.L_48:
        /*0148*/ 	.byte	0x04, 0x17
        /*014a*/ 	.short	(.L_50 - .L_49)
.L_49:
        /*014c*/ 	.word	0x00000000
        /*0150*/ 	.short	0x0005
        /*0152*/ 	.short	0x0028
        /*0154*/ 	.byte	0x00, 0xf0, 0x11, 0x00


	//----- nvinfo : EIATTR_KPARAM_INFO
	.align		4
.L_50:
        /*0158*/ 	.byte	0x04, 0x17
        /*015a*/ 	.short	(.L_52 - .L_51)
.L_51:
        /*015c*/ 	.word	0x00000000
        /*0160*/ 	.short	0x0004
        /*0162*/ 	.short	0x0020
        /*0164*/ 	.byte	0x00, 0xf4, 0x21, 0x00


	//----- nvinfo : EIATTR_KPARAM_INFO
	.align		4
.L_52:
        /*0168*/ 	.byte	0x04, 0x17
        /*016a*/ 	.short	(.L_54 - .L_53)
.L_53:
        /*016c*/ 	.word	0x00000000
        /*0170*/ 	.short	0x0003
        /*0172*/ 	.short	0x0018
        /*0174*/ 	.byte	0x00, 0xf4, 0x21, 0x00


	//----- nvinfo : EIATTR_KPARAM_INFO
	.align		4
.L_54:
        /*0178*/ 	.byte	0x04, 0x17
        /*017a*/ 	.short	(.L_56 - .L_55)
.L_55:
        /*017c*/ 	.word	0x00000000
        /*0180*/ 	.short	0x0002
        /*0182*/ 	.short	0x0010
        /*0184*/ 	.byte	0x00, 0xf4, 0x21, 0x00


	//----- nvinfo : EIATTR_KPARAM_INFO
	.align		4
.L_56:
        /*0188*/ 	.byte	0x04, 0x17
        /*018a*/ 	.short	(.L_58 - .L_57)
.L_57:
        /*018c*/ 	.word	0x00000000
        /*0190*/ 	.short	0x0001
        /*0192*/ 	.short	0x0008
        /*0194*/ 	.byte	0x00, 0xf4, 0x21, 0x00


	//----- nvinfo : EIATTR_KPARAM_INFO
	.align		4
.L_58:
        /*0198*/ 	.byte	0x04, 0x17
        /*019a*/ 	.short	(.L_60 - .L_59)
.L_59:
        /*019c*/ 	.word	0x00000000
        /*01a0*/ 	.short	0x0000
        /*01a2*/ 	.short	0x0000
        /*01a4*/ 	.byte	0x00, 0xf4, 0x21, 0x00


	//----- nvinfo : EIATTR_SPARSE_MMA_MASK
	.align		4
.L_60:
        /*01a8*/ 	.byte	0x03, 0x50
        /*01aa*/ 	.short	0x0000


	//----- nvinfo : EIATTR_MAXREG_COUNT
	.align		4
        /*01ac*/ 	.byte	0x03, 0x1b
        /*01ae*/ 	.short	0x00ff


	//----- nvinfo : EIATTR_NUM_BARRIERS
	.align		4
        /*01b0*/ 	.byte	0x02, 0x4c
        /*01b2*/ 	.byte	0x01
	.zero		1


	//----- nvinfo : EIATTR_ANNOTATIONS
	.align		4
        /*01b4*/ 	.byte	0x04, 0x55
        /*01b6*/ 	.short	(.L_62 - .L_61)


	//   ....[0]....
.L_61:
        /*01b8*/ 	.word	0x00000001
        /*01bc*/ 	.byte	0x30, 0x2b, 0x00, 0x00, 0x01, 0x00, 0x00, 0x00, 0x50, 0x2b, 0x00, 0x00, 0x01, 0x00, 0x00, 0x00
        /* <DEDUP_REMOVED lines=586> */
        /*266c*/ 	.byte	0x60, 0x14, 0x01, 0x00


	//----- nvinfo : EIATTR_MERCURY_ISA_VERSION
	.align		4
.L_62:
        /*2670*/ 	.byte	0x03, 0x5f
        /*2672*/ 	.short	0x0101


	//----- nvinfo : EIATTR_COOP_GROUP_MASK_REGIDS
	.align		4
        /*2674*/ 	.byte	0x04, 0x29
        /*2676*/ 	.short	(.L_64 - .L_63)


	//   ....[0]....
.L_63:
        /*2678*/ 	.word	0xffffffff


	//   ....[1]....
        /*267c*/ 	.word	0xffffffff


	//   ....[2]....
        /*2680*/ 	.word	0xffffffff


	//   ....[3]....
        /*2684*/ 	.word	0xffffffff


	//   ....[4]....
        /*2688*/ 	.word	0xffffffff


	//   ....[5]....
        /*268c*/ 	.word	0xffffffff


	//   ....[6]....
        /*2690*/ 	.word	0xffffffff


	//   ....[7]....
        /*2694*/ 	.word	0xffffffff


	//   ....[8]....
        /*2698*/ 	.word	0xffffffff


	//   ....[9]....
        /*269c*/ 	.word	0xffffffff


	//   ....[10]....
        /*26a0*/ 	.word	0xffffffff


	//   ....[11]....
        /*26a4*/ 	.word	0xffffffff


	//   ....[12]....
        /*26a8*/ 	.word	0xffffffff


	//   ....[13]....
        /*26ac*/ 	.word	0xffffffff


	//   ....[14]....
        /*26b0*/ 	.word	0xffffffff


	//   ....[15]....
        /*26b4*/ 	.word	0xffffffff


	//----- nvinfo : EIATTR_COOP_GROUP_INSTR_OFFSETS
	.align		4
.L_64:
        /*26b8*/ 	.byte	0x04, 0x28
        /*26ba*/ 	.short	(.L_66 - .L_65)


	//   ....[0]....
.L_65:
        /*26bc*/ 	.word	0x0000ef70


	//   ....[1]....
        /*26c0*/ 	.word	0x0000f030


	//   ....[2]....
        /*26c4*/ 	.word	0x0000f350


	//   ....[3]....
        /*26c8*/ 	.word	0x0000f420


	//   ....[4]....
        /*26cc*/ 	.word	0x000104b0


	//   ....[5]....
        /*26d0*/ 	.word	0x000104c0


	//   ....[6]....
        /*26d4*/ 	.word	0x000104d0


	//   ....[7]....
        /*26d8*/ 	.word	0x000104e0


	//   ....[8]....
        /*26dc*/ 	.word	0x000106e0


	//   ....[9]....
        /*26e0*/ 	.word	0x00010760


	//   ....[10]....
        /*26e4*/ 	.word	0x00010770


	//   ....[11]....
        /*26e8*/ 	.word	0x00010780


	//   ....[12]....
        /*26ec*/ 	.word	0x000112a0


	//   ....[13]....
        /*26f0*/ 	.word	0x000112b0


	//   ....[14]....
        /*26f4*/ 	.word	0x000112f0


	//   ....[15]....
        /*26f8*/ 	.word	0x00011300


	//----- nvinfo : EIATTR_EXIT_INSTR_OFFSETS
	.align		4
.L_66:
        /*26fc*/ 	.byte	0x04, 0x1c
        /*26fe*/ 	.short	(.L_68 - .L_67)


	//   ....[0]....
.L_67:
        /*2700*/ 	.word	0x00017c70


	//   ....[1]....
        /*2704*/ 	.word	0x00017ca0


	//----- nvinfo : EIATTR_REQNTID
	.align		4
.L_68:
        /*2708*/ 	.byte	0x04, 0x10
        /*270a*/ 	.short	(.L_70 - .L_69)
.L_69:
        /*270c*/ 	.word	0x00000080
        /*2710*/ 	.word	0x00000001
        /*2714*/ 	.word	0x00000001


	//----- nvinfo : EIATTR_CBANK_PARAM_SIZE
	.align		4
.L_70:
        /*2718*/ 	.byte	0x03, 0x19
        /*271a*/ 	.short	0x0088


	//----- nvinfo : EIATTR_PARAM_CBANK
	.align		4
        /*271c*/ 	.byte	0x04, 0x0a
        /*271e*/ 	.short	(.L_72 - .L_71)
	.align		4
.L_71:
        /*2720*/ 	.word	index@(.nv.constant0.attn_fwd)
        /*2724*/ 	.short	0x0210
        /*2726*/ 	.short	0x0088


	//----- nvinfo : EIATTR_SW_WAR
	.align		4
.L_72:
        /*2728*/ 	.byte	0x04, 0x36
        /*272a*/ 	.short	(.L_74 - .L_73)
.L_73:
        /*272c*/ 	.word	0x00000008
.L_74:


//--------------------- .nv.callgraph             --------------------------
	.section	.nv.callgraph,"",@"SHT_CUDA_CALLGRAPH"
	.align	4
	.sectionentsize	8
	.align		4
        /*0000*/ 	.word	0x00000000
	.align		4
        /*0004*/ 	.word	0xffffffff
	.align		4
        /*0008*/ 	.word	0x00000000
	.align		4
        /*000c*/ 	.word	0xfffffffe
	.align		4
        /*0010*/ 	.word	0x00000000
	.align		4
        /*0014*/ 	.word	0xfffffffd
	.align		4
        /*0018*/ 	.word	0x00000000
	.align		4
        /*001c*/ 	.word	0xfffffffc


//--------------------- .nv.constant4             --------------------------
	.section	.nv.constant4,"a",@progbits
	.align	8
	.align		8
.nv.constant4:
        /*0000*/ 	.dword	_$_str


//--------------------- .text.attn_fwd            --------------------------
	.section	.text.attn_fwd,"ax",@progbits
	.align	128
        .global         attn_fwd
        .type           attn_fwd,@function
        .size           attn_fwd,(.L_x_3 - attn_fwd)
        .other          attn_fwd,@"STO_CUDA_ENTRY STV_DEFAULT"
attn_fwd:
.text.attn_fwd:
[----:B------:R-:W0:Y:S01]  /*0000*/  LDC R1, c[0x0][0x28] ;  /* 0x00000a00ff017b82 */ /* 0x000e220000000800 */
[----:B------:R-:W1:Y:S07]  /*0010*/  S2R R0, SR_TID.X ;  /* 0x0000000000007919 */ /* 0x000e6e0000002100 */
[----:B------:R-:W2:Y:S01]  /*0020*/  S2UR UR20, SR_CTAID.Y ;  /* 0x00000000001479c3 */ /* 0x000ea20000002600 */
[----:B------:R-:W-:Y:S01]  /*0030*/  ULDC.64 UR4, c[0x0][0x240] ;  /* 0x0000900000047ab9 */ /* 0x000fe20000000a00 */
[----:B------:R-:W-:Y:S01]  /*0040*/  ULDC.64 UR48, c[0x0][0x208] ;  /* 0x0000820000307ab9 */ /* 0x000fe20000000a00 */
[----:B------:R-:W3:Y:S01]  /*0050*/  S2R R3, SR_CTAID.X ;  /* 0x0000000000037919 */ /* 0x000ee20000002500 */
[----:B0-----:R-:W-:-:S04]  /*0060*/  VIADD R1, R1, 0xfffff6d8 ;  /* 0xfffff6d801017836 */ /* 0x001fc80000000000 */
[----:B------:R-:W0:Y:S08]  /*0070*/  LDC.64 R6, c[0x0][0x210] ;  /* 0x00008400ff067b82 */ /* 0x000e300000000a00 */
[----:B------:R-:W4:Y:S01]  /*0080*/  LDC R11, c[0x0][0x248] ;  /* 0x00009200ff0b7b82 */ /* 0x000f220000000800 */
[----:B--2---:R-:W-:-:S07]  /*0090*/  UIMAD UR4, UR20, UR4, URZ ;  /* 0x00000004140472a4 */ /* 0x004fce000f8e023f */
[----:B------:R-:W2:Y:S01]  /*00a0*/  LDC R184, c[0x0][0x280] ;  /* 0x0000a000ffb87b82 */ /* 0x000ea20000000800 */
[C---:B-1----:R-:W-:Y:S02]  /*00b0*/  LOP3.LUT R2, R0.reuse, 0x3f, RZ, 0xc0, !PT ;  /* 0x0000003f00027812 */ /* 0x042fe400078ec0ff */
[----:B------:R-:W-:Y:S02]  /*00c0*/  SHF.R.U32.HI R9, RZ, 0x6, R0 ;  /* 0x00000006ff097819 */ /* 0x000fe40000011600 */
[----:B------:R-:W-:Y:S01]  /*00d0*/  LEA.HI R153, R0, 0xfe, RZ, 0x1a ;  /* 0x000000fe00997811 */ /* 0x000fe200078fd0ff */
[----:B---3--:R-:W-:Y:S01]  /*00e0*/  IMAD R4, R3, 0x40, R2 ;  /* 0x0000004003047824 */ /* 0x008fe200078e0202 */
[----:B------:R-:W-:-:S03]  /*00f0*/  SGXT.U32 R9, R9, 0x1 ;  /* 0x000000010909781a */ /* 0x000fc60000000000 */
[----:B------:R-:W-:Y:S01]  /*0100*/  IMAD R3, R4, UR5, RZ ;  /* 0x0000000504037c24 */ /* 0x000fe2000f8e02ff */
[----:B------:R-:W-:Y:S01]  /*0110*/  USHF.R.S32.HI UR5, URZ, 0x1f, UR4 ;  /* 0x0000001f3f057899 */ /* 0x000fe20008011404 */
[----:B----4-:R-:W-:-:S03]  /*0120*/  IMAD R4, R153, R11, RZ ;  /* 0x0000000b99047224 */ /* 0x010fc600078e02ff */
[----:B0-----:R-:W-:Y:S01]  /*0130*/  IADD3 R5, P0, P1, R3, UR4, R6 ;  /* 0x0000000403057c10 */ /* 0x001fe2000f91e006 */
[----:B------:R-:W-:Y:S01]  /*0140*/  IMAD R6, R9, R11, RZ ;  /* 0x0000000b09067224 */ /* 0x000fe200078e02ff */
[----:B------:R-:W-:-:S04]  /*0150*/  SHF.R.S32.HI R8, RZ, 0x1f, R3 ;  /* 0x0000001fff087819 */ /* 0x000fc80000011403 */
[----:B------:R-:W-:Y:S02]  /*0160*/  IADD3.X R3, R8, UR5, R7, P0, P1 ;  /* 0x0000000508037c10 */ /* 0x000fe400087e2407 */
[----:B------:R-:W-:Y:S01]  /*0170*/  LEA.HI R8, R0, 0xe, RZ, 0x1a ;  /* 0x0000000e00087811 */ /* 0x000fe200078fd0ff */
[----:B------:R-:W-:Y:S01]  /*0180*/  IMAD R28, R11, 0x2, R6 ;  /* 0x000000020b1c7824 */ /* 0x000fe200078e0206 */
[-C--:B------:R-:W-:Y:S02]  /*0190*/  IADD3 R18, P1, R4, R5.reuse, RZ ;  /* 0x0000000504127210 */ /* 0x080fe40007f3e0ff */
[----:B------:R-:W-:Y:S01]  /*01a0*/  IADD3 R12, P0, R6, R5, RZ ;  /* 0x00000005060c7210 */ /* 0x000fe20007f1e0ff */
[----:B------:R-:W-:Y:S01]  /*01b0*/  IMAD R10, R8, R11, RZ ;  /* 0x0000000b080a7224 */ /* 0x000fe200078e02ff */
[C---:B------:R-:W-:Y:S02]  /*01c0*/  LEA.HI R154, R0.reuse, 0x8e, RZ, 0x1a ;  /* 0x0000008e009a7811 */ /* 0x040fe400078fd0ff */
[----:B------:R-:W-:-:S02]  /*01d0*/  LEA.HI R155, R0, 0x1e, RZ, 0x1a ;  /* 0x0000001e009b7811 */ /* 0x000fc400078fd0ff */
[----:B------:R-:W-:Y:S01]  /*01e0*/  LEA.HI.X.SX32 R19, R4, R3, 0x1, P1 ;  /* 0x0000000304137211 */ /* 0x000fe200008f0eff */
[----:B------:R-:W-:Y:S01]  /*01f0*/  IMAD R24, R154, R11, RZ ;  /* 0x0000000b9a187224 */ /* 0x000fe200078e02ff */
[----:B------:R-:W-:Y:S01]  /*0200*/  LEA.HI.X.SX32 R13, R6, R3, 0x1, P0 ;  /* 0x00000003060d7211 */ /* 0x000fe200000f0eff */
[----:B------:R-:W-:Y:S01]  /*0210*/  IMAD R20, R155, R11, RZ ;  /* 0x0000000b9b147224 */ /* 0x000fe200078e02ff */
[-C--:B------:R-:W-:Y:S01]  /*0220*/  IADD3 R14, P0, R28, R5.reuse, RZ ;  /* 0x000000051c0e7210 */ /* 0x080fe20007f1e0ff */
[----:B------:R0:W3:Y:S01]  /*0230*/  LDG.E.U8 R4, desc[UR48][R18.64] ;  /* 0x0000003012047981 */ /* 0x0000e2000c1e1100 */
[----:B------:R-:W-:Y:S02]  /*0240*/  IADD3 R16, P1, R10, R5, RZ ;  /* 0x000000050a107210 */ /* 0x000fe40007f3e0ff */
[C---:B------:R-:W-:Y:S01]  /*0250*/  LEA.HI R156, R0.reuse, 0x9e, RZ, 0x1a ;  /* 0x0000009e009c7811 */ /* 0x040fe200078fd0ff */
[----:B------:R-:W4:Y:S01]  /*0260*/  LDG.E.U8 R6, desc[UR48][R12.64] ;  /* 0x000000300c067981 */ /* 0x000f22000c1e1100 */
[----:B------:R-:W-:-:S02]  /*0270*/  LEA.HI R157, R0, 0x2e, RZ, 0x1a ;  /* 0x0000002e009d7811 */ /* 0x000fc400078fd0ff */
[----:B------:R-:W-:Y:S01]  /*0280*/  LEA.HI.X.SX32 R15, R28, R3, 0x1, P0 ;  /* 0x000000031c0f7211 */ /* 0x000fe200000f0eff */
[----:B------:R-:W-:Y:S01]  /*0290*/  IMAD R26, R156, R11, RZ ;  /* 0x0000000b9c1a7224 */ /* 0x000fe200078e02ff */
[----:B------:R-:W-:Y:S01]  /*02a0*/  LEA.HI.X.SX32 R17, R10, R3, 0x1, P1 ;  /* 0x000000030a117211 */ /* 0x000fe200008f0eff */
[----:B------:R-:W-:Y:S01]  /*02b0*/  IMAD R30, R157, R11, RZ ;  /* 0x0000000b9d1e7224 */ /* 0x000fe200078e02ff */
[-C--:B------:R-:W-:Y:S01]  /*02c0*/  IADD3 R22, P2, R24, R5.reuse, RZ ;  /* 0x0000000518167210 */ /* 0x080fe20007f5e0ff */
[----:B------:R-:W5:Y:S01]  /*02d0*/  LDG.E.U8 R7, desc[UR48][R14.64] ;  /* 0x000000300e077981 */ /* 0x000f62000c1e1100 */
[----:B0-----:R-:W-:Y:S02]  /*02e0*/  IADD3 R18, P0, R20, R5, RZ ;  /* 0x0000000514127210 */ /* 0x001fe40007f1e0ff */
[C---:B------:R-:W-:Y:S01]  /*02f0*/  LEA.HI R158, R0.reuse, 0xae, RZ, 0x1a ;  /* 0x000000ae009e7811 */ /* 0x040fe200078fd0ff */
[----:B------:R0:W2:Y:S01]  /*0300*/  LDG.E.U8 R10, desc[UR48][R16.64] ;  /* 0x00000030100a7981 */ /* 0x0000a2000c1e1100 */
[----:B------:R-:W-:-:S02]  /*0310*/  LEA.HI R159, R0, 0x3e, RZ, 0x1a ;  /* 0x0000003e009f7811 */ /* 0x000fc400078fd0ff */
[----:B------:R-:W-:Y:S01]  /*0320*/  LEA.HI.X.SX32 R23, R24, R3, 0x1, P2 ;  /* 0x0000000318177211 */ /* 0x000fe200010f0eff */
[----:B------:R-:W-:Y:S01]  /*0330*/  IMAD R32, R158, R11, RZ ;  /* 0x0000000b9e207224 */ /* 0x000fe200078e02ff */
[----:B------:R-:W-:Y:S02]  /*0340*/  LEA.HI.X.SX32 R19, R20, R3, 0x1, P0 ;  /* 0x0000000314137211 */ /* 0x000fe400000f0eff */
[-C--:B------:R-:W-:Y:S01]  /*0350*/  IADD3 R24, P1, R26, R5.reuse, RZ ;  /* 0x000000051a187210 */ /* 0x080fe20007f3e0ff */
[----:B------:R1:W3:Y:S01]  /*0360*/  LDG.E.U8 R12, desc[UR48][R22.64] ;  /* 0x00000030160c7981 */ /* 0x0002e2000c1e1100 */
[----:B------:R-:W-:Y:S01]  /*0370*/  IADD3 R20, P0, R30, R5, RZ ;  /* 0x000000051e147210 */ /* 0x000fe20007f1e0ff */
[----:B0-----:R-:W-:Y:S01]  /*0380*/  IMAD R16, R159, R11, RZ ;  /* 0x0000000b9f107224 */ /* 0x001fe200078e02ff */
[C---:B------:R-:W-:Y:S01]  /*0390*/  LEA.HI R160, R0.reuse, 0xbe, RZ, 0x1a ;  /* 0x000000be00a07811 */ /* 0x040fe200078fd0ff */
[----:B------:R0:W3:Y:S01]  /*03a0*/  LDG.E.U8 R13, desc[UR48][R18.64] ;  /* 0x00000030120d7981 */ /* 0x0000e2000c1e1100 */
[----:B------:R-:W-:-:S02]  /*03b0*/  LEA.HI R161, R0, 0x4e, RZ, 0x1a ;  /* 0x0000004e00a17811 */ /* 0x000fc400078fd0ff */
[----:B------:R-:W-:Y:S01]  /*03c0*/  LEA.HI.X.SX32 R25, R26, R3, 0x1, P1 ;  /* 0x000000031a197211 */ /* 0x000fe200008f0eff */
[----:B------:R-:W-:Y:S01]  /*03d0*/  IMAD R34, R160, R11, RZ ;  /* 0x0000000ba0227224 */ /* 0x000fe200078e02ff */
[----:B------:R-:W-:Y:S01]  /*03e0*/  LEA.HI.X.SX32 R21, R30, R3, 0x1, P0 ;  /* 0x000000031e157211 */ /* 0x000fe200000f0eff */
[----:B------:R-:W-:Y:S01]  /*03f0*/  IMAD R30, R161, R11, RZ ;  /* 0x0000000ba11e7224 */ /* 0x000fe200078e02ff */
[-C--:B------:R-:W-:Y:S01]  /*0400*/  IADD3 R26, P1, R32, R5.reuse, RZ ;  /* 0x00000005201a7210 */ /* 0x080fe20007f3e0ff */
[----:B------:R0:W3:Y:S01]  /*0410*/  LDG.E.U8 R14, desc[UR48][R24.64] ;  /* 0x00000030180e7981 */ /* 0x0000e2000c1e1100 */
[----:B-1----:R-:W-:Y:S02]  /*0420*/  IADD3 R22, P0, R16, R5, RZ ;  /* 0x0000000510167210 */ /* 0x002fe40007f1e0ff */
[C---:B------:R-:W-:Y:S01]  /*0430*/  LEA.HI R162, R0.reuse, 0xce, RZ, 0x1a ;  /* 0x000000ce00a27811 */ /* 0x040fe200078fd0ff */
[----:B------:R1:W3:Y:S01]  /*0440*/  LDG.E.U8 R15, desc[UR48][R20.64] ;  /* 0x00000030140f7981 */ /* 0x0002e2000c1e1100 */
[----:B------:R-:W-:-:S02]  /*0450*/  LEA.HI R163, R0, 0x5e, RZ, 0x1a ;  /* 0x0000005e00a37811 */ /* 0x000fc400078fd0ff */
[----:B------:R-:W-:Y:S01]  /*0460*/  LEA.HI.X.SX32 R27, R32, R3, 0x1, P1 ;  /* 0x00000003201b7211 */ /* 0x000fe200008f0eff */
[----:B------:R-:W-:Y:S01]  /*0470*/  IMAD R32, R162, R11, RZ ;  /* 0x0000000ba2207224 */ /* 0x000fe200078e02ff */
[----:B------:R-:W-:Y:S02]  /*0480*/  LEA.HI.X.SX32 R23, R16, R3, 0x1, P0 ;  /* 0x0000000310177211 */ /* 0x000fe400000f0eff */
[-C--:B0-----:R-:W-:Y:S01]  /*0490*/  IADD3 R18, P1, R34, R5.reuse, RZ ;  /* 0x0000000522127210 */ /* 0x081fe20007f3e0ff */
[----:B------:R0:W3:Y:S01]  /*04a0*/  LDG.E.U8 R16, desc[UR48][R26.64] ;  /* 0x000000301a107981 */ /* 0x0000e2000c1e1100 */
[----:B------:R-:W-:Y:S01]  /*04b0*/  IADD3 R24, P0, R30, R5, RZ ;  /* 0x000000051e187210 */ /* 0x000fe20007f1e0ff */
[----:B-1----:R-:W-:Y:S01]  /*04c0*/  IMAD R20, R163, R11, RZ ;  /* 0x0000000ba3147224 */ /* 0x002fe200078e02ff */
[----:B------:R-:W-:Y:S01]  /*04d0*/  LEA.HI R165, R0, 0x6e, RZ, 0x1a ;  /* 0x0000006e00a57811 */ /* 0x000fe200078fd0ff */
[----:B------:R1:W3:Y:S01]  /*04e0*/  LDG.E.U8 R17, desc[UR48][R22.64] ;  /* 0x0000003016117981 */ /* 0x0002e2000c1e1100 */
[----:B------:R-:W-:-:S02]  /*04f0*/  LEA.HI.X.SX32 R19, R34, R3, 0x1, P1 ;  /* 0x0000000322137211 */ /* 0x000fc400008f0eff */
[----:B------:R-:W-:Y:S01]  /*0500*/  LEA.HI.X.SX32 R25, R30, R3, 0x1, P0 ;  /* 0x000000031e197211 */ /* 0x000fe200000f0eff */
[----:B------:R-:W-:Y:S01]  /*0510*/  IMAD R40, R165, R11, RZ ;  /* 0x0000000ba5287224 */ /* 0x000fe200078e02ff */
[----:B------:R-:W-:Y:S01]  /*0520*/  LEA.HI R164, R0, 0xde, RZ, 0x1a ;  /* 0x000000de00a47811 */ /* 0x000fe200078fd0ff */
[----:B------:R-:W3:Y:S01]  /*0530*/  LDG.E.U8 R18, desc[UR48][R18.64] ;  /* 0x0000003012127981 */ /* 0x000ee2000c1e1100 */
[-C--:B------:R-:W-:Y:S02]  /*0540*/  IADD3 R30, P1, R32, R5.reuse, RZ ;  /* 0x00000005201e7210 */ /* 0x080fe40007f3e0ff */
[----:B0-----:R-:W-:Y:S01]  /*0550*/  IADD3 R26, P0, R20, R5, RZ ;  /* 0x00000005141a7210 */ /* 0x001fe20007f1e0ff */
[----:B-1----:R-:W-:Y:S01]  /*0560*/  IMAD R22, R164, R11, RZ ;  /* 0x0000000ba4167224 */ /* 0x002fe200078e02ff */
[-C--:B------:R-:W-:Y:S01]  /*0570*/  LEA.HI.X.SX32 R31, R32, R3.reuse, 0x1, P1 ;  /* 0x00000003201f7211 */ /* 0x080fe200008f0eff */
[----:B------:R-:W-:Y:S01]  /*0580*/  IMAD R32, R11, 0x2, R28 ;  /* 0x000000020b207824 */ /* 0x000fe200078e021c */
[----:B------:R-:W-:Y:S01]  /*0590*/  LEA.HI.X.SX32 R27, R20, R3, 0x1, P0 ;  /* 0x00000003141b7211 */ /* 0x000fe200000f0eff */
[----:B------:R-:W3:Y:S01]  /*05a0*/  LDG.E.U8 R24, desc[UR48][R24.64] ;  /* 0x0000003018187981 */ /* 0x000ee2000c1e1100 */
[----:B------:R-:W-:-:S02]  /*05b0*/  IADD3 R36, P0, R40, R5, RZ ;  /* 0x0000000528247210 */ /* 0x000fc40007f1e0ff */
[----:B------:R-:W-:Y:S01]  /*05c0*/  IADD3 R34, P1, R22, R5, RZ ;  /* 0x0000000516227210 */ /* 0x000fe20007f3e0ff */
[----:B------:R0:W3:Y:S01]  /*05d0*/  LDG.E.U8 R23, desc[UR48][R30.64] ;  /* 0x000000301e177981 */ /* 0x0000e2000c1e1100 */
[----:B------:R-:W-:Y:S01]  /*05e0*/  LEA.HI.X.SX32 R37, R40, R3, 0x1, P0 ;  /* 0x0000000328257211 */ /* 0x000fe200000f0eff */
[C---:B------:R-:W-:Y:S01]  /*05f0*/  IMAD R40, R11.reuse, 0x2, R32 ;  /* 0x000000020b287824 */ /* 0x040fe200078e0220 */
[----:B------:R-:W-:Y:S02]  /*0600*/  IADD3 R28, P0, R32, R5, RZ ;  /* 0x00000005201c7210 */ /* 0x000fe40007f1e0ff */
[-C--:B------:R-:W-:Y:S02]  /*0610*/  LEA.HI.X.SX32 R35, R22, R3.reuse, 0x1, P1 ;  /* 0x0000000316237211 */ /* 0x080fe400008f0eff */
[----:B------:R1:W3:Y:S01]  /*0620*/  LDG.E.U8 R22, desc[UR48][R26.64] ;  /* 0x000000301a167981 */ /* 0x0002e2000c1e1100 */
[----:B------:R-:W-:Y:S02]  /*0630*/  LEA.HI.X.SX32 R29, R32, R3, 0x1, P0 ;  /* 0x00000003201d7211 */ /* 0x000fe400000f0eff */
[----:B0-----:R-:W-:Y:S01]  /*0640*/  IADD3 R30, P0, R40, R5, RZ ;  /* 0x00000005281e7210 */ /* 0x001fe20007f1e0ff */
[----:B------:R0:W3:Y:S01]  /*0650*/  LDG.E.U8 R21, desc[UR48][R34.64] ;  /* 0x0000003022157981 */ /* 0x0000e2000c1e1100 */
[----:B------:R-:W-:Y:S01]  /*0660*/  LEA.HI R166, R0, 0xee, RZ, 0x1a ;  /* 0x000000ee00a67811 */ /* 0x000fe200078fd0ff */
[----:B-1----:R-:W-:Y:S01]  /*0670*/  IMAD R26, R11, 0x2, R40 ;  /* 0x000000020b1a7824 */ /* 0x002fe200078e0228 */
[----:B------:R-:W-:-:S03]  /*0680*/  LEA.HI.X.SX32 R31, R40, R3, 0x1, P0 ;  /* 0x00000003281f7211 */ /* 0x000fc600000f0eff */
[----:B------:R-:W-:Y:S01]  /*0690*/  IMAD R20, R166, R11, RZ ;  /* 0x0000000ba6147224 */ /* 0x000fe200078e02ff */
[----:B------:R-:W2:Y:S01]  /*06a0*/  LDG.E.U8 R25, desc[UR48][R28.64] ;  /* 0x000000301c197981 */ /* 0x000ea2000c1e1100 */
[C---:B------:R-:W-:Y:S01]  /*06b0*/  IMAD R40, R11.reuse, 0x2, R26 ;  /* 0x000000020b287824 */ /* 0x040fe200078e021a */
[-C--:B------:R-:W-:Y:S02]  /*06c0*/  IADD3 R32, P0, R26, R5.reuse, RZ ;  /* 0x000000051a207210 */ /* 0x080fe40007f1e0ff */
[----:B------:R-:W-:Y:S02]  /*06d0*/  IADD3 R38, P1, R20, R5, RZ ;  /* 0x0000000514267210 */ /* 0x000fe40007f3e0ff */
[----:B------:R-:W-:Y:S01]  /*06e0*/  LEA.HI.X.SX32 R33, R26, R3, 0x1, P0 ;  /* 0x000000031a217211 */ /* 0x000fe200000f0eff */
[----:B------:R-:W-:Y:S01]  /*06f0*/  IMAD R42, R11, 0x2, R40 ;  /* 0x000000020b2a7824 */ /* 0x000fe200078e0228 */
[----:B0-----:R-:W-:Y:S01]  /*0700*/  IADD3 R34, P0, R40, R5, RZ ;  /* 0x0000000528227210 */ /* 0x001fe20007f1e0ff */
[----:B------:R-:W3:Y:S01]  /*0710*/  LDG.E.U8 R26, desc[UR48][R30.64] ;  /* 0x000000301e1a7981 */ /* 0x000ee2000c1e1100 */
[----:B------:R-:W-:-:S02]  /*0720*/  LEA.HI.X.SX32 R39, R20, R3, 0x1, P1 ;  /* 0x0000000314277211 */ /* 0x000fc400008f0eff */
[----:B------:R-:W-:Y:S01]  /*0730*/  LEA.HI.X.SX32 R35, R40, R3, 0x1, P0 ;  /* 0x0000000328237211 */ /* 0x000fe200000f0eff */
[C---:B------:R-:W-:Y:S01]  /*0740*/  IMAD R40, R11.reuse, 0x4, R42 ;  /* 0x000000040b287824 */ /* 0x040fe200078e022a */
[----:B------:R0:W3:Y:S03]  /*0750*/  LDG.E.U8 R20, desc[UR48][R36.64] ;  /* 0x0000003024147981 */ /* 0x0000e6000c1e1100 */
[C---:B------:R-:W-:Y:S01]  /*0760*/  IMAD R44, R11.reuse, 0x2, R40 ;  /* 0x000000020b2c7824 */ /* 0x040fe200078e0228 */
[----:B------:R1:W3:Y:S03]  /*0770*/  LDG.E.U8 R19, desc[UR48][R38.64] ;  /* 0x0000003026137981 */ /* 0x0002e6000c1e1100 */
[----:B------:R-:W-:Y:S01]  /*0780*/  IMAD R46, R11, 0x2, R44 ;  /* 0x000000020b2e7824 */ /* 0x000fe200078e022c */
[----:B------:R1:W3:Y:S01]  /*0790*/  LDG.E.U8 R27, desc[UR48][R32.64] ;  /* 0x00000030201b7981 */ /* 0x0002e2000c1e1100 */
[----:B0-----:R-:W-:-:S03]  /*07a0*/  IADD3 R36, P0, R42, R5, RZ ;  /* 0x000000052a247210 */ /* 0x001fc60007f1e0ff */
[----:B------:R0:W3:Y:S01]  /*07b0*/  LDG.E.U8 R28, desc[UR48][R34.64] ;  /* 0x00000030221c7981 */ /* 0x0000e2000c1e1100 */
[----:B-1----:R-:W-:Y:S02]  /*07c0*/  IADD3 R38, P1, R40, R5, RZ ;  /* 0x0000000528267210 */ /* 0x002fe40007f3e0ff */
[-C--:B------:R-:W-:Y:S02]  /*07d0*/  LEA.HI.X.SX32 R37, R42, R3.reuse, 0x1, P0 ;  /* 0x000000032a257211 */ /* 0x080fe400000f0eff */
[----:B------:R-:W-:Y:S01]  /*07e0*/  LEA.HI.X.SX32 R39, R40, R3, 0x1, P1 ;  /* 0x0000000328277211 */ /* 0x000fe200008f0eff */
[C---:B------:R-:W-:Y:S01]  /*07f0*/  IMAD R32, R11.reuse, 0x2, R46 ;  /* 0x000000020b207824 */ /* 0x040fe200078e022e */
[C---:B------:R-:W-:Y:S01]  /*0800*/  IADD3 R40, P0, R44.reuse, R5, RZ ;  /* 0x000000052c287210 */ /* 0x040fe20007f1e0ff */
[----:B------:R1:W3:Y:S02]  /*0810*/  LDG.E.U8 R29, desc[UR48][R36.64] ;  /* 0x00000030241d7981 */ /* 0x0002e4000c1e1100 */
[C---:B------:R-:W-:Y:S01]  /*0820*/  IMAD R48, R11.reuse, 0x2, R32 ;  /* 0x000000020b307824 */ /* 0x040fe200078e0220 */
[----:B------:R-:W-:Y:S01]  /*0830*/  LEA.HI.X.SX32 R41, R44, R3, 0x1, P0 ;  /* 0x000000032c297211 */ /* 0x000fe200000f0eff */
[----:B------:R1:W3:Y:S01]  /*0840*/  LDG.E.U8 R30, desc[UR48][R38.64] ;  /* 0x00000030261e7981 */ /* 0x0002e2000c1e1100 */
[----:B------:R-:W-:Y:S01]  /*0850*/  IADD3 R42, P0, R46, R5, RZ ;  /* 0x000000052e2a7210 */ /* 0x000fe20007f1e0ff */
[----:B0-----:R-:W-:-:S02]  /*0860*/  IMAD R34, R11, 0x2, R48 ;  /* 0x000000020b227824 */ /* 0x001fc400078e0230 */
[----:B------:R0:W3:Y:S01]  /*0870*/  LDG.E.U8 R31, desc[UR48][R40.64] ;  /* 0x00000030281f7981 */ /* 0x0000e2000c1e1100 */
[----:B------:R-:W-:Y:S02]  /*0880*/  LEA.HI.X.SX32 R43, R46, R3, 0x1, P0 ;  /* 0x000000032e2b7211 */ /* 0x000fe400000f0eff */
[-C--:B------:R-:W-:Y:S02]  /*0890*/  IADD3 R44, P0, R32, R5.reuse, RZ ;  /* 0x00000005202c7210 */ /* 0x080fe40007f1e0ff */
[----:B------:R-:W-:Y:S01]  /*08a0*/  IADD3 R46, P1, R48, R5, RZ ;  /* 0x00000005302e7210 */ /* 0x000fe20007f3e0ff */
[C---:B-1----:R-:W-:Y:S01]  /*08b0*/  IMAD R36, R11.reuse, 0x2, R34 ;  /* 0x000000020b247824 */ /* 0x042fe200078e0222 */
[-C--:B------:R-:W-:Y:S02]  /*08c0*/  LEA.HI.X.SX32 R45, R32, R3.reuse, 0x1, P0 ;  /* 0x00000003202d7211 */ /* 0x080fe400000f0eff */
[----:B------:R-:W-:Y:S01]  /*08d0*/  LEA.HI.X.SX32 R47, R48, R3, 0x1, P1 ;  /* 0x00000003302f7211 */ /* 0x000fe200008f0eff */
[C---:B------:R-:W-:Y:S01]  /*08e0*/  IMAD R38, R11.reuse, 0x4, R36 ;  /* 0x000000040b267824 */ /* 0x040fe200078e0224 */
[C---:B------:R-:W-:Y:S01]  /*08f0*/  IADD3 R48, P0, R34.reuse, R5, RZ ;  /* 0x0000000522307210 */ /* 0x040fe20007f1e0ff */
[----:B------:R1:W3:Y:S03]  /*0900*/  LDG.E.U8 R32, desc[UR48][R42.64] ;  /* 0x000000302a207981 */ /* 0x0002e6000c1e1100 */
[----:B------:R-:W-:Y:S01]  /*0910*/  LEA.HI.X.SX32 R49, R34, R3, 0x1, P0 ;  /* 0x0000000322317211 */ /* 0x000fe200000f0eff */
[C---:B------:R-:W-:Y:S01]  /*0920*/  IMAD R52, R11.reuse, 0x2, R38 ;  /* 0x000000020b347824 */ /* 0x040fe200078e0226 */
[C---:B0-----:R-:W-:Y:S01]  /*0930*/  IADD3 R40, P0, R36.reuse, R5, RZ ;  /* 0x0000000524287210 */ /* 0x041fe20007f1e0ff */
[----:B------:R0:W3:Y:S02]  /*0940*/  LDG.E.U8 R33, desc[UR48][R44.64] ;  /* 0x000000302c217981 */ /* 0x0000e4000c1e1100 */
[----:B------:R-:W-:Y:S01]  /*0950*/  IMAD R54, R11, 0x2, R52 ;  /* 0x000000020b367824 */ /* 0x000fe200078e0234 */
[----:B------:R-:W-:Y:S01]  /*0960*/  LEA.HI.X.SX32 R41, R36, R3, 0x1, P0 ;  /* 0x0000000324297211 */ /* 0x000fe200000f0eff */
[----:B------:R0:W3:Y:S01]  /*0970*/  LDG.E.U8 R34, desc[UR48][R46.64] ;  /* 0x000000302e227981 */ /* 0x0000e2000c1e1100 */
[----:B-1----:R-:W-:-:S02]  /*0980*/  IADD3 R42, P0, R38, R5, RZ ;  /* 0x00000005262a7210 */ /* 0x002fc40007f1e0ff */
[----:B------:R-:W-:Y:S01]  /*0990*/  IADD3 R50, P1, R52, R5, RZ ;  /* 0x0000000534327210 */ /* 0x000fe20007f3e0ff */
[----:B------:R1:W3:Y:S01]  /*09a0*/  LDG.E.U8 R35, desc[UR48][R48.64] ;  /* 0x0000003030237981 */ /* 0x0002e2000c1e1100 */
[-C--:B------:R-:W-:Y:S02]  /*09b0*/  LEA.HI.X.SX32 R43, R38, R3.reuse, 0x1, P0 ;  /* 0x00000003262b7211 */ /* 0x080fe400000f0eff */
[----:B------:R-:W-:Y:S01]  /*09c0*/  LEA.HI.X.SX32 R51, R52, R3, 0x1, P1 ;  /* 0x0000000334337211 */ /* 0x000fe200008f0eff */
[C---:B------:R-:W-:Y:S01]  /*09d0*/  IMAD R52, R11.reuse, 0x2, R54 ;  /* 0x000000020b347824 */ /* 0x040fe200078e0236 */
[C---:B0-----:R-:W-:Y:S01]  /*09e0*/  IADD3 R44, P0, R54.reuse, R5, RZ ;  /* 0x00000005362c7210 */ /* 0x041fe20007f1e0ff */
[----:B------:R-:W3:Y:S03]  /*09f0*/  LDG.E.U8 R36, desc[UR48][R40.64] ;  /* 0x0000003028247981 */ /* 0x000ee6000c1e1100 */
[----:B------:R-:W-:Y:S01]  /*0a00*/  LEA.HI.X.SX32 R45, R54, R3, 0x1, P0 ;  /* 0x00000003362d7211 */ /* 0x000fe200000f0eff */
[C---:B------:R-:W-:Y:S01]  /*0a10*/  IMAD R54, R11.reuse, 0x2, R52 ;  /* 0x000000020b367824 */ /* 0x040fe200078e0234 */
[C---:B------:R-:W-:Y:S01]  /*0a20*/  IADD3 R46, P0, R52.reuse, R5, RZ ;  /* 0x00000005342e7210 */ /* 0x040fe20007f1e0ff */
[----:B------:R-:W3:Y:S02]  /*0a30*/  LDG.E.U8 R38, desc[UR48][R50.64] ;  /* 0x0000003032267981 */ /* 0x000ee4000c1e1100 */
[C---:B------:R-:W-:Y:S01]  /*0a40*/  IMAD R56, R11.reuse, 0x2, R54 ;  /* 0x000000020b387824 */ /* 0x040fe200078e0236 */
[----:B------:R-:W-:Y:S01]  /*0a50*/  LEA.HI.X.SX32 R47, R52, R3, 0x1, P0 ;  /* 0x00000003342f7211 */ /* 0x000fe200000f0eff */
[----:B------:R0:W3:Y:S02]  /*0a60*/  LDG.E.U8 R39, desc[UR48][R44.64] ;  /* 0x000000302c277981 */ /* 0x0000e4000c1e1100 */
[----:B------:R-:W-:Y:S01]  /*0a70*/  IMAD R58, R11, 0x2, R56 ;  /* 0x000000020b3a7824 */ /* 0x000fe200078e0238 */
[-C--:B------:R-:W-:Y:S01]  /*0a80*/  IADD3 R52, P1, R56, R5.reuse, RZ ;  /* 0x0000000538347210 */ /* 0x080fe20007f3e0ff */
[----:B------:R0:W3:Y:S01]  /*0a90*/  LDG.E.U8 R40, desc[UR48][R46.64] ;  /* 0x000000302e287981 */ /* 0x0000e2000c1e1100 */
[----:B-1----:R-:W-:-:S02]  /*0aa0*/  IADD3 R48, P0, R54, R5, RZ ;  /* 0x0000000536307210 */ /* 0x002fc40007f1e0ff */
[-C--:B------:R-:W-:Y:S01]  /*0ab0*/  LEA.HI.X.SX32 R53, R56, R3.reuse, 0x1, P1 ;  /* 0x0000000338357211 */ /* 0x080fe200008f0eff */
[C---:B------:R-:W-:Y:S01]  /*0ac0*/  IMAD R56, R11.reuse, 0x4, R58 ;  /* 0x000000040b387824 */ /* 0x040fe200078e023a */
[----:B------:R-:W-:Y:S01]  /*0ad0*/  LEA.HI.X.SX32 R49, R54, R3, 0x1, P0 ;  /* 0x0000000336317211 */ /* 0x000fe200000f0eff */
[----:B------:R-:W3:Y:S01]  /*0ae0*/  LDG.E.U8 R37, desc[UR48][R42.64] ;  /* 0x000000302a257981 */ /* 0x000ee2000c1e1100 */
[C---:B------:R-:W-:Y:S01]  /*0af0*/  IADD3 R54, P0, R58.reuse, R5, RZ ;  /* 0x000000053a367210 */ /* 0x040fe20007f1e0ff */
[C---:B0-----:R-:W-:Y:S02]  /*0b00*/  IMAD R44, R11.reuse, 0x2, R56 ;  /* 0x000000020b2c7824 */ /* 0x041fe400078e0238 */
[----:B------:R0:W3:Y:S01]  /*0b10*/  LDG.E.U8 R41, desc[UR48][R48.64] ;  /* 0x0000003030297981 */ /* 0x0000e2000c1e1100 */
[----:B------:R-:W-:Y:S01]  /*0b20*/  LEA.HI.X.SX32 R55, R58, R3, 0x1, P0 ;  /* 0x000000033a377211 */ /* 0x000fe200000f0eff */
[----:B------:R-:W-:Y:S01]  /*0b30*/  IMAD R60, R11, 0x2, R44 ;  /* 0x000000020b3c7824 */ /* 0x000fe200078e022c */
[----:B------:R-:W-:-:S03]  /*0b40*/  IADD3 R50, P0, R56, R5, RZ ;  /* 0x0000000538327210 */ /* 0x000fc60007f1e0ff */
[C---:B------:R-:W-:Y:S01]  /*0b50*/  IMAD R46, R11.reuse, 0x2, R60 ;  /* 0x000000020b2e7824 */ /* 0x040fe200078e023c */
[----:B------:R-:W-:Y:S01]  /*0b60*/  LEA.HI.X.SX32 R51, R56, R3, 0x1, P0 ;  /* 0x0000000338337211 */ /* 0x000fe200000f0eff */
[----:B------:R1:W3:Y:S01]  /*0b70*/  LDG.E.U8 R42, desc[UR48][R52.64] ;  /* 0x00000030342a7981 */ /* 0x0002e2000c1e1100 */
[-C--:B------:R-:W-:Y:S02]  /*0b80*/  IADD3 R56, P0, R44, R5.reuse, RZ ;  /* 0x000000052c387210 */ /* 0x080fe40007f1e0ff */
[----:B------:R-:W-:Y:S01]  /*0b90*/  IADD3 R58, P1, R60, R5, RZ ;  /* 0x000000053c3a7210 */ /* 0x000fe20007f3e0ff */
[C---:B0-----:R-:W-:Y:S01]  /*0ba0*/  IMAD R48, R11.reuse, 0x2, R46 ;  /* 0x000000020b307824 */ /* 0x041fe200078e022e */
[-C--:B------:R-:W-:Y:S01]  /*0bb0*/  LEA.HI.X.SX32 R57, R44, R3.reuse, 0x1, P0 ;  /* 0x000000032c397211 */ /* 0x080fe200000f0eff */
[----:B------:R0:W3:Y:S01]  /*0bc0*/  LDG.E.U8 R43, desc[UR48][R54.64] ;  /* 0x00000030362b7981 */ /* 0x0000e2000c1e1100 */
[----:B------:R-:W-:Y:S02]  /*0bd0*/  LEA.HI.X.SX32 R59, R60, R3, 0x1, P1 ;  /* 0x000000033c3b7211 */ /* 0x000fe400008f0eff */
[C---:B------:R-:W-:Y:S01]  /*0be0*/  IADD3 R60, P0, R46.reuse, R5, RZ ;  /* 0x000000052e3c7210 */ /* 0x040fe20007f1e0ff */
[----:B------:R-:W-:Y:S01]  /*0bf0*/  IMAD R64, R11, 0x2, R48 ;  /* 0x000000020b407824 */ /* 0x000fe200078e0230 */
[----:B------:R0:W3:Y:S02]  /*0c00*/  LDG.E.U8 R44, desc[UR48][R50.64] ;  /* 0x00000030322c7981 */ /* 0x0000e4000c1e1100 */
[----:B------:R-:W-:-:S02]  /*0c10*/  LEA.HI.X.SX32 R61, R46, R3, 0x1, P0 ;  /* 0x000000032e3d7211 */ /* 0x000fc400000f0eff */
[C---:B-1----:R-:W-:Y:S01]  /*0c20*/  IADD3 R52, P0, R48.reuse, R5, RZ ;  /* 0x0000000530347210 */ /* 0x042fe20007f1e0ff */
[C---:B------:R-:W-:Y:S01]  /*0c30*/  IMAD R66, R11.reuse, 0x2, R64 ;  /* 0x000000020b427824 */ /* 0x040fe200078e0240 */
[----:B------:R1:W3:Y:S02]  /*0c40*/  LDG.E.U8 R45, desc[UR48][R56.64] ;  /* 0x00000030382d7981 */ /* 0x0002e4000c1e1100 */
[----:B------:R-:W-:Y:S02]  /*0c50*/  LEA.HI.X.SX32 R53, R48, R3, 0x1, P0 ;  /* 0x0000000330357211 */ /* 0x000fe400000f0eff */
[-C--:B0-----:R-:W-:Y:S01]  /*0c60*/  IADD3 R54, P0, R64, R5.reuse, RZ ;  /* 0x0000000540367210 */ /* 0x081fe20007f1e0ff */
[C---:B------:R-:W-:Y:S01]  /*0c70*/  IMAD R50, R11.reuse, 0x4, R66 ;  /* 0x000000040b327824 */ /* 0x040fe200078e0242 */
[----:B------:R-:W-:Y:S01]  /*0c80*/  IADD3 R62, P1, R66, R5, RZ ;  /* 0x00000005423e7210 */ /* 0x000fe20007f3e0ff */
[----:B------:R0:W3:Y:S01]  /*0c90*/  LDG.E.U8 R46, desc[UR48][R58.64] ;  /* 0x000000303a2e7981 */ /* 0x0000e2000c1e1100 */
[-C--:B------:R-:W-:Y:S01]  /*0ca0*/  LEA.HI.X.SX32 R55, R64, R3.reuse, 0x1, P0 ;  /* 0x0000000340377211 */ /* 0x080fe200000f0eff */
[C---:B------:R-:W-:Y:S01]  /*0cb0*/  IMAD R64, R11.reuse, 0x2, R50 ;  /* 0x000000020b407824 */ /* 0x040fe200078e0232 */
[----:B------:R-:W-:Y:S01]  /*0cc0*/  LEA.HI.X.SX32 R63, R66, R3, 0x1, P1 ;  /* 0x00000003423f7211 */ /* 0x000fe200008f0eff */
[----:B------:R0:W3:Y:S01]  /*0cd0*/  LDG.E.U8 R47, desc[UR48][R60.64] ;  /* 0x000000303c2f7981 */ /* 0x0000e2000c1e1100 */
[----:B-1----:R-:W-:Y:S01]  /*0ce0*/  IADD3 R56, P0, R50, R5, RZ ;  /* 0x0000000532387210 */ /* 0x002fe20007f1e0ff */
[----:B------:R-:W-:-:S02]  /*0cf0*/  IMAD R66, R11, 0x2, R64 ;  /* 0x000000020b427824 */ /* 0x000fc400078e0240 */
[----:B------:R-:W3:Y:S01]  /*0d00*/  LDG.E.U8 R48, desc[UR48][R52.64] ;  /* 0x0000003034307981 */ /* 0x000ee2000c1e1100 */
[----:B------:R-:W-:Y:S01]  /*0d10*/  LEA.HI.X.SX32 R57, R50, R3, 0x1, P0 ;  /* 0x0000000332397211 */ /* 0x000fe200000f0eff */
[C---:B------:R-:W-:Y:S01]  /*0d20*/  IMAD R68, R11.reuse, 0x2, R66 ;  /* 0x000000020b447824 */ /* 0x040fe200078e0242 */
[C---:B0-----:R-:W-:Y:S01]  /*0d30*/  IADD3 R58, P0, R64.reuse, R5, RZ ;  /* 0x00000005403a7210 */ /* 0x041fe20007f1e0ff */
[----:B------:R-:W3:Y:S03]  /*0d40*/  LDG.E.U8 R50, desc[UR48][R62.64] ;  /* 0x000000303e327981 */ /* 0x000ee6000c1e1100 */
[----:B------:R-:W-:Y:S01]  /*0d50*/  LEA.HI.X.SX32 R59, R64, R3, 0x1, P0 ;  /* 0x00000003403b7211 */ /* 0x000fe200000f0eff */
[----:B------:R-:W-:Y:S01]  /*0d60*/  IMAD R70, R11, 0x2, R68 ;  /* 0x000000020b467824 */ /* 0x000fe200078e0244 */
[-C--:B------:R-:W-:Y:S01]  /*0d70*/  IADD3 R64, P1, R68, R5.reuse, RZ ;  /* 0x0000000544407210 */ /* 0x080fe20007f3e0ff */
[----:B------:R0:W3:Y:S01]  /*0d80*/  LDG.E.U8 R51, desc[UR48][R56.64] ;  /* 0x0000003038337981 */ /* 0x0000e2000c1e1100 */
[----:B------:R-:W-:-:S02]  /*0d90*/  IADD3 R60, P0, R66, R5, RZ ;  /* 0x00000005423c7210 */ /* 0x000fc40007f1e0ff */
[-C--:B------:R-:W-:Y:S01]  /*0da0*/  LEA.HI.X.SX32 R65, R68, R3.reuse, 0x1, P1 ;  /* 0x0000000344417211 */ /* 0x080fe200008f0eff */
[C---:B------:R-:W-:Y:S01]  /*0db0*/  IMAD R68, R11.reuse, 0x2, R70 ;  /* 0x000000020b447824 */ /* 0x040fe200078e0246 */
[----:B------:R-:W-:Y:S01]  /*0dc0*/  LEA.HI.X.SX32 R61, R66, R3, 0x1, P0 ;  /* 0x00000003423d7211 */ /* 0x000fe200000f0eff */
[----:B------:R1:W3:Y:S01]  /*0dd0*/  LDG.E.U8 R52, desc[UR48][R58.64] ;  /* 0x000000303a347981 */ /* 0x0002e2000c1e1100 */
[----:B------:R-:W-:Y:S01]  /*0de0*/  IADD3 R66, P0, R70, R5, RZ ;  /* 0x0000000546427210 */ /* 0x000fe20007f1e0ff */
[----:B0-----:R-:W-:-:S03]  /*0df0*/  IMAD R56, R11, 0x2, R68 ;  /* 0x000000020b387824 */ /* 0x001fc600078e0244 */
[----:B------:R-:W-:Y:S01]  /*0e00*/  LEA.HI.X.SX32 R67, R70, R3, 0x1, P0 ;  /* 0x0000000346437211 */ /* 0x000fe200000f0eff */
[----:B------:R0:W3:Y:S01]  /*0e10*/  LDG.E.U8 R53, desc[UR48][R60.64] ;  /* 0x000000303c357981 */ /* 0x0000e2000c1e1100 */
[C---:B------:R-:W-:Y:S01]  /*0e20*/  IADD3 R62, P0, R68.reuse, R5, RZ ;  /* 0x00000005443e7210 */ /* 0x040fe20007f1e0ff */
[C---:B------:R-:W-:Y:S02]  /*0e30*/  IMAD R72, R11.reuse, 0x4, R56 ;  /* 0x000000040b487824 */ /* 0x040fe400078e0238 */
[----:B------:R-:W3:Y:S01]  /*0e40*/  LDG.E.U8 R49, desc[UR48][R54.64] ;  /* 0x0000003036317981 */ /* 0x000ee2000c1e1100 */
[----:B------:R-:W-:Y:S01]  /*0e50*/  LEA.HI.X.SX32 R63, R68, R3, 0x1, P0 ;  /* 0x00000003443f7211 */ /* 0x000fe200000f0eff */
[C---:B-1----:R-:W-:Y:S01]  /*0e60*/  IMAD R58, R11.reuse, 0x2, R72 ;  /* 0x000000020b3a7824 */ /* 0x042fe200078e0248 */
[-C--:B------:R-:W-:Y:S02]  /*0e70*/  IADD3 R68, P0, R56, R5.reuse, RZ ;  /* 0x0000000538447210 */ /* 0x080fe40007f1e0ff */
[----:B------:R-:W-:Y:S01]  /*0e80*/  IADD3 R70, P1, R72, R5, RZ ;  /* 0x0000000548467210 */ /* 0x000fe20007f3e0ff */
[----:B0-----:R-:W-:Y:S01]  /*0e90*/  IMAD R60, R11, 0x2, R58 ;  /* 0x000000020b3c7824 */ /* 0x001fe200078e023a */
[----:B------:R-:W-:-:S02]  /*0ea0*/  LEA.HI.X.SX32 R69, R56, R3, 0x1, P0 ;  /* 0x0000000338457211 */ /* 0x000fc400000f0eff */
[----:B------:R-:W-:Y:S01]  /*0eb0*/  LEA.HI.X.SX32 R71, R72, R3, 0x1, P1 ;  /* 0x0000000348477211 */ /* 0x000fe200008f0eff */
[C---:B------:R-:W-:Y:S01]  /*0ec0*/  IMAD R76, R11.reuse, 0x2, R60 ;  /* 0x000000020b4c7824 */ /* 0x040fe200078e023c */
[C---:B------:R-:W-:Y:S01]  /*0ed0*/  IADD3 R72, P0, R58.reuse, R5, RZ ;  /* 0x000000053a487210 */ /* 0x040fe20007f1e0ff */
[----:B------:R0:W3:Y:S03]  /*0ee0*/  LDG.E.U8 R54, desc[UR48][R64.64] ;  /* 0x0000003040367981 */ /* 0x0000e6000c1e1100 */
[----:B------:R-:W-:Y:S01]  /*0ef0*/  LEA.HI.X.SX32 R73, R58, R3, 0x1, P0 ;  /* 0x000000033a497211 */ /* 0x000fe200000f0eff */
[----:B------:R-:W-:Y:S01]  /*0f00*/  IMAD R78, R11, 0x2, R76 ;  /* 0x000000020b4e7824 */ /* 0x000fe200078e024c */
[----:B------:R1:W3:Y:S04]  /*0f10*/  LDG.E.U8 R55, desc[UR48][R66.64] ;  /* 0x0000003042377981 */ /* 0x0002e8000c1e1100 */
[----:B------:R1:W3:Y:S01]  /*0f20*/  LDG.E.U8 R56, desc[UR48][R62.64] ;  /* 0x000000303e387981 */ /* 0x0002e2000c1e1100 */
[----:B0-----:R-:W-:-:S03]  /*0f30*/  IADD3 R64, P0, R60, R5, RZ ;  /* 0x000000053c407210 */ /* 0x001fc60007f1e0ff */
[----:B------:R0:W3:Y:S01]  /*0f40*/  LDG.E.U8 R57, desc[UR48][R68.64] ;  /* 0x0000003044397981 */ /* 0x0000e2000c1e1100 */
[----:B------:R-:W-:Y:S02]  /*0f50*/  LEA.HI.X.SX32 R65, R60, R3, 0x1, P0 ;  /* 0x000000033c417211 */ /* 0x000fe400000f0eff */
[-C--:B-1----:R-:W-:Y:S01]  /*0f60*/  IADD3 R66, P0, R76, R5.reuse, RZ ;  /* 0x000000054c427210 */ /* 0x082fe20007f1e0ff */
[----:B------:R1:W3:Y:S01]  /*0f70*/  LDG.E.U8 R58, desc[UR48][R70.64] ;  /* 0x00000030463a7981 */ /* 0x0002e2000c1e1100 */
[C---:B------:R-:W-:Y:S01]  /*0f80*/  IMAD R62, R11.reuse, 0x2, R78 ;  /* 0x000000020b3e7824 */ /* 0x040fe200078e024e */
[----:B------:R-:W-:Y:S02]  /*0f90*/  IADD3 R74, P1, R78, R5, RZ ;  /* 0x000000054e4a7210 */ /* 0x000fe40007f3e0ff */
[----:B------:R4:W3:Y:S01]  /*0fa0*/  LDG.E.U8 R59, desc[UR48][R72.64] ;  /* 0x00000030483b7981 */ /* 0x0008e2000c1e1100 */
[-C--:B------:R-:W-:Y:S01]  /*0fb0*/  LEA.HI.X.SX32 R67, R76, R3.reuse, 0x1, P0 ;  /* 0x000000034c437211 */ /* 0x080fe200000f0eff */
[C---:B------:R-:W-:Y:S01]  /*0fc0*/  IMAD R76, R11.reuse, 0x2, R62 ;  /* 0x000000020b4c7824 */ /* 0x040fe200078e023e */
[----:B------:R-:W-:Y:S01]  /*0fd0*/  LEA.HI.X.SX32 R75, R78, R3, 0x1, P1 ;  /* 0x000000034e4b7211 */ /* 0x000fe200008f0eff */
[----:B------:R-:W3:Y:S01]  /*0fe0*/  LDG.E.U8 R60, desc[UR48][R64.64] ;  /* 0x00000030403c7981 */ /* 0x000ee2000c1e1100 */
[----:B0-----:R-:W-:Y:S01]  /*0ff0*/  IADD3 R68, P0, R62, R5, RZ ;  /* 0x000000053e447210 */ /* 0x001fe20007f1e0ff */
[----:B------:R-:W-:-:S02]  /*1000*/  IMAD R78, R11, 0x4, R76 ;  /* 0x000000040b4e7824 */ /* 0x000fc400078e024c */
[----:B------:R-:W3:Y:S01]  /*1010*/  LDG.E.U8 R61, desc[UR48][R66.64] ;  /* 0x00000030423d7981 */ /* 0x000ee2000c1e1100 */
[----:B------:R-:W-:Y:S01]  /*1020*/  LEA.HI.X.SX32 R69, R62, R3, 0x1, P0 ;  /* 0x000000033e457211 */ /* 0x000fe200000f0eff */
[C---:B------:R-:W-:Y:S01]  /*1030*/  IMAD R80, R11.reuse, 0x2, R78 ;  /* 0x000000020b507824 */ /* 0x040fe200078e024e */
[C---:B-1----:R-:W-:Y:S01]  /*1040*/  IADD3 R70, P0, R76.reuse, R5, RZ ;  /* 0x000000054c467210 */ /* 0x042fe20007f1e0ff */
[----:B------:R-:W3:Y:S03]  /*1050*/  LDG.E.U8 R62, desc[UR48][R74.64] ;  /* 0x000000304a3e7981 */ /* 0x000ee6000c1e1100 */
[----:B------:R-:W-:Y:S01]  /*1060*/  LEA.HI.X.SX32 R71, R76, R3, 0x1, P0 ;  /* 0x000000034c477211 */ /* 0x000fe200000f0eff */
[----:B------:R-:W-:Y:S01]  /*1070*/  IMAD R82, R11, 0x2, R80 ;  /* 0x000000020b527824 */ /* 0x000fe200078e0250 */
[-C--:B------:R-:W-:Y:S01]  /*1080*/  IADD3 R76, P1, R80, R5.reuse, RZ ;  /* 0x00000005504c7210 */ /* 0x080fe20007f3e0ff */
[----:B------:R0:W3:Y:S01]  /*1090*/  LDG.E.U8 R63, desc[UR48][R68.64] ;  /* 0x00000030443f7981 */ /* 0x0000e2000c1e1100 */
[----:B----4-:R-:W-:-:S02]  /*10a0*/  IADD3 R72, P0, R78, R5, RZ ;  /* 0x000000054e487210 */ /* 0x010fc40007f1e0ff */
[-C--:B------:R-:W-:Y:S01]  /*10b0*/  LEA.HI.X.SX32 R77, R80, R3.reuse, 0x1, P1 ;  /* 0x00000003504d7211 */ /* 0x080fe200008f0eff */
[C---:B------:R-:W-:Y:S01]  /*10c0*/  IMAD R80, R11.reuse, 0x2, R82 ;  /* 0x000000020b507824 */ /* 0x040fe200078e0252 */
[----:B------:R-:W-:Y:S01]  /*10d0*/  LEA.HI.X.SX32 R73, R78, R3, 0x1, P0 ;  /* 0x000000034e497211 */ /* 0x000fe200000f0eff */
[----:B------:R1:W4:Y:S01]  /*10e0*/  LDG.E.U8 R64, desc[UR48][R70.64] ;  /* 0x0000003046407981 */ /* 0x000322000c1e1100 */
[----:B------:R-:W-:Y:S01]  /*10f0*/  IADD3 R78, P0, R82, R5, RZ ;  /* 0x00000005524e7210 */ /* 0x000fe20007f1e0ff */
[----:B0-----:R-:W-:-:S03]  /*1100*/  IMAD R68, R11, 0x2, R80 ;  /* 0x000000020b447824 */ /* 0x001fc600078e0250 */
[----:B------:R-:W-:Y:S01]  /*1110*/  LEA.HI.X.SX32 R79, R82, R3, 0x1, P0 ;  /* 0x00000003524f7211 */ /* 0x000fe200000f0eff */
[----:B------:R0:W4:Y:S01]  /*1120*/  LDG.E.U8 R65, desc[UR48][R72.64] ;  /* 0x0000003048417981 */ /* 0x000122000c1e1100 */
[C---:B------:R-:W-:Y:S01]  /*1130*/  IADD3 R74, P0, R80.reuse, R5, RZ ;  /* 0x00000005504a7210 */ /* 0x040fe20007f1e0ff */
[C---:B------:R-:W-:Y:S02]  /*1140*/  IMAD R84, R11.reuse, 0x2, R68 ;  /* 0x000000020b547824 */ /* 0x040fe400078e0244 */
[----:B------:R5:W4:Y:S01]  /*1150*/  LDG.E.U8 R66, desc[UR48][R76.64] ;  /* 0x000000304c427981 */ /* 0x000b22000c1e1100 */
[----:B------:R-:W-:Y:S01]  /*1160*/  LEA.HI.X.SX32 R75, R80, R3, 0x1, P0 ;  /* 0x00000003504b7211 */ /* 0x000fe200000f0eff */
[----:B-1----:R-:W-:Y:S01]  /*1170*/  IMAD R70, R11, 0x2, R84 ;  /* 0x000000020b467824 */ /* 0x002fe200078e0254 */
[C---:B------:R-:W-:Y:S01]  /*1180*/  IADD3 R80, P0, R68.reuse, R5, RZ ;  /* 0x0000000544507210 */ /* 0x040fe20007f1e0ff */
[----:B------:R1:W4:Y:S03]  /*1190*/  LDG.E.U8 R67, desc[UR48][R78.64] ;  /* 0x000000304e437981 */ /* 0x000326000c1e1100 */
[----:B------:R-:W-:-:S02]  /*11a0*/  LEA.HI.X.SX32 R81, R68, R3, 0x1, P0 ;  /* 0x0000000344517211 */ /* 0x000fc400000f0eff */
[-C--:B0-----:R-:W-:Y:S01]  /*11b0*/  IADD3 R72, P0, R70, R5.reuse, RZ ;  /* 0x0000000546487210 */ /* 0x081fe20007f1e0ff */
[C---:B-----5:R-:W-:Y:S01]  /*11c0*/  IMAD R76, R11.reuse, 0x4, R70 ;  /* 0x000000040b4c7824 */ /* 0x060fe200078e0246 */
[----:B------:R-:W-:Y:S01]  /*11d0*/  IADD3 R82, P1, R84, R5, RZ ;  /* 0x0000000554527210 */ /* 0x000fe20007f3e0ff */
[----:B------:R0:W5:Y:S01]  /*11e0*/  LDG.E.U8 R69, desc[UR48][R80.64] ;  /* 0x0000003050457981 */ /* 0x000162000c1e1100 */
[----:B------:R-:W-:Y:S01]  /*11f0*/  LEA.HI.X.SX32 R73, R70, R3, 0x1, P0 ;  /* 0x0000000346497211 */ /* 0x000fe200000f0eff */
[C---:B------:R-:W-:Y:S01]  /*1200*/  IMAD R88, R11.reuse, 0x2, R76 ;  /* 0x000000020b587824 */ /* 0x040fe200078e024c */
[C---:B-1----:R-:W-:Y:S01]  /*1210*/  IADD3 R78, P0, R76.reuse, R5, RZ ;  /* 0x000000054c4e7210 */ /* 0x042fe20007f1e0ff */
[----:B------:R-:W5:Y:S03]  /*1220*/  LDG.E.U8 R68, desc[UR48][R74.64] ;  /* 0x000000304a447981 */ /* 0x000f66000c1e1100 */
[-C--:B------:R-:W-:Y:S01]  /*1230*/  LEA.HI.X.SX32 R79, R76, R3.reuse, 0x1, P0 ;  /* 0x000000034c4f7211 */ /* 0x080fe200000f0eff */
[C---:B------:R-:W-:Y:S01]  /*1240*/  IMAD R76, R11.reuse, 0x2, R88 ;  /* 0x000000020b4c7824 */ /* 0x040fe200078e0258 */
[----:B------:R-:W-:Y:S01]  /*1250*/  LEA.HI.X.SX32 R83, R84, R3, 0x1, P1 ;  /* 0x0000000354537211 */ /* 0x000fe200008f0eff */
[----:B------:R-:W5:Y:S01]  /*1260*/  LDG.E.U8 R71, desc[UR48][R72.64] ;  /* 0x0000003048477981 */ /* 0x000f62000c1e1100 */
[----:B------:R-:W-:Y:S01]  /*1270*/  IADD3 R84, P0, R88, R5, RZ ;  /* 0x0000000558547210 */ /* 0x000fe20007f1e0ff */
[----:B------:R-:W-:-:S02]  /*1280*/  IMAD R90, R11, 0x2, R76 ;  /* 0x000000020b5a7824 */ /* 0x000fc400078e024c */
[----:B------:R1:W5:Y:S01]  /*1290*/  LDG.E.U8 R70, desc[UR48][R82.64] ;  /* 0x0000003052467981 */ /* 0x000362000c1e1100 */
[----:B------:R-:W-:Y:S02]  /*12a0*/  LEA.HI.X.SX32 R85, R88, R3, 0x1, P0 ;  /* 0x0000000358557211 */ /* 0x000fe400000f0eff */
[C---:B0-----:R-:W-:Y:S01]  /*12b0*/  IADD3 R80, P0, R90.reuse, R5, RZ ;  /* 0x000000055a507210 */ /* 0x041fe20007f1e0ff */
[----:B------:R-:W5:Y:S03]  /*12c0*/  LDG.E.U8 R74, desc[UR48][R78.64] ;  /* 0x000000304e4a7981 */ /* 0x000f66000c1e1100 */
[----:B------:R-:W-:Y:S01]  /*12d0*/  LEA.HI.X.SX32 R81, R90, R3, 0x1, P0 ;  /* 0x000000035a517211 */ /* 0x000fe200000f0eff */
[----:B------:R0:W5:Y:S01]  /*12e0*/  LDG.E.U8 R75, desc[UR48][R84.64] ;  /* 0x00000030544b7981 */ /* 0x000162000c1e1100 */
[----:B-1----:R-:W-:Y:S01]  /*12f0*/  IMAD R82, R11, 0x2, R90 ;  /* 0x000000020b527824 */ /* 0x002fe200078e025a */
[----:B------:R-:W-:-:S02]  /*1300*/  IADD3 R86, P1, R76, R5, RZ ;  /* 0x000000054c567210 */ /* 0x000fc40007f3e0ff */
[----:B------:R-:W5:Y:S01]  /*1310*/  LDG.E.U8 R77, desc[UR48][R80.64] ;  /* 0x00000030504d7981 */ /* 0x000f62000c1e1100 */
[----:B------:R-:W-:Y:S01]  /*1320*/  IMAD R90, R11, 0x2, R82 ;  /* 0x000000020b5a7824 */ /* 0x000fe200078e0252 */
[----:B------:R-:W-:-:S03]  /*1330*/  IADD3 R72, P0, R82, R5, RZ ;  /* 0x0000000552487210 */ /* 0x000fc60007f1e0ff */
[C---:B------:R-:W-:Y:S01]  /*1340*/  IMAD R92, R11.reuse, 0x2, R90 ;  /* 0x000000020b5c7824 */ /* 0x040fe200078e025a */
[----:B------:R-:W-:Y:S02]  /*1350*/  LEA.HI.X.SX32 R73, R82, R3, 0x1, P0 ;  /* 0x0000000352497211 */ /* 0x000fe400000f0eff */
[----:B------:R-:W-:Y:S01]  /*1360*/  IADD3 R82, P0, R90, R5, RZ ;  /* 0x000000055a527210 */ /* 0x000fe20007f1e0ff */
[C---:B------:R-:W-:Y:S01]  /*1370*/  IMAD R94, R11.reuse, 0x4, R92 ;  /* 0x000000040b5e7824 */ /* 0x040fe200078e025c */
[-C--:B------:R-:W-:Y:S01]  /*1380*/  LEA.HI.X.SX32 R87, R76, R3.reuse, 0x1, P1 ;  /* 0x000000034c577211 */ /* 0x080fe200008f0eff */
[----:B------:R-:W5:Y:S01]  /*1390*/  LDG.E.U8 R78, desc[UR48][R72.64] ;  /* 0x00000030484e7981 */ /* 0x000f62000c1e1100 */
[----:B------:R-:W-:Y:S01]  /*13a0*/  LEA.HI.X.SX32 R83, R90, R3, 0x1, P0 ;  /* 0x000000035a537211 */ /* 0x000fe200000f0eff */
[C---:B------:R-:W-:Y:S01]  /*13b0*/  IMAD R90, R11.reuse, 0x2, R94 ;  /* 0x000000020b5a7824 */ /* 0x040fe200078e025e */
[C---:B0-----:R-:W-:Y:S01]  /*13c0*/  IADD3 R84, P0, R94.reuse, R5, RZ ;  /* 0x000000055e547210 */ /* 0x041fe20007f1e0ff */
[----:B------:R0:W5:Y:S03]  /*13d0*/  LDG.E.U8 R76, desc[UR48][R86.64] ;  /* 0x00000030564c7981 */ /* 0x000166000c1e1100 */
[----:B------:R-:W-:Y:S01]  /*13e0*/  LEA.HI.X.SX32 R85, R94, R3, 0x1, P0 ;  /* 0x000000035e557211 */ /* 0x000fe200000f0eff */
[----:B------:R-:W-:Y:S01]  /*13f0*/  IMAD R94, R11, 0x2, R90 ;  /* 0x000000020b5e7824 */ /* 0x000fe200078e025a */
[-C--:B------:R-:W-:Y:S01]  /*1400*/  IADD3 R88, P1, R92, R5.reuse, RZ ;  /* 0x000000055c587210 */ /* 0x080fe20007f3e0ff */
[----:B------:R-:W5:Y:S01]  /*1410*/  LDG.E.U8 R79, desc[UR48][R82.64] ;  /* 0x00000030524f7981 */ /* 0x000f62000c1e1100 */
[----:B0-----:R-:W-:-:S03]  /*1420*/  IADD3 R86, P0, R90, R5, RZ ;  /* 0x000000055a567210 */ /* 0x001fc60007f1e0ff */
[----:B------:R-:W4:Y:S01]  /*1430*/  LDG.E.U8 R81, desc[UR48][R84.64] ;  /* 0x0000003054517981 */ /* 0x000f22000c1e1100 */
[-C--:B------:R-:W-:Y:S01]  /*1440*/  LEA.HI.X.SX32 R87, R90, R3.reuse, 0x1, P0 ;  /* 0x000000035a577211 */ /* 0x080fe200000f0eff */
[C---:B------:R-:W-:Y:S01]  /*1450*/  IMAD R90, R11.reuse, 0x2, R94 ;  /* 0x000000020b5a7824 */ /* 0x040fe200078e025e */
[----:B------:R-:W-:Y:S02]  /*1460*/  LEA.HI.X.SX32 R89, R92, R3, 0x1, P1 ;  /* 0x000000035c597211 */ /* 0x000fe400008f0eff */
[C---:B------:R-:W-:Y:S01]  /*1470*/  IADD3 R72, P0, R94.reuse, R5, RZ ;  /* 0x000000055e487210 */ /* 0x040fe20007f1e0ff */
[----:B------:R-:W-:Y:S01]  /*1480*/  IMAD R96, R11, 0x2, R90 ;  /* 0x000000020b607824 */ /* 0x000fe200078e025a */
[----:B------:R-:W5:Y:S02]  /*1490*/  LDG.E.U8 R82, desc[UR48][R86.64] ;  /* 0x0000003056527981 */ /* 0x000f64000c1e1100 */
[----:B------:R-:W-:Y:S02]  /*14a0*/  LEA.HI.X.SX32 R73, R94, R3, 0x1, P0 ;  /* 0x000000035e497211 */ /* 0x000fe400000f0eff */
[----:B------:R0:W5:Y:S01]  /*14b0*/  LDG.E.U8 R80, desc[UR48][R88.64] ;  /* 0x0000003058507981 */ /* 0x000162000c1e1100 */
[----:B------:R-:W-:-:S02]  /*14c0*/  IADD3 R94, P0, R96, R5, RZ ;  /* 0x00000005605e7210 */ /* 0x000fc40007f1e0ff */
[----:B------:R-:W-:Y:S01]  /*14d0*/  IADD3 R92, P1, R90, R5, RZ ;  /* 0x000000055a5c7210 */ /* 0x000fe20007f3e0ff */
[----:B------:R1:W5:Y:S01]  /*14e0*/  LDG.E.U8 R83, desc[UR48][R72.64] ;  /* 0x0000003048537981 */ /* 0x000362000c1e1100 */
[-C--:B------:R-:W-:Y:S01]  /*14f0*/  LEA.HI.X.SX32 R95, R96, R3.reuse, 0x1, P0 ;  /* 0x00000003605f7211 */ /* 0x080fe200000f0eff */
[----:B0-----:R-:W-:Y:S01]  /*1500*/  IMAD R88, R11, 0x2, R96 ;  /* 0x000000020b587824 */ /* 0x001fe200078e0260 */
[----:B------:R-:W-:-:S03]  /*1510*/  LEA.HI.X.SX32 R93, R90, R3, 0x1, P1 ;  /* 0x000000035a5d7211 */ /* 0x000fc600008f0eff */
[----:B------:R-:W5:Y:S01]  /*1520*/  LDG.E.U8 R91, desc[UR48][R94.64] ;  /* 0x000000305e5b7981 */ /* 0x000f62000c1e1100 */
[C---:B------:R-:W-:Y:S01]  /*1530*/  IMAD R96, R11.reuse, 0x2, R88 ;  /* 0x000000020b607824 */ /* 0x040fe200078e0258 */
[C---:B------:R-:W-:Y:S02]  /*1540*/  IADD3 R84, P0, R88.reuse, R5, RZ ;  /* 0x0000000558547210 */ /* 0x040fe40007f1e0ff */
[----:B------:R0:W5:Y:S01]  /*1550*/  LDG.E.U8 R90, desc[UR48][R92.64] ;  /* 0x000000305c5a7981 */ /* 0x000162000c1e1100 */
[C---:B------:R-:W-:Y:S01]  /*1560*/  IMAD R98, R11.reuse, 0x4, R96 ;  /* 0x000000040b627824 */ /* 0x040fe200078e0260 */
[----:B------:R-:W-:Y:S02]  /*1570*/  LEA.HI.X.SX32 R85, R88, R3, 0x1, P0 ;  /* 0x0000000358557211 */ /* 0x000fe400000f0eff */
[----:B------:R-:W-:Y:S01]  /*1580*/  IADD3 R86, P0, R96, R5, RZ ;  /* 0x0000000560567210 */ /* 0x000fe20007f1e0ff */
[----:B------:R-:W-:-:S03]  /*1590*/  IMAD R100, R11, 0x2, R98 ;  /* 0x000000020b647824 */ /* 0x000fc600078e0262 */
[----:B------:R-:W-:Y:S01]  /*15a0*/  LEA.HI.X.SX32 R87, R96, R3, 0x1, P0 ;  /* 0x0000000360577211 */ /* 0x000fe200000f0eff */
[C---:B------:R-:W-:Y:S01]  /*15b0*/  IMAD R102, R11.reuse, 0x2, R100 ;  /* 0x000000020b667824 */ /* 0x040fe200078e0264 */
[C---:B-1----:R-:W-:Y:S01]  /*15c0*/  IADD3 R72, P0, R100.reuse, R5, RZ ;  /* 0x0000000564487210 */ /* 0x042fe20007f1e0ff */
[----:B------:R1:W5:Y:S03]  /*15d0*/  LDG.E.U8 R96, desc[UR48][R84.64] ;  /* 0x0000003054607981 */ /* 0x000366000c1e1100 */
[----:B------:R-:W-:Y:S01]  /*15e0*/  LEA.HI.X.SX32 R73, R100, R3, 0x1, P0 ;  /* 0x0000000364497211 */ /* 0x000fe200000f0eff */
[----:B------:R-:W-:Y:S01]  /*15f0*/  IMAD R100, R11, 0x2, R102 ;  /* 0x000000020b647824 */ /* 0x000fe200078e0266 */
[-C--:B0-----:R-:W-:Y:S01]  /*1600*/  IADD3 R92, P0, R102, R5.reuse, RZ ;  /* 0x00000005665c7210 */ /* 0x081fe20007f1e0ff */
[----:B------:R0:W5:Y:S01]  /*1610*/  LDG.E.U8 R97, desc[UR48][R86.64] ;  /* 0x0000003056617981 */ /* 0x000162000c1e1100 */
[----:B------:R-:W-:-:S02]  /*1620*/  IADD3 R88, P1, R98, R5, RZ ;  /* 0x0000000562587210 */ /* 0x000fc40007f3e0ff */
[-C--:B------:R-:W-:Y:S01]  /*1630*/  LEA.HI.X.SX32 R93, R102, R3.reuse, 0x1, P0 ;  /* 0x00000003665d7211 */ /* 0x080fe200000f0eff */
[C---:B------:R-:W-:Y:S01]  /*1640*/  IMAD R102, R11.reuse, 0x2, R100 ;  /* 0x000000020b667824 */ /* 0x040fe200078e0264 */
[----:B------:R-:W-:Y:S01]  /*1650*/  LEA.HI.X.SX32 R89, R98, R3, 0x1, P1 ;  /* 0x0000000362597211 */ /* 0x000fe200008f0eff */
[----:B------:R-:W5:Y:S01]  /*1660*/  LDG.E.U8 R99, desc[UR48][R72.64] ;  /* 0x0000003048637981 */ /* 0x000f62000c1e1100 */
[C---:B-1----:R-:W-:Y:S01]  /*1670*/  IADD3 R84, P0, R100.reuse, R5, RZ ;  /* 0x0000000564547210 */ /* 0x042fe20007f1e0ff */
[C---:B------:R-:W-:Y:S02]  /*1680*/  IMAD R104, R11.reuse, 0x2, R102 ;  /* 0x000000020b687824 */ /* 0x040fe400078e0266 */
        /* <DEDUP_REMOVED lines=12> */
[-C--:B------:R-:W-:Y:S02]  /*1750*/  LEA.HI.X.SX32 R73, R88, R3.reuse, 0x1, P0 ;  /* 0x0000000358497211 */ /* 0x080fe400000f0eff */
[----:B------:R-:W-:Y:S01]  /*1760*/  LEA.HI.X.SX32 R95, R102, R3, 0x1, P1 ;  /* 0x00000003665f7211 */ /* 0x000fe200008f0eff */
[----:B------:R-:W-:Y:S01]  /*1770*/  IMAD R108, R11, 0x2, R106 ;  /* 0x000000020b6c7824 */ /* 0x000fe200078e026a */
[----:B------:R-:W-:-:S03]  /*1780*/  IADD3 R88, P0, R104, R5, RZ ;  /* 0x0000000568587210 */ /* 0x000fc60007f1e0ff */
[----:B------:R1:W5:Y:S01]  /*1790*/  LDG.E.U8 R102, desc[UR48][R94.64] ;  /* 0x000000305e667981 */ /* 0x000362000c1e1100 */
[----:B------:R-:W-:Y:S02]  /*17a0*/  LEA.HI.X.SX32 R89, R104, R3, 0x1, P0 ;  /* 0x0000000368597211 */ /* 0x000fe400000f0eff */
[C---:B0-----:R-:W-:Y:S01]  /*17b0*/  IADD3 R84, P0, R108.reuse, R5, RZ ;  /* 0x000000056c547210 */ /* 0x041fe20007f1e0ff */
[----:B------:R0:W5:Y:S03]  /*17c0*/  LDG.E.U8 R104, desc[UR48][R72.64] ;  /* 0x0000003048687981 */ /* 0x000166000c1e1100 */
[----:B------:R-:W-:Y:S01]  /*17d0*/  LEA.HI.X.SX32 R85, R108, R3, 0x1, P0 ;  /* 0x000000036c557211 */ /* 0x000fe200000f0eff */
[----:B------:R-:W5:Y:S01]  /*17e0*/  LDG.E.U8 R105, desc[UR48][R88.64] ;  /* 0x0000003058697981 */ /* 0x000f62000c1e1100 */
[----:B-1----:R-:W-:Y:S01]  /*17f0*/  IMAD R94, R11, 0x2, R108 ;  /* 0x000000020b5e7824 */ /* 0x002fe200078e026c */
[----:B------:R-:W-:-:S02]  /*1800*/  IADD3 R92, P1, R106, R5, RZ ;  /* 0x000000056a5c7210 */ /* 0x000fc40007f3e0ff */
[----:B------:R1:W5:Y:S01]  /*1810*/  LDG.E.U8 R107, desc[UR48][R84.64] ;  /* 0x00000030546b7981 */ /* 0x000362000c1e1100 */
[----:B------:R-:W-:Y:S01]  /*1820*/  IMAD R108, R11, 0x2, R94 ;  /* 0x000000020b6c7824 */ /* 0x000fe200078e025e */
[----:B------:R-:W-:-:S03]  /*1830*/  IADD3 R86, P0, R94, R5, RZ ;  /* 0x000000055e567210 */ /* 0x000fc60007f1e0ff */
[----:B------:R-:W-:Y:S01]  /*1840*/  IMAD R110, R11, 0x2, R108 ;  /* 0x000000020b6e7824 */ /* 0x000fe200078e026c */
[----:B------:R-:W-:-:S03]  /*1850*/  LEA.HI.X.SX32 R87, R94, R3, 0x1, P0 ;  /* 0x000000035e577211 */ /* 0x000fc600000f0eff */
[----:B0-----:R-:W-:Y:S01]  /*1860*/  IMAD R72, R11, 0x2, R110 ;  /* 0x000000020b487824 */ /* 0x001fe200078e026e */
[----:B------:R-:W-:-:S03]  /*1870*/  IADD3 R94, P0, R108, R5, RZ ;  /* 0x000000056c5e7210 */ /* 0x000fc60007f1e0ff */
[C---:B------:R-:W-:Y:S01]  /*1880*/  IMAD R112, R11.reuse, 0x4, R72 ;  /* 0x000000040b707824 */ /* 0x040fe200078e0248 */
[-C--:B------:R-:W-:Y:S02]  /*1890*/  LEA.HI.X.SX32 R93, R106, R3.reuse, 0x1, P1 ;  /* 0x000000036a5d7211 */ /* 0x080fe400008f0eff */
[----:B------:R-:W-:Y:S01]  /*18a0*/  LEA.HI.X.SX32 R95, R108, R3, 0x1, P0 ;  /* 0x000000036c5f7211 */ /* 0x000fe200000f0eff */
[C---:B-1----:R-:W-:Y:S01]  /*18b0*/  IMAD R84, R11.reuse, 0x2, R112 ;  /* 0x000000020b547824 */ /* 0x042fe200078e0270 */
[-C--:B------:R-:W-:Y:S01]  /*18c0*/  IADD3 R88, P0, R72, R5.reuse, RZ ;  /* 0x0000000548587210 */ /* 0x080fe20007f1e0ff */
[----:B------:R0:W5:Y:S01]  /*18d0*/  LDG.E.U8 R106, desc[UR48][R92.64] ;  /* 0x000000305c6a7981 */ /* 0x000162000c1e1100 */
[----:B------:R-:W-:Y:S01]  /*18e0*/  IADD3 R114, P1, R110, R5, RZ ;  /* 0x000000056e727210 */ /* 0x000fe20007f3e0ff */
[----:B------:R-:W-:Y:S01]  /*18f0*/  IMAD R118, R11, 0x2, R84 ;  /* 0x000000020b767824 */ /* 0x000fe200078e0254 */
[-C--:B------:R-:W-:Y:S01]  /*1900*/  LEA.HI.X.SX32 R89, R72, R3.reuse, 0x1, P0 ;  /* 0x0000000348597211 */ /* 0x080fe200000f0eff */
[----:B------:R1:W5:Y:S01]  /*1910*/  LDG.E.U8 R108, desc[UR48][R86.64] ;  /* 0x00000030566c7981 */ /* 0x000362000c1e1100 */
[----:B------:R-:W-:-:S03]  /*1920*/  LEA.HI.X.SX32 R115, R110, R3, 0x1, P1 ;  /* 0x000000036e737211 */ /* 0x000fc600008f0eff */
[----:B------:R2:W5:Y:S01]  /*1930*/  LDG.E.U8 R109, desc[UR48][R94.64] ;  /* 0x000000305e6d7981 */ /* 0x000562000c1e1100 */
[-C--:B0-----:R-:W-:Y:S02]  /*1940*/  IADD3 R92, P0, R112, R5.reuse, RZ ;  /* 0x00000005705c7210 */ /* 0x081fe40007f1e0ff */
[----:B------:R-:W-:Y:S01]  /*1950*/  IADD3 R72, P1, R118, R5, RZ ;  /* 0x0000000576487210 */ /* 0x000fe20007f3e0ff */
[----:B------:R0:W5:Y:S01]  /*1960*/  LDG.E.U8 R111, desc[UR48][R88.64] ;  /* 0x00000030586f7981 */ /* 0x000162000c1e1100 */
[----:B------:R-:W-:Y:S01]  /*1970*/  LEA.HI.X.SX32 R93, R112, R3, 0x1, P0 ;  /* 0x00000003705d7211 */ /* 0x000fe200000f0eff */
[C---:B-1----:R-:W-:Y:S01]  /*1980*/  IMAD R86, R11.reuse, 0x2, R118 ;  /* 0x000000020b567824 */ /* 0x042fe200078e0276 */
[----:B------:R-:W-:Y:S01]  /*1990*/  IADD3 R116, P0, R84, R5, RZ ;  /* 0x0000000554747210 */ /* 0x000fe20007f1e0ff */
[----:B------:R-:W5:Y:S01]  /*19a0*/  LDG.E.U8 R110, desc[UR48][R114.64] ;  /* 0x00000030726e7981 */ /* 0x000f62000c1e1100 */
[-C--:B------:R-:W-:Y:S01]  /*19b0*/  LEA.HI.X.SX32 R73, R118, R3.reuse, 0x1, P1 ;  /* 0x0000000376497211 */ /* 0x080fe200008f0eff */
[C---:B------:R-:W-:Y:S01]  /*19c0*/  IMAD R118, R11.reuse, 0x2, R86 ;  /* 0x000000020b767824 */ /* 0x040fe200078e0256 */
[----:B------:R-:W-:Y:S01]  /*19d0*/  LEA.HI.X.SX32 R117, R84, R3, 0x1, P0 ;  /* 0x0000000354757211 */ /* 0x000fe200000f0eff */
[----:B------:R-:W5:Y:S01]  /*19e0*/  LDG.E.U8 R112, desc[UR48][R92.64] ;  /* 0x000000305c707981 */ /* 0x000f62000c1e1100 */
[----:B--2---:R-:W-:Y:S01]  /*19f0*/  IADD3 R94, P0, R86, R5, RZ ;  /* 0x00000005565e7210 */ /* 0x004fe20007f1e0ff */
[----:B------:R-:W-:-:S02]  /*1a00*/  IMAD R120, R11, 0x2, R118 ;  /* 0x000000020b787824 */ /* 0x000fc400078e0276 */
[----:B------:R1:W2:Y:S01]  /*1a10*/  LDG.E.U8 R113, desc[UR48][R116.64] ;  /* 0x0000003074717981 */ /* 0x0002a2000c1e1100 */
[----:B------:R-:W-:Y:S02]  /*1a20*/  LEA.HI.X.SX32 R95, R86, R3, 0x1, P0 ;  /* 0x00000003565f7211 */ /* 0x000fe400000f0eff */
[C---:B------:R-:W-:Y:S01]  /*1a30*/  IADD3 R84, P0, R118.reuse, R5, RZ ;  /* 0x0000000576547210 */ /* 0x040fe20007f1e0ff */
[----:B------:R1:W2:Y:S03]  /*1a40*/  LDG.E.U8 R114, desc[UR48][R72.64] ;  /* 0x0000003048727981 */ /* 0x0002a6000c1e1100 */
[----:B------:R-:W-:Y:S01]  /*1a50*/  LEA.HI.X.SX32 R85, R118, R3, 0x1, P0 ;  /* 0x0000000376557211 */ /* 0x000fe200000f0eff */
[C---:B------:R-:W-:Y:S01]  /*1a60*/  IMAD R118, R11.reuse, 0x2, R120 ;  /* 0x000000020b767824 */ /* 0x040fe200078e0278 */
[C---:B0-----:R-:W-:Y:S01]  /*1a70*/  IADD3 R88, P0, R120.reuse, R5, RZ ;  /* 0x0000000578587210 */ /* 0x041fe20007f1e0ff */
[----:B------:R0:W2:Y:S02]  /*1a80*/  LDG.E.U8 R115, desc[UR48][R94.64] ;  /* 0x000000305e737981 */ /* 0x0000a4000c1e1100 */
[C---:B------:R-:W-:Y:S01]  /*1a90*/  IMAD R122, R11.reuse, 0x4, R118 ;  /* 0x000000040b7a7824 */ /* 0x040fe200078e0276 */
[----:B------:R-:W-:Y:S01]  /*1aa0*/  LEA.HI.X.SX32 R89, R120, R3, 0x1, P0 ;  /* 0x0000000378597211 */ /* 0x000fe200000f0eff */
[----:B------:R0:W2:Y:S01]  /*1ab0*/  LDG.E.U8 R117, desc[UR48][R84.64] ;  /* 0x0000003054757981 */ /* 0x0000a2000c1e1100 */
[-C--:B------:R-:W-:Y:S01]  /*1ac0*/  IADD3 R86, P1, R118, R5.reuse, RZ ;  /* 0x0000000576567210 */ /* 0x080fe20007f3e0ff */
[----:B-1----:R-:W-:Y:S01]  /*1ad0*/  IMAD R116, R11, 0x2, R122 ;  /* 0x000000020b747824 */ /* 0x002fe200078e027a */
[----:B------:R-:W-:Y:S01]  /*1ae0*/  IADD3 R92, P0, R122, R5, RZ ;  /* 0x000000057a5c7210 */ /* 0x000fe20007f1e0ff */
[----:B------:R1:W2:Y:S01]  /*1af0*/  LDG.E.U8 R119, desc[UR48][R88.64] ;  /* 0x0000003058777981 */ /* 0x0002a2000c1e1100 */
[----:B------:R-:W-:-:S02]  /*1b00*/  LEA.HI.X.SX32 R87, R118, R3, 0x1, P1 ;  /* 0x0000000376577211 */ /* 0x000fc400008f0eff */
[----:B------:R-:W-:Y:S01]  /*1b10*/  LEA.HI.X.SX32 R93, R122, R3, 0x1, P0 ;  /* 0x000000037a5d7211 */ /* 0x000fe200000f0eff */
[C---:B------:R-:W-:Y:S01]  /*1b20*/  IMAD R118, R11.reuse, 0x2, R116 ;  /* 0x000000020b767824 */ /* 0x040fe200078e0274 */
[C---:B------:R-:W-:Y:S01]  /*1b30*/  IADD3 R72, P0, R116.reuse, R5, RZ ;  /* 0x0000000574487210 */ /* 0x040fe20007f1e0ff */
[----:B------:R1:W2:Y:S03]  /*1b40*/  LDG.E.U8 R121, desc[UR48][R86.64] ;  /* 0x0000003056797981 */ /* 0x0002a6000c1e1100 */
[----:B------:R-:W-:Y:S01]  /*1b50*/  LEA.HI.X.SX32 R73, R116, R3, 0x1, P0 ;  /* 0x0000000374497211 */ /* 0x000fe200000f0eff */
[C---:B------:R-:W-:Y:S01]  /*1b60*/  IMAD R116, R11.reuse, 0x2, R118 ;  /* 0x000000020b747824 */ /* 0x040fe200078e0276 */
[-C--:B0-----:R-:W-:Y:S01]  /*1b70*/  IADD3 R94, P0, R118, R5.reuse, RZ ;  /* 0x00000005765e7210 */ /* 0x081fe20007f1e0ff */
[----:B------:R0:W2:Y:S02]  /*1b80*/  LDG.E.U8 R123, desc[UR48][R92.64] ;  /* 0x000000305c7b7981 */ /* 0x0000a4000c1e1100 */
[----:B------:R-:W-:Y:S01]  /*1b90*/  IMAD R120, R11, 0x2, R116 ;  /* 0x000000020b787824 */ /* 0x000fe200078e0274 */
[----:B------:R-:W-:Y:S01]  /*1ba0*/  IADD3 R84, P1, R116, R5, RZ ;  /* 0x0000000574547210 */ /* 0x000fe20007f3e0ff */
[----:B------:R0:W2:Y:S01]  /*1bb0*/  LDG.E.U8 R124, desc[UR48][R72.64] ;  /* 0x00000030487c7981 */ /* 0x0000a2000c1e1100 */
[----:B------:R-:W-:-:S02]  /*1bc0*/  LEA.HI.X.SX32 R95, R118, R3, 0x1, P0 ;  /* 0x00000003765f7211 */ /* 0x000fc400000f0eff */
[----:B------:R-:W-:Y:S01]  /*1bd0*/  LEA.HI.X.SX32 R85, R116, R3, 0x1, P1 ;  /* 0x0000000374557211 */ /* 0x000fe200008f0eff */
[C---:B------:R-:W-:Y:S01]  /*1be0*/  IMAD R116, R11.reuse, 0x2, R120 ;  /* 0x000000020b747824 */ /* 0x040fe200078e0278 */
[C---:B-1----:R-:W-:Y:S01]  /*1bf0*/  IADD3 R88, P0, R120.reuse, R5, RZ ;  /* 0x0000000578587210 */ /* 0x042fe20007f1e0ff */
[----:B------:R1:W2:Y:S03]  /*1c00*/  LDG.E.U8 R125, desc[UR48][R94.64] ;  /* 0x000000305e7d7981 */ /* 0x0002a6000c1e1100 */
        /* <DEDUP_REMOVED lines=34> */
[C---:B---3--:R-:W-:Y:S01]  /*1e30*/  IADD3 R72, P0, R116.reuse, R5, RZ ;  /* 0x0000000574487210 */ /* 0x048fe20007f1e0ff */
        /* <DEDUP_REMOVED lines=12> */
[----:B------:R-:W2:Y:S03]  /*1f00*/  LDG.E.U8 R137, desc[UR48][R94.64] ;  /* 0x000000305e897981 */ /* 0x000ea6000c1e1100 */
[----:B------:R-:W-:Y:S01]  /*1f10*/  LEA.HI.X.SX32 R89, R120, R3, 0x1, P0 ;  /* 0x0000000378597211 */ /* 0x000fe200000f0eff */
[C---:B------:R-:W-:Y:S01]  /*1f20*/  IMAD R118, R11.reuse, 0x2, R116 ;  /* 0x000000020b767824 */ /* 0x040fe200078e0274 */
[C---:B---3--:R-:W-:Y:S01]  /*1f30*/  IADD3 R86, P0, R116.reuse, R5, RZ ;  /* 0x0000000574567210 */ /* 0x048fe20007f1e0ff */
[----:B------:R1:W3:Y:S03]  /*1f40*/  LDG.E.U8 R138, desc[UR48][R84.64] ;  /* 0x00000030548a7981 */ /* 0x0002e6000c1e1100 */
[----:B------:R-:W-:Y:S01]  /*1f50*/  LEA.HI.X.SX32 R87, R116, R3, 0x1, P0 ;  /* 0x0000000374577211 */ /* 0x000fe200000f0eff */
[C---:B------:R-:W-:Y:S01]  /*1f60*/  IMAD R116, R11.reuse, 0x2, R118 ;  /* 0x000000020b747824 */ /* 0x040fe200078e0276 */
[C---:B0-----:R-:W-:Y:S01]  /*1f70*/  IADD3 R92, P0, R118.reuse, R5, RZ ;  /* 0x00000005765c7210 */ /* 0x041fe20007f1e0ff */
[----:B------:R0:W3:Y:S02]  /*1f80*/  LDG.E.U8 R139, desc[UR48][R88.64] ;  /* 0x00000030588b7981 */ /* 0x0000e4000c1e1100 */
[C---:B------:R-:W-:Y:S01]  /*1f90*/  IMAD R120, R11.reuse, 0x2, R116 ;  /* 0x000000020b787824 */ /* 0x040fe200078e0274 */
[----:B------:R-:W-:Y:S01]  /*1fa0*/  LEA.HI.X.SX32 R93, R118, R3, 0x1, P0 ;  /* 0x00000003765d7211 */ /* 0x000fe200000f0eff */
[----:B------:R-:W3:Y:S01]  /*1fb0*/  LDG.E.U8 R140, desc[UR48][R86.64] ;  /* 0x00000030568c7981 */ /* 0x000ee2000c1e1100 */
[-C--:B------:R-:W-:Y:S01]  /*1fc0*/  IADD3 R72, P1, R116, R5.reuse, RZ ;  /* 0x0000000574487210 */ /* 0x080fe20007f3e0ff */
[C---:B-1----:R-:W-:Y:S01]  /*1fd0*/  IMAD R84, R11.reuse, 0x4, R120 ;  /* 0x000000040b547824 */ /* 0x042fe200078e0278 */
[----:B------:R-:W-:Y:S01]  /*1fe0*/  IADD3 R94, P0, R120, R5, RZ ;  /* 0x00000005785e7210 */ /* 0x000fe20007f1e0ff */
[----:B------:R1:W3:Y:S01]  /*1ff0*/  LDG.E.U8 R141, desc[UR48][R92.64] ;  /* 0x000000305c8d7981 */ /* 0x0002e2000c1e1100 */
[-C--:B------:R-:W-:Y:S01]  /*2000*/  LEA.HI.X.SX32 R73, R116, R3.reuse, 0x1, P1 ;  /* 0x0000000374497211 */ /* 0x080fe200008f0eff */
[----:B------:R-:W-:Y:S01]  /*2010*/  IMAD R116, R11, 0x2, R84 ;  /* 0x000000020b747824 */ /* 0x000fe200078e0254 */
[----:B------:R-:W-:-:S02]  /*2020*/  LEA.HI.X.SX32 R95, R120, R3, 0x1, P0 ;  /* 0x00000003785f7211 */ /* 0x000fc400000f0eff */
[C---:B0-----:R-:W-:Y:S01]  /*2030*/  IADD3 R88, P0, R84.reuse, R5, RZ ;  /* 0x0000000554587210 */ /* 0x041fe20007f1e0ff */
[C---:B------:R-:W-:Y:S01]  /*2040*/  IMAD R118, R11.reuse, 0x2, R116 ;  /* 0x000000020b767824 */ /* 0x040fe200078e0274 */
[----:B------:R0:W3:Y:S02]  /*2050*/  LDG.E.U8 R142, desc[UR48][R72.64] ;  /* 0x00000030488e7981 */ /* 0x0000e4000c1e1100 */
[----:B------:R-:W-:Y:S02]  /*2060*/  LEA.HI.X.SX32 R89, R84, R3, 0x1, P0 ;  /* 0x0000000354597211 */ /* 0x000fe400000f0eff */
[----:B------:R-:W-:Y:S01]  /*2070*/  IADD3 R84, P0, R116, R5, RZ ;  /* 0x0000000574547210 */ /* 0x000fe20007f1e0ff */
[----:B-1----:R-:W-:Y:S01]  /*2080*/  IMAD R92, R11, 0x2, R118 ;  /* 0x000000020b5c7824 */ /* 0x002fe200078e0276 */
[----:B------:R-:W-:Y:S01]  /*2090*/  LEA.HI R152, R0, 0x7e, RZ, 0x1a ;  /* 0x0000007e00987811 */ /* 0x000fe200078fd0ff */
[----:B------:R-:W3:Y:S01]  /*20a0*/  LDG.E.U8 R143, desc[UR48][R94.64] ;  /* 0x000000305e8f7981 */ /* 0x000ee2000c1e1100 */
[----:B------:R-:W-:-:S02]  /*20b0*/  LEA.HI.X.SX32 R85, R116, R3, 0x1, P0 ;  /* 0x0000000374557211 */ /* 0x000fc400000f0eff */
[----:B------:R-:W-:Y:S01]  /*20c0*/  IADD3 R86, P0, R118, R5, RZ ;  /* 0x0000000576567210 */ /* 0x000fe20007f1e0ff */
[----:B------:R-:W-:Y:S01]  /*20d0*/  IMAD R116, R152, R11, RZ ;  /* 0x0000000b98747224 */ /* 0x000fe200078e02ff */
[----:B------:R1:W3:Y:S02]  /*20e0*/  LDG.E.U8 R144, desc[UR48][R88.64] ;  /* 0x0000003058907981 */ /* 0x0002e4000c1e1100 */
        /* <DEDUP_REMOVED lines=8> */
[----:B------:R-:W-:Y:S01]  /*2170*/  IMAD R122, R11, 0x2, R120 ;  /* 0x000000020b7a7824 */ /* 0x000fe200078e0278 */
[----:B-1----:R-:W-:Y:S01]  /*2180*/  IADD3 R88, P0, R116, R5, RZ ;  /* 0x0000000574587210 */ /* 0x002fe20007f1e0ff */
[----:B------:R-:W3:Y:S01]  /*2190*/  LDG.E.U8 R72, desc[UR48][R72.64] ;  /* 0x0000003048487981 */ /* 0x000ee2000c1e1100 */
[----:B------:R-:W-:-:S02]  /*21a0*/  LEA.HI.X.SX32 R93, R118, R3, 0x1, P1 ;  /* 0x00000003765d7211 */ /* 0x000fc400008f0eff */
[-C--:B------:R-:W-:Y:S02]  /*21b0*/  IADD3 R94, P2, R120, R5.reuse, RZ ;  /* 0x00000005785e7210 */ /* 0x080fe40007f5e0ff */
[----:B0-----:R-:W-:Y:S01]  /*21c0*/  IADD3 R84, P1, R122, R5, RZ ;  /* 0x000000057a547210 */ /* 0x001fe20007f3e0ff */
[----:B------:R-:W3:Y:S01]  /*21d0*/  LDG.E.U8 R92, desc[UR48][R92.64] ;  /* 0x000000305c5c7981 */ /* 0x000ee2000c1e1100 */
[-C--:B------:R-:W-:Y:S02]  /*21e0*/  LEA.HI.X.SX32 R95, R120, R3.reuse, 0x1, P2 ;  /* 0x00000003785f7211 */ /* 0x080fe400010f0eff */
[-C--:B------:R-:W-:Y:S02]  /*21f0*/  LEA.HI.X.SX32 R89, R116, R3.reuse, 0x1, P0 ;  /* 0x0000000374597211 */ /* 0x080fe400000f0eff */
[----:B------:R-:W-:Y:S01]  /*2200*/  LEA.HI.X.SX32 R85, R122, R3, 0x1, P1 ;  /* 0x000000037a557211 */ /* 0x000fe200008f0eff */
[----:B------:R-:W3:Y:S04]  /*2210*/  LDG.E.U8 R94, desc[UR48][R94.64] ;  /* 0x000000305e5e7981 */ /* 0x000ee8000c1e1100 */
[----:B------:R-:W3:Y:S04]  /*2220*/  LDG.E.U8 R84, desc[UR48][R84.64] ;  /* 0x0000003054547981 */ /* 0x000ee8000c1e1100 */
[----:B------:R-:W3:Y:S01]  /*2230*/  LDG.E.U8 R88, desc[UR48][R88.64] ;  /* 0x0000003058587981 */ /* 0x000ee2000c1e1100 */
[----:B------:R-:W0:Y:S01]  /*2240*/  S2UR UR4, SR_CgaCtaId ;  /* 0x00000000000479c3 */ /* 0x000e220000008800 */
[----:B------:R-:W-:Y:S01]  /*2250*/  LOP3.LUT R3, R0, 0x7, RZ, 0xc0, !PT ;  /* 0x0000000700037812 */ /* 0x000fe200078ec0ff */
[----:B------:R-:W-:Y:S01]  /*2260*/  UMOV UR21, 0x400 ;  /* 0x0000040000157882 */ /* 0x000fe20000000000 */
[----:B------:R-:W-:-:S03]  /*2270*/  IMAD.SHL.U32 R116, R2, 0x80, RZ ;  /* 0x0000008002747824 */ /* 0x000fc600078e00ff */
[----:B------:R-:W-:-:S05]  /*2280*/  IMAD.SHL.U32 R3, R3, 0x10, RZ ;  /* 0x0000001003037824 */ /* 0x000fca00078e00ff */
[----:B------:R-:W-:-:S04]  /*2290*/  LOP3.LUT R3, R3, R9, R116, 0xfe, !PT ;  /* 0x0000000903037212 */ /* 0x000fc800078efe74 */
[----:B------:R-:W-:Y:S01]  /*22a0*/  LOP3.LUT R5, R3, 0x10, RZ, 0x3c, !PT ;  /* 0x0000001003057812 */ /* 0x000fe200078e3cff */
[----:B0-----:R-:W-:-:S09]  /*22b0*/  ULEA UR21, UR4, UR21, 0x18 ;  /* 0x0000001504157291 */ /* 0x001fd2000f8ec03f */
[----:B------:R0:W-:Y:S04]  /*22c0*/  STS.U8 [R3+UR21], R6 ;  /* 0x0000000603007988 */ /* 0x0001e80008000015 */
[----:B------:R-:W-:Y:S01]  /*22d0*/  STS.U8 [R3+UR21+0x2], R7 ;  /* 0x0000020703007988 */ /* 0x000fe20008000015 */
[----:B0-----:R-:W-:-:S03]  /*22e0*/  LOP3.LUT R6, R3, 0x20, RZ, 0x3c, !PT ;  /* 0x0000002003067812 */ /* 0x001fc600078e3cff */
[----:B------:R-:W-:Y:S04]  /*22f0*/  STS.U8 [R3+UR21+0x4], R25 ;  /* 0x0000041903007988 */ /* 0x000fe80008000015 */
[----:B------:R-:W-:Y:S04]  /*2300*/  STS.U8 [R3+UR21+0x6], R26 ;  /* 0x0000061a03007988 */ /* 0x000fe80008000015 */
[----:B------:R-:W-:Y:S04]  /*2310*/  STS.U8 [R3+UR21+0x8], R27 ;  /* 0x0000081b03007988 */ /* 0x000fe80008000015 */
[----:B------:R-:W-:Y:S04]  /*2320*/  STS.U8 [R3+UR21+0xa], R28 ;  /* 0x00000a1c03007988 */ /* 0x000fe80008000015 */
[----:B------:R-:W-:Y:S04]  /*2330*/  STS.U8 [R3+UR21+0xc], R29 ;  /* 0x00000c1d03007988 */ /* 0x000fe80008000015 */
[----:B----4-:R-:W-:Y:S04]  /*2340*/  STS.U8 [R3+UR21+0x2000], R81 ;  /* 0x0020005103007988 */ /* 0x010fe80008000015 */
[----:B-----5:R-:W-:Y:S04]  /*2350*/  STS.U8 [R3+UR21+0x2002], R82 ;  /* 0x0020025203007988 */ /* 0x020fe80008000015 */
[----:B------:R-:W-:Y:S04]  /*2360*/  STS.U8 [R3+UR21+0x2004], R83 ;  /* 0x0020045303007988 */ /* 0x000fe80008000015 */
[----:B------:R-:W-:Y:S04]  /*2370*/  STS.U8 [R3+UR21+0x2006], R90 ;  /* 0x0020065a03007988 */ /* 0x000fe80008000015 */
[----:B------:R-:W-:Y:S04]  /*2380*/  STS.U8 [R3+UR21+0x2008], R91 ;  /* 0x0020085b03007988 */ /* 0x000fe80008000015 */
[----:B------:R-:W-:Y:S04]  /*2390*/  STS.U8 [R3+UR21+0x200a], R96 ;  /* 0x00200a6003007988 */ /* 0x000fe80008000015 */
[----:B------:R-:W-:Y:S04]  /*23a0*/  STS.U8 [R3+UR21+0x200c], R97 ;  /* 0x00200c6103007988 */ /* 0x000fe80008000015 */
[----:B------:R0:W-:Y:S04]  /*23b0*/  STS.U8 [R3+UR21+0xe], R10 ;  /* 0x00000e0a03007988 */ /* 0x0001e80008000015 */
[----:B------:R-:W-:Y:S04]  /*23c0*/  STS.U8 [R3+UR21+0x200e], R12 ;  /* 0x00200e0c03007988 */ /* 0x000fe80008000015 */
[----:B------:R-:W-:Y:S01]  /*23d0*/  STS.U8 [R5+UR21], R30 ;  /* 0x0000001e05007988 */ /* 0x000fe20008000015 */
[----:B0-----:R-:W-:-:S03]  /*23e0*/  LOP3.LUT R10, R3, 0x30, RZ, 0x3c, !PT ;  /* 0x00000030030a7812 */ /* 0x001fc600078e3cff */
[----:B------:R-:W-:Y:S04]  /*23f0*/  STS.U8 [R5+UR21+0x2], R31 ;  /* 0x0000021f05007988 */ /* 0x000fe80008000015 */
        /* <DEDUP_REMOVED lines=13> */
[----:B------:R0:W-:Y:S04]  /*24d0*/  STS.U8 [R5+UR21+0x200e], R14 ;  /* 0x00200e0e05007988 */ /* 0x0001e80008000015 */
[----:B------:R-:W-:Y:S04]  /*24e0*/  STS.U8 [R6+UR21], R37 ;  /* 0x0000002506007988 */ /* 0x000fe80008000015 */
        /* <DEDUP_REMOVED lines=14> */
[----:B------:R1:W-:Y:S01]  /*25d0*/  STS.U8 [R6+UR21+0x200e], R16 ;  /* 0x00200e1006007988 */ /* 0x0003e20008000015 */
[----:B0-----:R-:W-:-:S03]  /*25e0*/  LOP3.LUT R5, R3, 0x50, RZ, 0x3c, !PT ;  /* 0x0000005003057812 */ /* 0x001fc600078e3cff */
[----:B------:R-:W-:Y:S01]  /*25f0*/  STS.U8 [R10+UR21], R44 ;  /* 0x0000002c0a007988 */ /* 0x000fe20008000015 */
[----:B-1----:R-:W-:-:S03]  /*2600*/  LOP3.LUT R6, R3, 0x40, RZ, 0x3c, !PT ;  /* 0x0000004003067812 */ /* 0x002fc600078e3cff */
[----:B------:R-:W-:Y:S04]  /*2610*/  STS.U8 [R10+UR21+0x2], R45 ;  /* 0x0000022d0a007988 */ /* 0x000fe80008000015 */
[----:B------:R-:W-:Y:S04]  /*2620*/  STS.U8 [R10+UR21+0x4], R46 ;  /* 0x0000042e0a007988 */ /* 0x000fe80008000015 */
[----:B------:R-:W-:Y:S04]  /*2630*/  STS.U8 [R10+UR21+0x6], R47 ;  /* 0x0000062f0a007988 */ /* 0x000fe80008000015 */
[----:B------:R-:W-:Y:S04]  /*2640*/  STS.U8 [R10+UR21+0x8], R48 ;  /* 0x000008300a007988 */ /* 0x000fe80008000015 */
[----:B------:R-:W-:Y:S04]  /*2650*/  STS.U8 [R10+UR21+0xa], R49 ;  /* 0x00000a310a007988 */ /* 0x000fe80008000015 */
[----:B------:R-:W-:Y:S04]  /*2660*/  STS.U8 [R10+UR21+0xc], R50 ;  /* 0x00000c320a007988 */ /* 0x000fe80008000015 */
[----:B------:R-:W-:Y:S04]  /*2670*/  STS.U8 [R10+UR21+0x2000], R112 ;  /* 0x002000700a007988 */ /* 0x000fe80008000015 */
[----:B--2---:R-:W-:Y:S04]  /*2680*/  STS.U8 [R10+UR21+0x2002], R113 ;  /* 0x002002710a007988 */ /* 0x004fe80008000015 */
[----:B------:R-:W-:Y:S04]  /*2690*/  STS.U8 [R10+UR21+0x2004], R114 ;  /* 0x002004720a007988 */ /* 0x000fe80008000015 */
[----:B------:R-:W-:Y:S04]  /*26a0*/  STS.U8 [R10+UR21+0x2006], R115 ;  /* 0x002006730a007988 */ /* 0x000fe80008000015 */
[----:B------:R-:W-:Y:S04]  /*26b0*/  STS.U8 [R10+UR21+0x2008], R117 ;  /* 0x002008750a007988 */ /* 0x000fe80008000015 */
[----:B------:R-:W-:Y:S04]  /*26c0*/  STS.U8 [R10+UR21+0x200a], R119 ;  /* 0x00200a770a007988 */ /* 0x000fe80008000015 */
[----:B------:R-:W-:Y:S04]  /*26d0*/  STS.U8 [R10+UR21+0x200c], R121 ;  /* 0x00200c790a007988 */ /* 0x000fe80008000015 */
[----:B------:R-:W-:Y:S04]  /*26e0*/  STS.U8 [R10+UR21+0xe], R17 ;  /* 0x00000e110a007988 */ /* 0x000fe80008000015 */
[----:B------:R-:W-:Y:S04]  /*26f0*/  STS.U8 [R10+UR21+0x200e], R18 ;  /* 0x00200e120a007988 */ /* 0x000fe80008000015 */
        /* <DEDUP_REMOVED lines=16> */
[----:B------:R-:W-:Y:S01]  /*2800*/  STS.U8 [R5+UR21], R58 ;  /* 0x0000003a05007988 */ /* 0x000fe20008000015 */
[----:B0-----:R-:W-:-:S02]  /*2810*/  LOP3.LUT R6, R3, 0x60, RZ, 0x3c, !PT ;  /* 0x0000006003067812 */ /* 0x001fc400078e3cff */
[----:B------:R-:W-:Y:S01]  /*2820*/  LOP3.LUT R3, R3, 0x70, RZ, 0x3c, !PT ;  /* 0x0000007003037812 */ /* 0x000fe200078e3cff */
        /* <DEDUP_REMOVED lines=23> */
[----:B---3--:R-:W-:Y:S04]  /*29a0*/  STS.U8 [R6+UR21+0x2002], R138 ;  /* 0x0020028a06007988 */ /* 0x008fe80008000015 */
        /* <DEDUP_REMOVED lines=9> */
[----:B------:R-:W-:Y:S01]  /*2a40*/  STS.U8 [R3+UR21+0x2], R75 ;  /* 0x0000024b03007988 */ /* 0x000fe20008000015 */
[----:B0-----:R-:W-:-:S03]  /*2a50*/  IMAD.MOV.U32 R4, RZ, RZ, 0x3f800000 ;  /* 0x3f800000ff047424 */ /* 0x001fc600078e00ff */
        /* <DEDUP_REMOVED lines=13> */
[----:B------:R1:W-:Y:S01]  /*2b30*/  STL [R1+0xd4], R4 ;  /* 0x0000d40401007387 */ /* 0x0003e20000100800 */
[----:B0-----:R-:W-:-:S05]  /*2b40*/  IMAD.MOV.U32 R3, RZ, RZ, 0x3f800000 ;  /* 0x3f800000ff037424 */ /* 0x001fca00078e00ff */
[----:B------:R1:W-:Y:S01]  /*2b50*/  STL [R1+0xd0], R3 ;  /* 0x0000d00301007387 */ /* 0x0003e20000100800 */
[----:B------:R-:W-:Y:S01]  /*2b60*/  ISETP.GE.AND P0, PT, R184, 0x1, PT ;  /* 0x00000001b800780c */ /* 0x000fe20003f06270 */
[----:B------:R-:W-:Y:S01]  /*2b70*/  IMAD.MOV.U32 R12, RZ, RZ, -0x800000 ;  /* 0xff800000ff0c7424 */ /* 0x000fe200078e00ff */
[----:B------:R-:W-:Y:S01]  /*2b80*/  CS2R R24, SRZ ;  /* 0x0000000000187805 */ /* 0x000fe2000001ff00 */
[----:B------:R-:W-:Y:S01]  /*2b90*/  IMAD.MOV.U32 R11, RZ, RZ, -0x800000 ;  /* 0xff800000ff0b7424 */ /* 0x000fe200078e00ff */
[----:B------:R-:W-:Y:S02]  /*2ba0*/  CS2R R26, SRZ ;  /* 0x00000000001a7805 */ /* 0x000fe4000001ff00 */
[----:B------:R-:W-:Y:S02]  /*2bb0*/  CS2R R28, SRZ ;  /* 0x00000000001c7805 */ /* 0x000fe4000001ff00 */
[----:B------:R-:W-:Y:S02]  /*2bc0*/  CS2R R30, SRZ ;  /* 0x00000000001e7805 */ /* 0x000fe4000001ff00 */
[----:B------:R-:W-:-:S02]  /*2bd0*/  CS2R R32, SRZ ;  /* 0x0000000000207805 */ /* 0x000fc4000001ff00 */
[----:B------:R-:W-:Y:S02]  /*2be0*/  CS2R R34, SRZ ;  /* 0x0000000000227805 */ /* 0x000fe4000001ff00 */
[----:B------:R-:W-:Y:S02]  /*2bf0*/  CS2R R36, SRZ ;  /* 0x0000000000247805 */ /* 0x000fe4000001ff00 */
        /* <DEDUP_REMOVED lines=57> */
[----:B------:R-:W-:Y:S01]  /*2f90*/  LOP3.LUT R185, R0, 0x7f, RZ, 0xc0, !PT ;  /* 0x0000007f00b97812 */ /* 0x000fe200078ec0ff */
[----:B-1----:R-:W-:Y:S06]  /*2fa0*/  @!P0 BRA `(.L_x_0) ;  /* 0x000000e400188947 */ /* 0x002fec0003800000 */
[----:B------:R-:W0:Y:S01]  /*2fb0*/  LDC.64 R6, c[0x0][0x250] ;  /* 0x00009400ff067b82 */ /* 0x000e220000000a00 */
[C---:B------:R-:W-:Y:S01]  /*2fc0*/  LOP3.LUT R3, R0.reuse, 0x1, RZ, 0xc0, !PT ;  /* 0x0000000100037812 */ /* 0x040fe200078ec0ff */
[----:B------:R-:W-:Y:S01]  /*2fd0*/  ULDC.64 UR10, c[0x0][0x260] ;  /* 0x00009800000a7ab9 */ /* 0x000fe20000000a00 */
[C---:B------:R-:W-:Y:S01]  /*2fe0*/  LOP3.LUT R4, R0.reuse, 0x1c, RZ, 0xc0, !PT ;  /* 0x0000001c00047812 */ /* 0x040fe200078ec0ff */
[----:B------:R-:W-:Y:S01]  /*2ff0*/  UIMAD UR10, UR20, UR10, URZ ;  /* 0x0000000a140a72a4 */ /* 0x000fe2000f8e023f */
[C---:B------:R-:W-:Y:S01]  /*3000*/  LOP3.LUT P3, RZ, R0.reuse, 0x2, RZ, 0xc0, !PT ;  /* 0x0000000200ff7812 */ /* 0x040fe2000786c0ff */
[----:B------:R-:W-:Y:S01]  /*3010*/  ULDC UR19, c[0x0][0x268] ;  /* 0x00009a0000137ab9 */ /* 0x000fe20000000800 */
[----:B------:R-:W-:Y:S01]  /*3020*/  LOP3.LUT P0, RZ, R0, 0x1, RZ, 0xc0, !PT ;  /* 0x0000000100ff7812 */ /* 0x000fe2000780c0ff */
[----:B------:R-:W1:Y:S01]  /*3030*/  LDC R5, c[0x0][0x258] ;  /* 0x00009600ff057b82 */ /* 0x000e620000000800 */
[----:B------:R-:W-:Y:S01]  /*3040*/  IMAD R11, R3, 0x2, R4 ;  /* 0x00000002030b7824 */ /* 0x000fe200078e0204 */
[----:B------:R-:W-:Y:S01]  /*3050*/  SHF.R.U32.HI R0, RZ, 0x1, R0 ;  /* 0x00000001ff007819 */ /* 0x000fe20000011600 */
[----:B------:R-:W-:Y:S01]  /*3060*/  IMAD R3, R2, UR11, RZ ;  /* 0x0000000b02037c24 */ /* 0x000fe2000f8e02ff */
[----:B------:R-:W-:Y:S01]  /*3070*/  USHF.R.S32.HI UR4, URZ, 0x1f, UR10 ;  /* 0x0000001f3f047899 */ /* 0x000fe2000801140a */
[----:B------:R-:W-:Y:S01]  /*3080*/  IMAD R153, R153, UR19, RZ ;  /* 0x0000001399997c24 */ /* 0x000fe2000f8e02ff */
[----:B------:R-:W-:Y:S01]  /*3090*/  ULDC UR5, c[0x0][0x268] ;  /* 0x00009a0000057ab9 */ /* 0x000fe20000000800 */
[----:B------:R-:W-:Y:S01]  /*30a0*/  ULDC UR6, c[0x0][0x268] ;  /* 0x00009a0000067ab9 */ /* 0x000fe20000000800 */
[----:B------:R-:W2:Y:S01]  /*30b0*/  LDC.64 R12, c[0x0][0x218] ;  /* 0x00008600ff0c7b82 */ /* 0x000ea20000000a00 */
[----:B------:R-:W-:Y:S01]  /*30c0*/  ULDC UR7, c[0x0][0x268] ;  /* 0x00009a0000077ab9 */ /* 0x000fe20000000800 */
[----:B------:R-:W-:Y:S01]  /*30d0*/  IMAD R157, R157, UR5, RZ ;  /* 0x000000059d9d7c24 */ /* 0x000fe2000f8e02ff */
[----:B------:R-:W-:Y:S01]  /*30e0*/  ULDC UR8, c[0x0][0x268] ;  /* 0x00009a0000087ab9 */ /* 0x000fe20000000800 */
[----:B------:R-:W-:Y:S01]  /*30f0*/  IMAD R159, R159, UR6, RZ ;  /* 0x000000069f9f7c24 */ /* 0x000fe2000f8e02ff */
[----:B------:R-:W-:Y:S01]  /*3100*/  ULDC UR9, c[0x0][0x268] ;  /* 0x00009a0000097ab9 */ /* 0x000fe20000000800 */
[----:B------:R-:W-:Y:S01]  /*3110*/  IMAD R161, R161, UR7, RZ ;  /* 0x00000007a1a17c24 */ /* 0x000fe2000f8e02ff */
[----:B------:R-:W-:Y:S01]  /*3120*/  ULDC UR12, c[0x0][0x268] ;  /* 0x00009a00000c7ab9 */ /* 0x000fe20000000800 */
[----:B------:R-:W3:Y:S01]  /*3130*/  LDC.64 R14, c[0x0][0x220] ;  /* 0x00008800ff0e7b82 */ /* 0x000ee20000000a00 */
[----:B0-----:R-:W-:Y:S01]  /*3140*/  IMAD R6, R6, UR20, RZ ;  /* 0x0000001406067c24 */ /* 0x001fe2000f8e02ff */
[----:B------:R-:W-:Y:S01]  /*3150*/  ULDC UR13, c[0x0][0x268] ;  /* 0x00009a00000d7ab9 */ /* 0x000fe20000000800 */
[----:B------:R-:W-:Y:S01]  /*3160*/  IMAD R163, R163, UR8, RZ ;  /* 0x00000008a3a37c24 */ /* 0x000fe2000f8e02ff */
[----:B------:R-:W-:Y:S01]  /*3170*/  ULDC UR14, c[0x0][0x268] ;  /* 0x00009a00000e7ab9 */ /* 0x000fe20000000800 */
[----:B------:R-:W-:Y:S01]  /*3180*/  IMAD R165, R165, UR9, RZ ;  /* 0x00000009a5a57c24 */ /* 0x000fe2000f8e02ff */
[----:B------:R-:W-:Y:S01]  /*3190*/  ULDC UR15, c[0x0][0x268] ;  /* 0x00009a00000f7ab9 */ /* 0x000fe20000000800 */
[----:B------:R-:W-:Y:S01]  /*31a0*/  IMAD R45, R154, UR12, RZ ;  /* 0x0000000c9a2d7c24 */ /* 0x000fe2000f8e02ff */
[----:B------:R-:W0:Y:S01]  /*31b0*/  LDC R16, c[0x0][0x268] ;  /* 0x00009a00ff107b82 */ /* 0x000e220000000800 */
[----:B-1----:R-:W-:Y:S01]  /*31c0*/  IMAD R4, R185, R5, RZ ;  /* 0x00000005b9047224 */ /* 0x002fe200078e02ff */
[----:B------:R-:W-:Y:S01]  /*31d0*/  ULDC UR16, c[0x0][0x268] ;  /* 0x00009a0000107ab9 */ /* 0x000fe20000000800 */
[----:B------:R-:W-:Y:S01]  /*31e0*/  IMAD R47, R156, UR13, RZ ;  /* 0x0000000d9c2f7c24 */ /* 0x000fe2000f8e02ff */
[----:B------:R-:W-:Y:S01]  /*31f0*/  ULDC UR17, c[0x0][0x268] ;  /* 0x00009a0000117ab9 */ /* 0x000fe20000000800 */
[----:B------:R-:W-:Y:S01]  /*3200*/  IMAD R5, R5, 0x80, R4 ;  /* 0x0000008005057824 */ /* 0x000fe200078e0204 */
[----:B------:R-:W-:Y:S01]  /*3210*/  ULDC UR18, c[0x0][0x268] ;  /* 0x00009a0000127ab9 */ /* 0x000fe20000000800 */
[----:B------:R-:W-:Y:S01]  /*3220*/  IMAD R79, R158, UR14, RZ ;  /* 0x0000000e9e4f7c24 */ /* 0x000fe2000f8e02ff */
[----:B--2---:R-:W-:Y:S01]  /*3230*/  IADD3 R10, P1, R6, R12, RZ ;  /* 0x0000000c060a7210 */ /* 0x004fe20007f3e0ff */
[----:B------:R-:W1:Y:S01]  /*3240*/  LDC R18, c[0x0][0x268] ;  /* 0x00009a00ff127b82 */ /* 0x000e620000000800 */
[----:B------:R-:W-:Y:S01]  /*3250*/  IMAD R81, R160, UR15, RZ ;  /* 0x0000000fa0517c24 */ /* 0x000fe2000f8e02ff */
[----:B------:R-:W-:Y:S01]  /*3260*/  SHF.R.S32.HI R224, RZ, 0x1f, R7 ;  /* 0x0000001fffe07819 */ /* 0x000fe20000011407 */
[----:B------:R-:W-:Y:S01]  /*3270*/  IMAD R115, R162, UR16, RZ ;  /* 0x00000010a2737c24 */ /* 0x000fe2000f8e02ff */
[----:B------:R-:W-:Y:S01]  /*3280*/  LEA.HI.X.SX32 R13, R6, R13, 0x1, P1 ;  /* 0x0000000d060d7211 */ /* 0x000fe200008f0eff */
[----:B------:R-:W-:Y:S01]  /*3290*/  IMAD R117, R164, UR17, RZ ;  /* 0x00000011a4757c24 */ /* 0x000fe2000f8e02ff */
[----:B------:R-:W-:Y:S01]  /*32a0*/  SGXT.U32 R6, R0, 0x1 ;  /* 0x000000010006781a */ /* 0x000fe20000000000 */
[----:B------:R-:W-:Y:S01]  /*32b0*/  IMAD R119, R166, UR18, RZ ;  /* 0x00000012a6777c24 */ /* 0x000fe2000f8e02ff */
[-C--:B------:R-:W-:Y:S01]  /*32c0*/  IADD3 R0, P1, R4, R10.reuse, RZ ;  /* 0x0000000a04007210 */ /* 0x080fe20007f3e0ff */
[----:B------:R-:W2:Y:S01]  /*32d0*/  LDC R20, c[0x0][0x268] ;  /* 0x00009a00ff147b82 */ /* 0x000ea20000000800 */
[----:B------:R-:W-:Y:S01]  /*32e0*/  IADD3 R2, P2, R5, R10, RZ ;  /* 0x0000000a05027210 */ /* 0x000fe20007f5e0ff */
[C---:B------:R-:W-:Y:S01]  /*32f0*/  IMAD R121, R7.reuse, 0x16, RZ ;  /* 0x0000001607797824 */ /* 0x040fe200078e02ff */
[----:B------:R-:W-:Y:S01]  /*3300*/  SHF.R.S32.HI R10, RZ, 0x1f, R3 ;  /* 0x0000001fff0a7819 */ /* 0x000fe20000011403 */
[----:B------:R-:W-:Y:S01]  /*3310*/  IMAD R123, R7, 0x18, RZ ;  /* 0x00000018077b7824 */ /* 0x000fe200078e02ff */
[----:B---3--:R-:W-:Y:S01]  /*3320*/  IADD3 R12, P4, P5, R3, UR10, R14 ;  /* 0x0000000a030c7c10 */ /* 0x008fe2000fd9e00e */
[----:B------:R-:W-:Y:S01]  /*3330*/  ULDC UR10, c[0x0][0x268] ;  /* 0x00009a00000a7ab9 */ /* 0x000fe20000000800 */
[----:B------:R-:W-:Y:S01]  /*3340*/  LOP3.LUT R3, R11, R6, RZ, 0xfc, !PT ;  /* 0x000000060b037212 */ /* 0x000fe200078efcff */
[----:B------:R-:W3:Y:S01]  /*3350*/  LDC R14, c[0x0][0x268] ;  /* 0x00009a00ff0e7b82 */ /* 0x000ee20000000800 */
[----:B------:R-:W-:Y:S01]  /*3360*/  IADD3.X R6, R10, UR4, R15, P4, P5 ;  /* 0x000000040a067c10 */ /* 0x000fe2000a7ea40f */
[----:B------:R-:W-:Y:S01]  /*3370*/  ULDC UR4, c[0x0][0x268] ;  /* 0x00009a0000047ab9 */ /* 0x000fe20000000800 */
[-C--:B------:R-:W-:Y:S01]  /*3380*/  LEA.HI.X.SX32 R5, R5, R13.reuse, 0x1, P2 ;  /* 0x0000000d05057211 */ /* 0x080fe200010f0eff */
[----:B------:R-:W-:Y:S01]  /*3390*/  IMAD R155, R155, UR4, RZ ;  /* 0x000000049b9b7c24 */ /* 0x000fe2000f8e02ff */
[-C--:B------:R-:W-:Y:S01]  /*33a0*/  IADD3 R189, P4, R153, R12.reuse, RZ ;  /* 0x0000000c99bd7210 */ /* 0x080fe20007f9e0ff */
[----:B------:R-:W-:Y:S01]  /*33b0*/  IMAD R25, R152, UR10, RZ ;  /* 0x0000000a98197c24 */ /* 0x000fe2000f8e02ff */
[-C--:B------:R-:W-:Y:S01]  /*33c0*/  IADD3 R191, P6, R157, R12.reuse, RZ ;  /* 0x0000000c9dbf7210 */ /* 0x080fe20007fde0ff */
[----:B------:R-:W4:Y:S01]  /*33d0*/  LDC R10, c[0x0][0x268] ;  /* 0x00009a00ff0a7b82 */ /* 0x000f220000000800 */
[-C--:B------:R-:W-:Y:S01]  /*33e0*/  IADD3 R187, P2, R155, R12.reuse, RZ ;  /* 0x0000000c9bbb7210 */ /* 0x080fe20007f5e0ff */
[----:B------:R5:W-:Y:S01]  /*33f0*/  STL [R1+0x8d0], R189 ;  /* 0x0008d0bd01007387 */ /* 0x000be20000100800 */
[----:B------:R-:W-:Y:S01]  /*3400*/  LEA.HI.X.SX32 R4, R4, R13, 0x1, P1 ;  /* 0x0000000d04047211 */ /* 0x000fe200008f0eff */
[C---:B------:R-:W-:Y:S01]  /*3410*/  IMAD R125, R7.reuse, 0x1a, RZ ;  /* 0x0000001a077d7824 */ /* 0x040fe200078e02ff */
[----:B------:R-:W-:Y:S01]  /*3420*/  SHF.R.S32.HI R183, RZ, 0x1f, R121 ;  /* 0x0000001fffb77819 */ /* 0x000fe20000011479 */
[----:B------:R0:W-:Y:S01]  /*3430*/  STL [R1+0x550], R187 ;  /* 0x000550bb01007387 */ /* 0x0001e20000100800 */
[C---:B------:R-:W-:Y:S01]  /*3440*/  IMAD R127, R7.reuse, 0x1c, RZ ;  /* 0x0000001c077f7824 */ /* 0x040fe200078e02ff */
[----:B------:R-:W2:Y:S01]  /*3450*/  LDC R22, c[0x0][0x268] ;  /* 0x00009a00ff167b82 */ /* 0x000ea20000000800 */
[C---:B------:R-:W-:Y:S01]  /*3460*/  IMAD R129, R7.reuse, 0x1e, RZ ;  /* 0x0000001e07817824 */ /* 0x040fe200078e02ff */
[----:B------:R0:W-:Y:S01]  /*3470*/  STL [R1+0x590], R191 ;  /* 0x000590bf01007387 */ /* 0x0001e20000100800 */
[----:B------:R-:W-:Y:S01]  /*3480*/  IMAD.SHL.U32 R131, R7, 0x20, RZ ;  /* 0x0000002007837824 */ /* 0x000fe200078e00ff */
[-C--:B-----5:R-:W-:Y:S01]  /*3490*/  IADD3 R189, P5, R159, R12.reuse, RZ ;  /* 0x0000000c9fbd7210 */ /* 0x0a0fe20007fbe0ff */
[C---:B------:R-:W-:Y:S01]  /*34a0*/  IMAD R133, R7.reuse, 0x22, RZ ;  /* 0x0000002207857824 */ /* 0x040fe200078e02ff */
[----:B------:R-:W-:Y:S01]  /*34b0*/  UIADD3 UR4, UR21, 0x4000, URZ ;  /* 0x0000400015047890 */ /* 0x000fe2000fffe03f */
[----:B------:R-:W-:Y:S01]  /*34c0*/  IMAD R135, R7, 0x24, RZ ;  /* 0x0000002407877824 */ /* 0x000fe200078e02ff */
[----:B------:R-:W5:Y:S01]  /*34d0*/  LDC R24, c[0x0][0x268] ;  /* 0x00009a00ff187b82 */ /* 0x000f620000000800 */
[----:B0-----:R-:W-:Y:S01]  /*34e0*/  IADD3 R187, P1, R161, R12, RZ ;  /* 0x0000000ca1bb7210 */ /* 0x001fe20007f3e0ff */
[----:B------:R0:W-:Y:S01]  /*34f0*/  STL [R1+0x5d0], R189 ;  /* 0x0005d0bd01007387 */ /* 0x0001e20000100800 */
[----:B------:R-:W-:Y:S01]  /*3500*/  IMAD R141, R7, 0x28, RZ ;  /* 0x00000028078d7824 */ /* 0x000fe200078e02ff */
[----:B------:R-:W-:Y:S01]  /*3510*/  LEA.HI.X.SX32 R191, R153, R6, 0x1, P4 ;  /* 0x0000000699bf7211 */ /* 0x000fe200020f0eff */
[C---:B------:R-:W-:Y:S01]  /*3520*/  IMAD R143, R7.reuse, 0x29, RZ ;  /* 0x00000029078f7824 */ /* 0x040fe200078e02ff */
[----:B------:R1:W-:Y:S01]  /*3530*/  STL [R1+0x610], R187 ;  /* 0x000610bb01007387 */ /* 0x0003e20000100800 */
[----:B------:R-:W-:Y:S01]  /*3540*/  IMAD R145, R7, 0x2a, RZ ;  /* 0x0000002a07917824 */ /* 0x000fe200078e02ff */
[----:B------:R-:W5:Y:S01]  /*3550*/  LDC R118, c[0x0][0x268] ;  /* 0x00009a00ff767b82 */ /* 0x000f620000000800 */
[-C--:B----4-:R-:W-:Y:S01]  /*3560*/  IMAD R35, R9, R10.reuse, RZ ;  /* 0x0000000a09237224 */ /* 0x090fe200078e02ff */
[----:B------:R4:W-:Y:S01]  /*3570*/  STL [R1+0x8cc], R191 ;  /* 0x0008ccbf01007387 */ /* 0x0009e20000100800 */
[----:B------:R-:W-:Y:S01]  /*3580*/  IMAD R43, R8, R10, RZ ;  /* 0x0000000a082b7224 */ /* 0x000fe200078e02ff */
[----:B0-----:R-:W-:Y:S01]  /*3590*/  IADD3 R189, P4, R163, R12, RZ ;  /* 0x0000000ca3bd7210 */ /* 0x001fe20007f9e0ff */
[C---:B------:R-:W-:Y:S01]  /*35a0*/  IMAD R39, R10.reuse, 0x2, R35 ;  /* 0x000000020a277824 */ /* 0x040fe200078e0223 */
[----:B------:R-:W-:Y:S01]  /*35b0*/  SHF.R.S32.HI R193, RZ, 0x1f, R131 ;  /* 0x0000001fffc17819 */ /* 0x000fe20000011483 */
[----:B------:R-:W-:Y:S01]  /*35c0*/  IMAD R151, R7, 0x2e, RZ ;  /* 0x0000002e07977824 */ /* 0x000fe200078e02ff */
[----:B------:R-:W0:Y:S01]  /*35d0*/  LDC R120, c[0x0][0x268] ;  /* 0x00009a00ff787b82 */ /* 0x000e220000000800 */
[C---:B------:R-:W-:Y:S01]  /*35e0*/  IMAD R41, R10.reuse, 0x2, R39 ;  /* 0x000000020a297824 */ /* 0x040fe200078e0227 */
[----:B-1----:R-:W-:Y:S01]  /*35f0*/  LEA.HI.X.SX32 R187, R155, R6, 0x1, P2 ;  /* 0x000000069bbb7211 */ /* 0x002fe200010f0eff */
[----:B------:R1:W-:Y:S01]  /*3600*/  STL [R1+0x650], R189 ;  /* 0x000650bd01007387 */ /* 0x0003e20000100800 */
[----:B----4-:R-:W-:Y:S01]  /*3610*/  IADD3 R191, P2, R165, R12, RZ ;  /* 0x0000000ca5bf7210 */ /* 0x010fe20007f5e0ff */
[C---:B------:R-:W-:Y:S01]  /*3620*/  IMAD R59, R10.reuse, 0x2, R41 ;  /* 0x000000020a3b7824 */ /* 0x040fe200078e0229 */
[----:B------:R-:W-:Y:S01]  /*3630*/  SHF.R.S32.HI R195, RZ, 0x1f, R133 ;  /* 0x0000001fffc37819 */ /* 0x000fe20000011485 */
[----:B------:R4:W-:Y:S01]  /*3640*/  STL [R1+0x54c], R187 ;  /* 0x00054cbb01007387 */ /* 0x0009e20000100800 */
[----:B------:R-:W0:Y:S01]  /*3650*/  LDC R122, c[0x0][0x268] ;  /* 0x00009a00ff7a7b82 */ /* 0x000e220000000800 */
[C---:B------:R-:W-:Y:S01]  /*3660*/  IMAD R61, R10.reuse, 0x2, R59 ;  /* 0x000000020a3d7824 */ /* 0x040fe200078e023b */
[----:B------:R-:W-:Y:S01]  /*3670*/  SHF.R.S32.HI R197, RZ, 0x1f, R135 ;  /* 0x0000001fffc57819 */ /* 0x000fe20000011487 */
[----:B------:R3:W-:Y:S01]  /*3680*/  STL [R1+0x690], R191 ;  /* 0x000690bf01007387 */ /* 0x0007e20000100800 */
[----:B------:R-:W-:Y:S01]  /*3690*/  IMAD R153, R7, 0x2f, RZ ;  /* 0x0000002f07997824 */ /* 0x000fe200078e02ff */
[----:B-1----:R-:W-:Y:S01]  /*36a0*/  LEA.HI.X.SX32 R189, R157, R6, 0x1, P6 ;  /* 0x000000069dbd7211 */ /* 0x002fe200030f0eff */
[C---:B------:R-:W-:Y:S01]  /*36b0*/  IMAD R75, R10.reuse, 0x2, R61 ;  /* 0x000000020a4b7824 */ /* 0x040fe200078e023d */
[----:B------:R-:W-:Y:S01]  /*36c0*/  SHF.R.S32.HI R201, RZ, 0x1f, R141 ;  /* 0x0000001fffc97819 */ /* 0x000fe2000001148d */
[----:B------:R-:W1:Y:S01]  /*36d0*/  LDC R124, c[0x0][0x268] ;  /* 0x00009a00ff7c7b82 */ /* 0x000e620000000800 */
[----:B----4-:R-:W-:Y:S01]  /*36e0*/  IADD3 R187, P6, R25, R12, RZ ;  /* 0x0000000c19bb7210 */ /* 0x010fe20007fde0ff */
[C---:B------:R-:W-:Y:S01]  /*36f0*/  IMAD R77, R10.reuse, 0x2, R75 ;  /* 0x000000020a4d7824 */ /* 0x040fe200078e024b */
[----:B------:R4:W-:Y:S01]  /*3700*/  STL [R1+0x58c], R189 ;  /* 0x00058cbd01007387 */ /* 0x0009e20000100800 */
[----:B------:R-:W-:Y:S01]  /*3710*/  IMAD R155, R7, 0x30, RZ ;  /* 0x00000030079b7824 */ /* 0x000fe200078e02ff */
[----:B---3--:R-:W-:Y:S01]  /*3720*/  LEA.HI.X.SX32 R191, R159, R6, 0x1, P5 ;  /* 0x000000069fbf7211 */ /* 0x008fe200028f0eff */
[C---:B------:R-:W-:Y:S01]  /*3730*/  IMAD R99, R10.reuse, 0x4, R77 ;  /* 0x000000040a637824 */ /* 0x040fe200078e024d */
[----:B------:R3:W-:Y:S01]  /*3740*/  STL [R1+0x6d0], R187 ;  /* 0x0006d0bb01007387 */ /* 0x0007e20000100800 */
[----:B------:R-:W1:Y:S01]  /*3750*/  LDC R126, c[0x0][0x268] ;  /* 0x00009a00ff7e7b82 */ /* 0x000e620000000800 */
[----:B------:R-:W-:Y:S01]  /*3760*/  IMAD R156, R7, 0x31, RZ ;  /* 0x00000031079c7824 */ /* 0x000fe200078e02ff */
[----:B------:R-:W-:Y:S01]  /*3770*/  SHF.R.S32.HI R202, RZ, 0x1f, R143 ;  /* 0x0000001fffca7819 */ /* 0x000fe2000001148f */
[C---:B------:R-:W-:Y:S01]  /*3780*/  IMAD R101, R10.reuse, 0x2, R99 ;  /* 0x000000020a657824 */ /* 0x040fe200078e0263 */
[----:B------:R2:W-:Y:S01]  /*3790*/  STL [R1+0x5cc], R191 ;  /* 0x0005ccbf01007387 */ /* 0x0005e20000100800 */
[----:B----4-:R-:W-:Y:S01]  /*37a0*/  IADD3 R189, P5, R45, R12, RZ ;  /* 0x0000000c2dbd7210 */ /* 0x010fe20007fbe0ff */
[----:B------:R-:W-:Y:S01]  /*37b0*/  IMAD R158, R7, 0x32, RZ ;  /* 0x00000032079e7824 */ /* 0x000fe200078e02ff */
[----:B------:R-:W-:Y:S01]  /*37c0*/  SHF.R.S32.HI R203, RZ, 0x1f, R145 ;  /* 0x0000001fffcb7819 */ /* 0x000fe20000011491 */
[C---:B------:R-:W-:Y:S01]  /*37d0*/  IMAD R103, R10.reuse, 0x2, R101 ;  /* 0x000000020a677824 */ /* 0x040fe200078e0265 */
[----:B------:R-:W4:Y:S01]  /*37e0*/  LDC R128, c[0x0][0x268] ;  /* 0x00009a00ff807b82 */ /* 0x000f220000000800 */
[----:B---3--:R-:W-:Y:S01]  /*37f0*/  LEA.HI.X.SX32 R187, R161, R6, 0x1, P1 ;  /* 0x00000006a1bb7211 */ /* 0x008fe200008f0eff */
[----:B------:R3:W-:Y:S01]  /*3800*/  STL [R1+0x710], R189 ;  /* 0x000710bd01007387 */ /* 0x0007e20000100800 */
[C---:B------:R-:W-:Y:S01]  /*3810*/  IMAD R105, R10.reuse, 0x2, R103 ;  /* 0x000000020a697824 */ /* 0x040fe200078e0267 */
[----:B------:R-:W-:Y:S01]  /*3820*/  SHF.R.S32.HI R207, RZ, 0x1f, R151 ;  /* 0x0000001fffcf7819 */ /* 0x000fe20000011497 */
[----:B------:R-:W-:Y:S01]  /*3830*/  IMAD R160, R7, 0x33, RZ ;  /* 0x0000003307a07824 */ /* 0x000fe200078e02ff */
[----:B--2---:R-:W-:Y:S01]  /*3840*/  IADD3 R191, P1, R47, R12, RZ ;  /* 0x0000000c2fbf7210 */ /* 0x004fe20007f3e0ff */
[C---:B------:R-:W-:Y:S01]  /*3850*/  IMAD R107, R10.reuse, 0x2, R105 ;  /* 0x000000020a6b7824 */ /* 0x040fe200078e0269 */
[----:B------:R-:W2:Y:S01]  /*3860*/  LDC R130, c[0x0][0x268] ;  /* 0x00009a00ff827b82 */ /* 0x000ea20000000800 */
[----:B------:R5:W-:Y:S01]  /*3870*/  STL [R1+0x60c], R187 ;  /* 0x00060cbb01007387 */ /* 0x000be20000100800 */
[----:B------:R-:W-:Y:S01]  /*3880*/  IMAD R161, R7, 0x34, RZ ;  /* 0x0000003407a17824 */ /* 0x000fe200078e02ff */
[----:B------:R-:W-:Y:S01]  /*3890*/  SHF.R.S32.HI R208, RZ, 0x1f, R153 ;  /* 0x0000001fffd07819 */ /* 0x000fe20000011499 */
[C---:B------:R-:W-:Y:S01]  /*38a0*/  IMAD R109, R10.reuse, 0x2, R107 ;  /* 0x000000020a6d7824 */ /* 0x040fe200078e026b */
[----:B---3--:R-:W-:Y:S01]  /*38b0*/  LEA.HI.X.SX32 R189, R163, R6, 0x1, P4 ;  /* 0x00000006a3bd7211 */ /* 0x008fe200020f0eff */
[----:B------:R3:W-:Y:S01]  /*38c0*/  STL [R1+0x750], R191 ;  /* 0x000750bf01007387 */ /* 0x0007e20000100800 */
[----:B------:R-:W-:Y:S01]  /*38d0*/  IMAD R163, R7, 0x35, RZ ;  /* 0x0000003507a37824 */ /* 0x000fe200078e02ff */
[----:B------:R-:W2:Y:S01]  /*38e0*/  LDC R132, c[0x0][0x268] ;  /* 0x00009a00ff847b82 */ /* 0x000ea20000000800 */
[----:B------:R-:W-:Y:S01]  /*38f0*/  IMAD R111, R10, 0x2, R109 ;  /* 0x000000020a6f7824 */ /* 0x000fe200078e026d */
[----:B------:R0:W-:Y:S01]  /*3900*/  STL [R1+0x64c], R189 ;  /* 0x00064cbd01007387 */ /* 0x0001e20000100800 */
[----:B-----5:R-:W-:Y:S01]  /*3910*/  IADD3 R187, P4, R79, R12, RZ ;  /* 0x0000000c4fbb7210 */ /* 0x020fe20007f9e0ff */
[----:B------:R-:W-:Y:S01]  /*3920*/  IMAD R164, R7, 0x36, RZ ;  /* 0x0000003607a47824 */ /* 0x000fe200078e02ff */
[----:B------:R-:W-:Y:S01]  /*3930*/  SHF.R.S32.HI R209, RZ, 0x1f, R155 ;  /* 0x0000001fffd17819 */ /* 0x000fe2000001149b */
[----:B------:R-:W-:Y:S01]  /*3940*/  IMAD R113, R14, 0x4, R111 ;  /* 0x000000040e717824 */ /* 0x000fe200078e026f */
[----:B------:R-:W-:Y:S01]  /*3950*/  SHF.R.S32.HI R210, RZ, 0x1f, R156 ;  /* 0x0000001fffd27819 */ /* 0x000fe2000001149c */
[----:B------:R-:W5:Y:S01]  /*3960*/  LDC R134, c[0x0][0x268] ;  /* 0x00009a00ff867b82 */ /* 0x000f620000000800 */
[----:B---3--:R-:W-:Y:S01]  /*3970*/  LEA.HI.X.SX32 R191, R165, R6, 0x1, P2 ;  /* 0x00000006a5bf7211 */ /* 0x008fe200010f0eff */
[----:B------:R-:W-:Y:S01]  /*3980*/  IMAD R33, R16, 0x2, R113 ;  /* 0x0000000210217824 */ /* 0x000fe200078e0271 */
[----:B------:R3:W-:Y:S01]  /*3990*/  STL [R1+0x790], R187 ;  /* 0x000790bb01007387 */ /* 0x0007e20000100800 */
[----:B0-----:R-:W-:Y:S01]  /*39a0*/  IADD3 R189, P2, R81, R12, RZ ;  /* 0x0000000c51bd7210 */ /* 0x001fe20007f5e0ff */
[C---:B------:R-:W-:Y:S01]  /*39b0*/  IMAD R166, R7.reuse, 0x37, RZ ;  /* 0x0000003707a67824 */ /* 0x040fe200078e02ff */
[----:B------:R-:W-:Y:S01]  /*39c0*/  SHF.R.S32.HI R211, RZ, 0x1f, R158 ;  /* 0x0000001fffd37819 */ /* 0x000fe2000001149e */
[----:B------:R-:W-:Y:S01]  /*39d0*/  IMAD R57, R18, 0x2, R33 ;  /* 0x0000000212397824 */ /* 0x000fe200078e0221 */
[----:B------:R-:W0:Y:S01]  /*39e0*/  LDC R136, c[0x0][0x268] ;  /* 0x00009a00ff887b82 */ /* 0x000e220000000800 */
[----:B------:R1:W-:Y:S01]  /*39f0*/  STL [R1+0x68c], R191 ;  /* 0x00068cbf01007387 */ /* 0x0003e20000100800 */
[----:B------:R-:W-:Y:S01]  /*3a00*/  IMAD R169, R7, 0x39, RZ ;  /* 0x0000003907a97824 */ /* 0x000fe200078e02ff */
[----:B------:R-:W-:Y:S01]  /*3a10*/  SHF.R.S32.HI R212, RZ, 0x1f, R160 ;  /* 0x0000001fffd47819 */ /* 0x000fe200000114a0 */
[----:B------:R-:W-:Y:S01]  /*3a20*/  IMAD R73, R20, 0x2, R57 ;  /* 0x0000000214497824 */ /* 0x000fe200078e0239 */
[----:B---3--:R-:W-:Y:S01]  /*3a30*/  LEA.HI.X.SX32 R187, R25, R6, 0x1, P6 ;  /* 0x0000000619bb7211 */ /* 0x008fe200030f0eff */
[----:B------:R3:W-:Y:S01]  /*3a40*/  STL [R1+0x7d0], R189 ;  /* 0x0007d0bd01007387 */ /* 0x0007e20000100800 */
[----:B------:R-:W-:Y:S01]  /*3a50*/  IMAD R171, R7, 0x3a, RZ ;  /* 0x0000003a07ab7824 */ /* 0x000fe200078e02ff */
[----:B------:R-:W0:Y:S01]  /*3a60*/  LDC R138, c[0x0][0x268] ;  /* 0x00009a00ff8a7b82 */ /* 0x000e220000000800 */
[----:B------:R-:W-:Y:S01]  /*3a70*/  IMAD R31, R22, 0x2, R73 ;  /* 0x00000002161f7824 */ /* 0x000fe200078e0249 */
[----:B------:R4:W-:Y:S01]  /*3a80*/  STL [R1+0x6cc], R187 ;  /* 0x0006ccbb01007387 */ /* 0x0009e20000100800 */
[----:B-1----:R-:W-:Y:S01]  /*3a90*/  IADD3 R191, P6, R115, R12, RZ ;  /* 0x0000000c73bf7210 */ /* 0x002fe20007fde0ff */
[----:B------:R-:W-:Y:S01]  /*3aa0*/  IMAD R173, R7, 0x3b, RZ ;  /* 0x0000003b07ad7824 */ /* 0x000fe200078e02ff */
[----:B------:R-:W-:Y:S01]  /*3ab0*/  SHF.R.S32.HI R213, RZ, 0x1f, R161 ;  /* 0x0000001fffd57819 */ /* 0x000fe200000114a1 */
[----:B------:R-:W-:Y:S01]  /*3ac0*/  IMAD R55, R24, 0x2, R31 ;  /* 0x0000000218377824 */ /* 0x000fe200078e021f */
[----:B------:R-:W-:Y:S01]  /*3ad0*/  SHF.R.S32.HI R214, RZ, 0x1f, R163 ;  /* 0x0000001fffd67819 */ /* 0x000fe200000114a3 */
[----:B------:R-:W1:Y:S01]  /*3ae0*/  LDC R140, c[0x0][0x268] ;  /* 0x00009a00ff8c7b82 */ /* 0x000e620000000800 */
[----:B---3--:R-:W-:Y:S01]  /*3af0*/  LEA.HI.X.SX32 R189, R45, R6, 0x1, P5 ;  /* 0x000000062dbd7211 */ /* 0x008fe200028f0eff */
[----:B------:R-:W-:Y:S01]  /*3b00*/  IMAD R71, R118, 0x2, R55 ;  /* 0x0000000276477824 */ /* 0x000fe200078e0237 */
[----:B------:R3:W-:Y:S01]  /*3b10*/  STL [R1+0x810], R191 ;  /* 0x000810bf01007387 */ /* 0x0007e20000100800 */
[----:B----4-:R-:W-:Y:S01]  /*3b20*/  IADD3 R187, P5, R117, R12, RZ ;  /* 0x0000000c75bb7210 */ /* 0x010fe20007fbe0ff */
[C---:B------:R-:W-:Y:S01]  /*3b30*/  IMAD R118, R7.reuse, 0x13, RZ ;  /* 0x0000001307767824 */ /* 0x040fe200078e02ff */
[----:B------:R-:W-:Y:S01]  /*3b40*/  SHF.R.S32.HI R215, RZ, 0x1f, R164 ;  /* 0x0000001fffd77819 */ /* 0x000fe200000114a4 */
[----:B------:R-:W-:Y:S01]  /*3b50*/  IMAD R29, R120, 0x4, R71 ;  /* 0x00000004781d7824 */ /* 0x000fe200078e0247 */
[----:B------:R-:W4:Y:S01]  /*3b60*/  LDC R142, c[0x0][0x268] ;  /* 0x00009a00ff8e7b82 */ /* 0x000f220000000800 */
[----:B------:R2:W-:Y:S01]  /*3b70*/  STL [R1+0x70c], R189 ;  /* 0x00070cbd01007387 */ /* 0x0005e20000100800 */
[----:B------:R-:W-:Y:S01]  /*3b80*/  IMAD R120, R7, 0x15, RZ ;  /* 0x0000001507787824 */ /* 0x000fe200078e02ff */
[----:B------:R-:W-:Y:S01]  /*3b90*/  SHF.R.S32.HI R216, RZ, 0x1f, R166 ;  /* 0x0000001fffd87819 */ /* 0x000fe200000114a6 */
[----:B------:R-:W-:Y:S01]  /*3ba0*/  IMAD R49, R122, 0x2, R29 ;  /* 0x000000027a317824 */ /* 0x000fe200078e021d */
[----:B---3--:R-:W-:Y:S01]  /*3bb0*/  LEA.HI.X.SX32 R191, R47, R6, 0x1, P1 ;  /* 0x000000062fbf7211 */ /* 0x008fe200008f0eff */
[----:B------:R3:W-:Y:S01]  /*3bc0*/  STL [R1+0x850], R187 ;  /* 0x000850bb01007387 */ /* 0x0007e20000100800 */
[----:B------:R-:W-:Y:S01]  /*3bd0*/  IMAD R122, R7, 0x17, RZ ;  /* 0x00000017077a7824 */ /* 0x000fe200078e02ff */
[----:B------:R-:W4:Y:S01]  /*3be0*/  LDC R144, c[0x0][0x268] ;  /* 0x00009a00ff907b82 */ /* 0x000f220000000800 */
[----:B------:R-:W-:Y:S01]  /*3bf0*/  IMAD R51, R124, 0x2, R49 ;  /* 0x000000027c337824 */ /* 0x000fe200078e0231 */
[----:B------:R5:W-:Y:S01]  /*3c00*/  STL [R1+0x74c], R191 ;  /* 0x00074cbf01007387 */ /* 0x000be20000100800 */
[----:B--2---:R-:W-:Y:S01]  /*3c10*/  IADD3 R189, P1, R119, R12, RZ ;  /* 0x0000000c77bd7210 */ /* 0x004fe20007f3e0ff */
[----:B------:R-:W-:Y:S01]  /*3c20*/  IMAD R124, R7, 0x19, RZ ;  /* 0x00000019077c7824 */ /* 0x000fe200078e02ff */
[----:B------:R-:W-:Y:S01]  /*3c30*/  SHF.R.S32.HI R218, RZ, 0x1f, R169 ;  /* 0x0000001fffda7819 */ /* 0x000fe200000114a9 */
[----:B------:R-:W-:Y:S01]  /*3c40*/  IMAD R27, R126, 0x2, R51 ;  /* 0x000000027e1b7824 */ /* 0x000fe200078e0233 */
[----:B------:R-:W-:Y:S01]  /*3c50*/  SHF.R.S32.HI R219, RZ, 0x1f, R171 ;  /* 0x0000001fffdb7819 */ /* 0x000fe200000114ab */
[----:B------:R-:W2:Y:S01]  /*3c60*/  LDC R146, c[0x0][0x268] ;  /* 0x00009a00ff927b82 */ /* 0x000ea20000000800 */
[----:B---3--:R-:W-:Y:S01]  /*3c70*/  LEA.HI.X.SX32 R187, R79, R6, 0x1, P4 ;  /* 0x000000064fbb7211 */ /* 0x008fe200020f0eff */
[----:B------:R-:W-:Y:S01]  /*3c80*/  IMAD R53, R128, 0x2, R27 ;  /* 0x0000000280357824 */ /* 0x000fe200078e021b */
[----:B------:R3:W-:Y:S01]  /*3c90*/  STL [R1+0x8c8], R189 ;  /* 0x0008c8bd01007387 */ /* 0x0007e20000100800 */
[----:B-----5:R-:W-:Y:S01]  /*3ca0*/  IADD3 R191, P4, R35, R12, RZ ;  /* 0x0000000c23bf7210 */ /* 0x020fe20007f9e0ff */
[C---:B------:R-:W-:Y:S01]  /*3cb0*/  IMAD R126, R7.reuse, 0x1b, RZ ;  /* 0x0000001b077e7824 */ /* 0x040fe200078e02ff */
[----:B------:R-:W-:Y:S01]  /*3cc0*/  SHF.R.S32.HI R220, RZ, 0x1f, R173 ;  /* 0x0000001fffdc7819 */ /* 0x000fe200000114ad */
[----:B------:R-:W-:Y:S01]  /*3cd0*/  IMAD R69, R130, 0x2, R53 ;  /* 0x0000000282457824 */ /* 0x000fe200078e0235 */
[----:B------:R-:W5:Y:S01]  /*3ce0*/  LDC R148, c[0x0][0x268] ;  /* 0x00009a00ff947b82 */ /* 0x000f620000000800 */
[----:B------:R0:W-:Y:S01]  /*3cf0*/  STL [R1+0x78c], R187 ;  /* 0x00078cbb01007387 */ /* 0x0001e20000100800 */
[----:B------:R-:W-:Y:S01]  /*3d00*/  IMAD R128, R7, 0x1d, RZ ;  /* 0x0000001d07807824 */ /* 0x000fe200078e02ff */
[----:B------:R-:W-:Y:S01]  /*3d10*/  USHF.R.U32.HI UR16, URZ, 0x4, UR21 ;  /* 0x000000043f107899 */ /* 0x000fe20008011615 */
[----:B------:R-:W-:Y:S01]  /*3d20*/  IMAD R67, R132, 0x2, R69 ;  /* 0x0000000284437824 */ /* 0x000fe200078e0245 */
[----:B---3--:R-:W-:Y:S01]  /*3d30*/  LEA.HI.X.SX32 R189, R81, R6, 0x1, P2 ;  /* 0x0000000651bd7211 */ /* 0x008fe200010f0eff */
[----:B------:R3:W-:Y:S01]  /*3d40*/  STL [R1+0x4d8], R191 ;  /* 0x0004d8bf01007387 */ /* 0x0007e20000100800 */
[----:B------:R-:W-:Y:S01]  /*3d50*/  IMAD R130, R7, 0x1f, RZ ;  /* 0x0000001f07827824 */ /* 0x000fe200078e02ff */
[----:B------:R-:W5:Y:S01]  /*3d60*/  LDC R150, c[0x0][0x268] ;  /* 0x00009a00ff967b82 */ /* 0x000f620000000800 */
[----:B------:R-:W-:Y:S01]  /*3d70*/  IMAD R95, R134, 0x4, R67 ;  /* 0x00000004865f7824 */ /* 0x000fe200078e0243 */
[----:B------:R1:W-:Y:S01]  /*3d80*/  STL [R1+0x7cc], R189 ;  /* 0x0007ccbd01007387 */ /* 0x0003e20000100800 */
[----:B0-----:R-:W-:Y:S01]  /*3d90*/  IADD3 R187, P2, R39, R12, RZ ;  /* 0x0000000c27bb7210 */ /* 0x001fe20007f5e0ff */
[----:B------:R-:W-:Y:S01]  /*3da0*/  IMAD R132, R7, 0x21, RZ ;  /* 0x0000002107847824 */ /* 0x000fe200078e02ff */
[----:B------:R-:W-:Y:S01]  /*3db0*/  SHF.R.S32.HI R192, RZ, 0x1f, R130 ;  /* 0x0000001fffc07819 */ /* 0x000fe20000011482 */
[----:B------:R-:W-:Y:S01]  /*3dc0*/  IMAD R97, R136, 0x2, R95 ;  /* 0x0000000288617824 */ /* 0x000fe200078e025f */
[----:B------:R-:W-:Y:S01]  /*3dd0*/  USHF.R.U32.HI UR4, URZ, 0x4, UR4 ;  /* 0x000000043f047899 */ /* 0x000fe20008011604 */
[----:B------:R-:W0:Y:S01]  /*3de0*/  LDC R168, c[0x0][0x268] ;  /* 0x00009a00ffa87b82 */ /* 0x000e220000000800 */
[----:B---3--:R-:W-:Y:S01]  /*3df0*/  LEA.HI.X.SX32 R191, R115, R6, 0x1, P6 ;  /* 0x0000000673bf7211 */ /* 0x008fe200030f0eff */
[----:B------:R-:W-:Y:S01]  /*3e00*/  IMAD R63, R138, 0x2, R97 ;  /* 0x000000028a3f7824 */ /* 0x000fe200078e0261 */
[----:B------:R3:W-:Y:S01]  /*3e10*/  STL [R1+0x4e0], R187 ;  /* 0x0004e0bb01007387 */ /* 0x0007e20000100800 */
[----:B-1----:R-:W-:Y:S01]  /*3e20*/  IADD3 R189, P6, R43, R12, RZ ;  /* 0x0000000c2bbd7210 */ /* 0x002fe20007fde0ff */
[C---:B------:R-:W-:Y:S01]  /*3e30*/  IMAD.SHL.U32 R115, R7.reuse, 0x10, RZ ;  /* 0x0000001007737824 */ /* 0x040fe200078e00ff */
[----:B------:R-:W-:Y:S01]  /*3e40*/  SHF.R.S32.HI R194, RZ, 0x1f, R132 ;  /* 0x0000001fffc27819 */ /* 0x000fe20000011484 */
[----:B------:R-:W-:Y:S01]  /*3e50*/  IMAD R87, R140, 0x2, R63 ;  /* 0x000000028c577824 */ /* 0x000fe200078e023f */
[----:B------:R-:W1:Y:S01]  /*3e60*/  LDC R170, c[0x0][0x268] ;  /* 0x00009a00ffaa7b82 */ /* 0x000e620000000800 */
[----:B------:R2:W-:Y:S01]  /*3e70*/  STL [R1+0x80c], R191 ;  /* 0x00080cbf01007387 */ /* 0x0005e20000100800 */
[----:B------:R-:W-:Y:S01]  /*3e80*/  IMAD R134, R7, 0x23, RZ ;  /* 0x0000002307867824 */ /* 0x000fe200078e02ff */
[----:B------:R-:W-:Y:S01]  /*3e90*/  USGXT.U32 UR16, UR16, 0xe ;  /* 0x0000000e1010789a */ /* 0x000fe20008000000 */
[----:B----4-:R-:W-:Y:S01]  /*3ea0*/  IMAD R91, R142, 0x2, R87 ;  /* 0x000000028e5b7824 */ /* 0x010fe200078e0257 */
[-C--:B---3--:R-:W-:Y:S01]  /*3eb0*/  LEA.HI.X.SX32 R187, R117, R6.reuse, 0x1, P5 ;  /* 0x0000000675bb7211 */ /* 0x088fe200028f0eff */
[----:B------:R3:W-:Y:S01]  /*3ec0*/  STL [R1+0x510], R189 ;  /* 0x000510bd01007387 */ /* 0x0007e20000100800 */
[----:B------:R-:W-:Y:S01]  /*3ed0*/  IMAD R117, R7, 0x12, RZ ;  /* 0x0000001207757824 */ /* 0x000fe200078e02ff */
[----:B------:R-:W4:Y:S01]  /*3ee0*/  LDC R172, c[0x0][0x268] ;  /* 0x00009a00ffac7b82 */ /* 0x000f220000000800 */
[----:B------:R-:W-:Y:S01]  /*3ef0*/  IMAD R65, R144, 0x2, R91 ;  /* 0x0000000290417824 */ /* 0x000fe200078e025b */
[----:B------:R5:W-:Y:S01]  /*3f00*/  STL [R1+0x84c], R187 ;  /* 0x00084cbb01007387 */ /* 0x000be20000100800 */
[-C--:B--2---:R-:W-:Y:S01]  /*3f10*/  LEA.HI.X.SX32 R191, R119, R6.reuse, 0x1, P1 ;  /* 0x0000000677bf7211 */ /* 0x084fe200008f0eff */
[----:B------:R-:W-:Y:S01]  /*3f20*/  IMAD R119, R7, 0x14, RZ ;  /* 0x0000001407777824 */ /* 0x000fe200078e02ff */
[----:B------:R-:W-:Y:S01]  /*3f30*/  SHF.R.S32.HI R177, RZ, 0x1f, R117 ;  /* 0x0000001fffb17819 */ /* 0x000fe20000011475 */
[----:B------:R-:W-:Y:S01]  /*3f40*/  IMAD R83, R146, 0x2, R65 ;  /* 0x0000000292537824 */ /* 0x000fe200078e0241 */
[----:B------:R-:W-:Y:S01]  /*3f50*/  SHF.R.S32.HI R196, RZ, 0x1f, R134 ;  /* 0x0000001fffc47819 */ /* 0x000fe20000011486 */
[----:B------:R-:W2:Y:S01]  /*3f60*/  LDC R174, c[0x0][0x268] ;  /* 0x00009a00ffae7b82 */ /* 0x000ea20000000800 */
[----:B---3--:R-:W-:Y:S01]  /*3f70*/  LEA.HI.X.SX32 R189, R35, R6, 0x1, P4 ;  /* 0x0000000623bd7211 */ /* 0x008fe200020f0eff */
[----:B-----5:R-:W-:Y:S01]  /*3f80*/  IMAD R93, R148, 0x4, R83 ;  /* 0x00000004945d7824 */ /* 0x020fe200078e0253 */
[----:B------:R3:W-:Y:S01]  /*3f90*/  STL [R1+0x8b8], R191 ;  /* 0x0008b8bf01007387 */ /* 0x0007e20000100800 */
[----:B------:R-:W-:Y:S01]  /*3fa0*/  IADD3 R187, P1, R41, R12, RZ ;  /* 0x0000000c29bb7210 */ /* 0x000fe20007f3e0ff */
[C---:B------:R-:W-:Y:S01]  /*3fb0*/  IMAD R136, R7.reuse, 0x25, RZ ;  /* 0x0000002507887824 */ /* 0x040fe200078e02ff */
[----:B------:R-:W-:Y:S01]  /*3fc0*/  SHF.R.S32.HI R181, RZ, 0x1f, R119 ;  /* 0x0000001fffb57819 */ /* 0x000fe20000011477 */
[----:B------:R-:W-:Y:S01]  /*3fd0*/  IMAD R25, R150, 0x2, R93 ;  /* 0x0000000296197824 */ /* 0x000fe200078e025d */
[----:B------:R-:W5:Y:S01]  /*3fe0*/  LDC R176, c[0x0][0x268] ;  /* 0x00009a00ffb07b82 */ /* 0x000f620000000800 */
[----:B------:R1:W-:Y:S01]  /*3ff0*/  STL [R1+0x4d4], R189 ;  /* 0x0004d4bd01007387 */ /* 0x0003e20000100800 */
[----:B------:R-:W-:Y:S01]  /*4000*/  IMAD R138, R7, 0x26, RZ ;  /* 0x00000026078a7824 */ /* 0x000fe200078e02ff */
[----:B------:R-:W-:Y:S01]  /*4010*/  SHF.R.S32.HI R198, RZ, 0x1f, R136 ;  /* 0x0000001fffc67819 */ /* 0x000fe20000011488 */
[----:B0-----:R-:W-:Y:S01]  /*4020*/  IMAD R85, R168, 0x2, R25 ;  /* 0x00000002a8557824 */ /* 0x001fe200078e0219 */
[-C--:B---3--:R-:W-:Y:S01]  /*4030*/  LEA.HI.X.SX32 R191, R39, R6.reuse, 0x1, P2 ;  /* 0x0000000627bf7211 */ /* 0x088fe200010f0eff */
[----:B------:R0:W-:Y:S01]  /*4040*/  STL [R1+0x4e8], R187 ;  /* 0x0004e8bb01007387 */ /* 0x0001e20000100800 */
[----:B------:R-:W-:Y:S01]  /*4050*/  IMAD R140, R7, 0x27, RZ ;  /* 0x00000027078c7824 */ /* 0x000fe200078e02ff */
[----:B------:R-:W3:Y:S01]  /*4060*/  LDC R178, c[0x0][0x268] ;  /* 0x00009a00ffb27b82 */ /* 0x000ee20000000800 */
[----:B-1----:R-:W-:Y:S01]  /*4070*/  IMAD R89, R170, 0x2, R85 ;  /* 0x00000002aa597824 */ /* 0x002fe200078e0255 */
[----:B------:R1:W-:Y:S01]  /*4080*/  STL [R1+0x4dc], R191 ;  /* 0x0004dcbf01007387 */ /* 0x0003e20000100800 */
[-C--:B------:R-:W-:Y:S01]  /*4090*/  LEA.HI.X.SX32 R189, R43, R6.reuse, 0x1, P6 ;  /* 0x000000062bbd7211 */ /* 0x080fe200030f0eff */
[----:B------:R-:W-:Y:S01]  /*40a0*/  IMAD R146, R7, 0x2b, RZ ;  /* 0x0000002b07927824 */ /* 0x000fe200078e02ff */
[----:B------:R-:W-:Y:S01]  /*40b0*/  SHF.R.S32.HI R199, RZ, 0x1f, R138 ;  /* 0x0000001fffc77819 */ /* 0x000fe2000001148a */
[----:B----4-:R-:W-:Y:S01]  /*40c0*/  IMAD R45, R172, 0x2, R89 ;  /* 0x00000002ac2d7824 */ /* 0x010fe200078e0259 */
[----:B------:R-:W-:Y:S01]  /*40d0*/  SHF.R.S32.HI R172, RZ, 0x1f, R115 ;  /* 0x0000001fffac7819 */ /* 0x000fe20000011473 */
[----:B------:R-:W4:Y:S01]  /*40e0*/  LDC R180, c[0x0][0x268] ;  /* 0x00009a00ffb47b82 */ /* 0x000f220000000800 */
[----:B0-----:R-:W-:Y:S01]  /*40f0*/  LEA.HI.X.SX32 R187, R41, R6, 0x1, P1 ;  /* 0x0000000629bb7211 */ /* 0x001fe200008f0eff */
[----:B------:R0:W-:Y:S01]  /*4100*/  STL [R1+0x50c], R189 ;  /* 0x00050cbd01007387 */ /* 0x0001e20000100800 */
[----:B--2---:R-:W-:Y:S01]  /*4110*/  IMAD R47, R174, 0x2, R45 ;  /* 0x00000002ae2f7824 */ /* 0x004fe200078e022d */
[-C--:B-1----:R-:W-:Y:S01]  /*4120*/  IADD3 R191, P1, R59, R12.reuse, RZ ;  /* 0x0000000c3bbf7210 */ /* 0x082fe20007f3e0ff */
[C---:B------:R-:W-:Y:S01]  /*4130*/  IMAD R148, R7.reuse, 0x2c, RZ ;  /* 0x0000002c07947824 */ /* 0x040fe200078e02ff */
[----:B------:R1:W-:Y:S01]  /*4140*/  STL [R1+0x4e4], R187 ;  /* 0x0004e4bb01007387 */ /* 0x0003e20000100800 */
[C---:B------:R-:W-:Y:S01]  /*4150*/  IMAD R150, R7.reuse, 0x2d, RZ ;  /* 0x0000002d07967824 */ /* 0x040fe200078e02ff */
[----:B------:R-:W2:Y:S01]  /*4160*/  LDC R182, c[0x0][0x268] ;  /* 0x00009a00ffb67b82 */ /* 0x000ea20000000800 */
[----:B-----5:R-:W-:Y:S01]  /*4170*/  IMAD R81, R176, 0x2, R47 ;  /* 0x00000002b0517824 */ /* 0x020fe200078e022f */
[----:B------:R5:W-:Y:S01]  /*4180*/  STL [R1+0x4f0], R191 ;  /* 0x0004f0bf01007387 */ /* 0x000be20000100800 */
[----:B------:R-:W-:Y:S01]  /*4190*/  IMAD R168, R7, 0x38, RZ ;  /* 0x0000003807a87824 */ /* 0x000fe200078e02ff */
[-C--:B0-----:R-:W-:Y:S01]  /*41a0*/  IADD3 R189, P2, R61, R12.reuse, RZ ;  /* 0x0000000c3dbd7210 */ /* 0x081fe20007f5e0ff */
[C---:B------:R-:W-:Y:S01]  /*41b0*/  IMAD R174, R7.reuse, 0x3c, RZ ;  /* 0x0000003c07ae7824 */ /* 0x040fe200078e02ff */
[----:B------:R-:W-:Y:S01]  /*41c0*/  SHF.R.S32.HI R200, RZ, 0x1f, R140 ;  /* 0x0000001fffc87819 */ /* 0x000fe2000001148c */
[----:B------:R-:W-:Y:S01]  /*41d0*/  IMAD R176, R7, 0x3d, RZ ;  /* 0x0000003d07b07824 */ /* 0x000fe200078e02ff */
[----:B-1----:R-:W-:Y:S01]  /*41e0*/  IADD3 R187, P4, R75, R12, RZ ;  /* 0x0000000c4bbb7210 */ /* 0x002fe20007f9e0ff */
[----:B------:R-:W0:Y:S01]  /*41f0*/  LDC R184, c[0x0][0x268] ;  /* 0x00009a00ffb87b82 */ /* 0x000e220000000800 */
[----:B------:R1:W-:Y:S01]  /*4200*/  STL [R1+0x4f8], R189 ;  /* 0x0004f8bd01007387 */ /* 0x0003e20000100800 */
[----:B---3--:R-:W-:Y:S01]  /*4210*/  IMAD R43, R178, 0x4, R81 ;  /* 0x00000004b22b7824 */ /* 0x008fe200078e0251 */
[-C--:B-----5:R-:W-:Y:S01]  /*4220*/  LEA.HI.X.SX32 R191, R59, R6.reuse, 0x1, P1 ;  /* 0x000000063bbf7211 */ /* 0x0a0fe200008f0eff */
[C---:B------:R-:W-:Y:S01]  /*4230*/  IMAD R178, R7.reuse, 0x3e, RZ ;  /* 0x0000003e07b27824 */ /* 0x040fe200078e02ff */
[----:B------:R3:W-:Y:S01]  /*4240*/  STL [R1+0x500], R187 ;  /* 0x000500bb01007387 */ /* 0x0007e20000100800 */
[----:B------:R-:W-:Y:S01]  /*4250*/  IMAD R179, R7, 0x3f, RZ ;  /* 0x0000003f07b37824 */ /* 0x000fe200078e02ff */
[----:B------:R-:W-:Y:S01]  /*4260*/  SHF.R.S32.HI R204, RZ, 0x1f, R146 ;  /* 0x0000001fffcc7819 */ /* 0x000fe20000011492 */
[----:B------:R-:W5:Y:S01]  /*4270*/  LDC R186, c[0x0][0x268] ;  /* 0x00009a00ffba7b82 */ /* 0x000f620000000800 */
[----:B------:R2:W-:Y:S01]  /*4280*/  STL [R1+0x4ec], R191 ;  /* 0x0004ecbf01007387 */ /* 0x0005e20000100800 */
[----:B----4-:R-:W-:Y:S01]  /*4290*/  IMAD R79, R180, 0x2, R43 ;  /* 0x00000002b44f7824 */ /* 0x010fe200078e022b */
[-C--:B-1----:R-:W-:Y:S01]  /*42a0*/  LEA.HI.X.SX32 R189, R61, R6.reuse, 0x1, P2 ;  /* 0x000000063dbd7211 */ /* 0x082fe200010f0eff */
[----:B------:R-:W-:Y:S01]  /*42b0*/  USGXT.U32 UR4, UR4, 0xe ;  /* 0x0000000e0404789a */ /* 0x000fe20008000000 */
[----:B------:R-:W-:Y:S01]  /*42c0*/  SHF.R.S32.HI R180, RZ, 0x1f, R118 ;  /* 0x0000001fffb47819 */ /* 0x000fe20000011476 */
[----:B------:R-:W-:Y:S01]  /*42d0*/  UIADD3 UR12, UP0, UR16, 0x2, URZ ;  /* 0x00000002100c7890 */ /* 0x000fe2000ff1e03f */
[----:B---3--:R-:W-:Y:S01]  /*42e0*/  LEA.HI.X.SX32 R187, R75, R6, 0x1, P4 ;  /* 0x000000064bbb7211 */ /* 0x008fe200020f0eff */
[----:B------:R1:W-:Y:S01]  /*42f0*/  STL [R1+0x4f4], R189 ;  /* 0x0004f4bd01007387 */ /* 0x0003e20000100800 */
[----:B--2---:R-:W-:Y:S01]  /*4300*/  IMAD R61, R182, 0x2, R79 ;  /* 0x00000002b63d7824 */ /* 0x004fe200078e024f */
[----:B------:R-:W2:Y:S01]  /*4310*/  LDC R188, c[0x0][0x268] ;  /* 0x00009a00ffbc7b82 */ /* 0x000ea20000000800 */
[-C--:B------:R-:W-:Y:S01]  /*4320*/  IADD3 R191, P1, R77, R12.reuse, RZ ;  /* 0x0000000c4dbf7210 */ /* 0x080fe20007f3e0ff */
[----:B------:R3:W-:Y:S01]  /*4330*/  STL [R1+0x4fc], R187 ;  /* 0x0004fcbb01007387 */ /* 0x0007e20000100800 */
[----:B------:R-:W-:Y:S01]  /*4340*/  SHF.R.S32.HI R182, RZ, 0x1f, R120 ;  /* 0x0000001fffb67819 */ /* 0x000fe20000011478 */
[----:B------:R-:W-:Y:S01]  /*4350*/  UIADD3 UR14, UP1, UR4, 0x2, URZ ;  /* 0x00000002040e7890 */ /* 0x000fe2000ff3e03f */
[----:B------:R-:W-:Y:S01]  /*4360*/  SHF.R.S32.HI R205, RZ, 0x1f, R148 ;  /* 0x0000001fffcd7819 */ /* 0x000fe20000011494 */
[----:B------:R4:W-:Y:S01]  /*4370*/  STL [R1+0x508], R191 ;  /* 0x000508bf01007387 */ /* 0x0009e20000100800 */
[----:B------:R-:W-:Y:S01]  /*4380*/  SHF.R.S32.HI R206, RZ, 0x1f, R150 ;  /* 0x0000001fffce7819 */ /* 0x000fe20000011496 */
[----:B------:R-:W2:Y:S01]  /*4390*/  LDC R190, c[0x0][0x268] ;  /* 0x00009a00ffbe7b82 */ /* 0x000ea20000000800 */
[-C--:B-1----:R-:W-:Y:S01]  /*43a0*/  IADD3 R189, P2, R99, R12.reuse, RZ ;  /* 0x0000000c63bd7210 */ /* 0x082fe20007f5e0ff */
[----:B------:R-:W-:Y:S01]  /*43b0*/  UMOV UR5, URZ ;  /* 0x0000003f00057c82 */ /* 0x000fe20008000000 */
[----:B------:R-:W-:Y:S01]  /*43c0*/  SHF.R.S32.HI R217, RZ, 0x1f, R168 ;  /* 0x0000001fffd97819 */ /* 0x000fe200000114a8 */
[----:B------:R-:W-:Y:S01]  /*43d0*/  UMOV UR9, URZ ;  /* 0x0000003f00097c82 */ /* 0x000fe20008000000 */
[----:B---3--:R-:W-:Y:S01]  /*43e0*/  IADD3 R187, P4, R101, R12, RZ ;  /* 0x0000000c65bb7210 */ /* 0x008fe20007f9e0ff */
[----:B------:R1:W-:Y:S01]  /*43f0*/  STL [R1+0x518], R189 ;  /* 0x000518bd01007387 */ /* 0x0003e20000100800 */
[----:B------:R-:W-:Y:S01]  /*4400*/  SHF.R.S32.HI R221, RZ, 0x1f, R174 ;  /* 0x0000001fffdd7819 */ /* 0x000fe200000114ae */
[----:B------:R-:W3:Y:S01]  /*4410*/  LDC R116, c[0x0][0x268] ;  /* 0x00009a00ff747b82 */ /* 0x000ee20000000800 */
[-C--:B----4-:R-:W-:Y:S01]  /*4420*/  LEA.HI.X.SX32 R191, R77, R6.reuse, 0x1, P1 ;  /* 0x000000064dbf7211 */ /* 0x090fe200008f0eff */
[----:B------:R4:W-:Y:S01]  /*4430*/  STL [R1+0x520], R187 ;  /* 0x000520bb01007387 */ /* 0x0009e20000100800 */
[----:B0-----:R-:W-:Y:S01]  /*4440*/  IMAD R77, R184, 0x2, R61 ;  /* 0x00000002b84d7824 */ /* 0x001fe200078e023d */
[----:B------:R-:W-:Y:S01]  /*4450*/  SHF.R.S32.HI R222, RZ, 0x1f, R176 ;  /* 0x0000001fffde7819 */ /* 0x000fe200000114b0 */
[----:B------:R-:W-:Y:S01]  /*4460*/  UIADD3.X UR13, UR5, 0x40000040, URZ, UP0, !UPT ;  /* 0x40000040050d7890 */ /* 0x000fe200087fe43f */
[----:B------:R-:W-:Y:S01]  /*4470*/  STL [R1+0x504], R191 ;  /* 0x000504bf01007387 */ /* 0x000fe20000100800 */
[----:B-----5:R-:W-:Y:S01]  /*4480*/  IMAD R59, R186, 0x2, R77 ;  /* 0x00000002ba3b7824 */ /* 0x020fe200078e024d */
[-C--:B-1----:R-:W-:Y:S01]  /*4490*/  LEA.HI.X.SX32 R189, R99, R6.reuse, 0x1, P2 ;  /* 0x0000000663bd7211 */ /* 0x082fe200010f0eff */
[----:B------:R-:W0:Y:S01]  /*44a0*/  LDC R114, c[0x0][0x268] ;  /* 0x00009a00ff727b82 */ /* 0x000e220000000800 */
[----:B------:R-:W-:Y:S01]  /*44b0*/  SHF.R.S32.HI R223, RZ, 0x1f, R178 ;  /* 0x0000001fffdf7819 */ /* 0x000fe200000114b2 */
[----:B--2---:R-:W-:Y:S01]  /*44c0*/  IMAD R41, R188, 0x2, R59 ;  /* 0x00000002bc297824 */ /* 0x004fe200078e023b */
[----:B----4-:R-:W-:Y:S01]  /*44d0*/  LEA.HI.X.SX32 R187, R101, R6, 0x1, P4 ;  /* 0x0000000665bb7211 */ /* 0x010fe200020f0eff */
[----:B------:R1:W-:Y:S01]  /*44e0*/  STL [R1+0x514], R189 ;  /* 0x000514bd01007387 */ /* 0x0003e20000100800 */
[-C--:B------:R-:W-:Y:S01]  /*44f0*/  IADD3 R184, P4, R107, R12.reuse, RZ ;  /* 0x0000000c6bb87210 */ /* 0x080fe20007f9e0ff */
[----:B------:R-:W-:Y:S01]  /*4500*/  UIADD3.X UR15, UR9, 0x40000040, URZ, UP1, !UPT ;  /* 0x40000040090f7890 */ /* 0x000fe20008ffe43f */
[----:B------:R-:W-:Y:S01]  /*4510*/  IMAD R75, R190, 0x2, R41 ;  /* 0x00000002be4b7824 */ /* 0x000fe200078e0229 */
[----:B------:R2:W-:Y:S01]  /*4520*/  STL [R1+0x51c], R187 ;  /* 0x00051cbb01007387 */ /* 0x0005e20000100800 */
[----:B------:R-:W4:Y:S01]  /*4530*/  LDC R112, c[0x0][0x268] ;  /* 0x00009a00ff707b82 */ /* 0x000f220000000800 */
[----:B------:R-:W-:Y:S01]  /*4540*/  SHF.R.S32.HI R188, RZ, 0x1f, R126 ;  /* 0x0000001fffbc7819 */ /* 0x000fe2000001147e */
[----:B------:R-:W-:Y:S01]  /*4550*/  UMOV UR22, 0xfffffffe ;  /* 0xfffffffe00167882 */ /* 0x000fe20000000000 */
[----:B------:R-:W-:Y:S01]  /*4560*/  SHF.R.S32.HI R190, RZ, 0x1f, R128 ;  /* 0x0000001fffbe7819 */ /* 0x000fe20000011480 */
[----:B------:R-:W-:Y:S01]  /*4570*/  UMOV UR23, 0x7fffffdf ;  /* 0x7fffffdf00177882 */ /* 0x000fe20000000000 */
[-C--:B-1----:R-:W-:Y:S01]  /*4580*/  IADD3 R189, P1, R103, R12.reuse, RZ ;  /* 0x0000000c67bd7210 */ /* 0x082fe20007f3e0ff */
[----:B---3--:R-:W-:Y:S01]  /*4590*/  IMAD R39, R116, 0x4, R75 ;  /* 0x0000000474277824 */ /* 0x008fe200078e024b */
[----:B------:R-:W-:Y:S01]  /*45a0*/  SHF.R.S32.HI R191, RZ, 0x1f, R129 ;  /* 0x0000001fffbf7819 */ /* 0x000fe20000011481 */
[----:B------:R-:W1:Y:S01]  /*45b0*/  LDC R110, c[0x0][0x268] ;  /* 0x00009a00ff6e7b82 */ /* 0x000e620000000800 */
[----:B--2---:R-:W-:Y:S01]  /*45c0*/  IADD3 R187, P2, R105, R12, RZ ;  /* 0x0000000c69bb7210 */ /* 0x004fe20007f5e0ff */
[----:B------:R2:W-:Y:S01]  /*45d0*/  STL [R1+0x528], R189 ;  /* 0x000528bd01007387 */ /* 0x0005e20000100800 */
[----:B------:R-:W-:Y:S01]  /*45e0*/  IMAD R116, R7, 0x11, RZ ;  /* 0x0000001107747824 */ /* 0x000fe200078e02ff */
[----:B------:R-:W-:Y:S01]  /*45f0*/  SHF.R.S32.HI R225, RZ, 0x1f, R179 ;  /* 0x0000001fffe17819 */ /* 0x000fe200000114b3 */
[----:B------:R-:W-:Y:S01]  /*4600*/  UMOV UR6, URZ ;  /* 0x0000003f00067c82 */ /* 0x000fe20008000000 */
[----:B------:R3:W-:Y:S01]  /*4610*/  STL [R1+0x530], R187 ;  /* 0x000530bb01007387 */ /* 0x0007e20000100800 */
[-C--:B------:R-:W-:Y:S01]  /*4620*/  LEA.HI.X.SX32 R186, R105, R6.reuse, 0x1, P2 ;  /* 0x0000000669ba7211 */ /* 0x080fe200010f0eff */
[----:B------:R-:W5:Y:S01]  /*4630*/  LDC R108, c[0x0][0x268] ;  /* 0x00009a00ff6c7b82 */ /* 0x000f620000000800 */
[----:B0-----:R-:W-:Y:S01]  /*4640*/  IMAD R35, R114, 0x2, R39 ;  /* 0x0000000272237824 */ /* 0x001fe200078e0227 */
[----:B------:R0:W-:Y:S01]  /*4650*/  STL [R1+0x538], R184 ;  /* 0x000538b801007387 */ /* 0x0001e20000100800 */
[----:B------:R-:W-:Y:S01]  /*4660*/  IMAD R114, R7, 0xf, RZ ;  /* 0x0000000f07727824 */ /* 0x000fe200078e02ff */
[----:B------:R-:W-:Y:S01]  /*4670*/  SHF.R.S32.HI R175, RZ, 0x1f, R116 ;  /* 0x0000001fffaf7819 */ /* 0x000fe20000011474 */
[----:B------:R-:W-:Y:S01]  /*4680*/  UMOV UR7, URZ ;  /* 0x0000003f00077c82 */ /* 0x000fe20008000000 */
[----:B--2---:R-:W-:Y:S01]  /*4690*/  SHF.R.S32.HI R189, RZ, 0x1f, R127 ;  /* 0x0000001fffbd7819 */ /* 0x004fe2000001147f */
[----:B------:R-:W-:Y:S01]  /*46a0*/  UMOV UR8, URZ ;  /* 0x0000003f00087c82 */ /* 0x000fe20008000000 */
[-C--:B---3--:R-:W-:Y:S01]  /*46b0*/  LEA.HI.X.SX32 R187, R103, R6.reuse, 0x1, P1 ;  /* 0x0000000667bb7211 */ /* 0x088fe200008f0eff */
[----:B------:R-:W2:Y:S01]  /*46c0*/  LDC R106, c[0x0][0x268] ;  /* 0x00009a00ff6a7b82 */ /* 0x000ea20000000800 */
[----:B------:R-:W-:Y:S01]  /*46d0*/  SHF.R.S32.HI R170, RZ, 0x1f, R114 ;  /* 0x0000001fffaa7819 */ /* 0x000fe20000011472 */
[----:B------:R-:W-:Y:S01]  /*46e0*/  ULDC UR10, c[0x0][0x238] ;  /* 0x00008e00000a7ab9 */ /* 0x000fe20000000800 */
[----:B0-----:R-:W-:Y:S01]  /*46f0*/  LEA.HI.X.SX32 R184, R107, R6, 0x1, P4 ;  /* 0x000000066bb87211 */ /* 0x001fe200020f0eff */
[----:B------:R0:W-:Y:S01]  /*4700*/  STL [R1+0x524], R187 ;  /* 0x000524bb01007387 */ /* 0x0001e20000100800 */
[----:B------:R-:W-:-:S02]  /*4710*/  UIADD3.64 UR22, UR4, -UR22, URZ ;  /* 0x8000001604167297 */ /* 0x000fc4000fffe03f */
[----:B------:R-:W-:Y:S01]  /*4720*/  UIADD3.64 UR24, UR12, 0x2, URZ ;  /* 0x000000020c187897 */ /* 0x000fe2000fffe03f */
[----:B------:R3:W-:Y:S01]  /*4730*/  STL [R1+0x52c], R186 ;  /* 0x00052cba01007387 */ /* 0x0007e20000100800 */
[----:B------:R-:W2:Y:S01]  /*4740*/  LDC R104, c[0x0][0x268] ;  /* 0x00009a00ff687b82 */ /* 0x000ea20000000800 */
[----:B------:R-:W-:Y:S02]  /*4750*/  UIADD3.64 UR28, UR12, 0x4, URZ ;  /* 0x000000040c1c7897 */ /* 0x000fe4000fffe03f */
[----:B------:R4:W-:Y:S01]  /*4760*/  STL [R1+0x534], R184 ;  /* 0x000534b801007387 */ /* 0x0009e20000100800 */
[----:B------:R-:W-:Y:S01]  /*4770*/  UIADD3.64 UR32, UR12, 0x1fe, URZ ;  /* 0x000001fe0c207897 */ /* 0x000fe2000fffe03f */
[-C--:B0-----:R-:W-:Y:S01]  /*4780*/  IADD3 R187, P1, R109, R12.reuse, RZ ;  /* 0x0000000c6dbb7210 */ /* 0x081fe20007f3e0ff */
[----:B------:R-:W-:Y:S02]  /*4790*/  UIADD3.64 UR36, UR12, 0x200, URZ ;  /* 0x000002000c247897 */ /* 0x000fe4000fffe03f */
[----:B------:R-:W0:Y:S01]  /*47a0*/  LDC R102, c[0x0][0x268] ;  /* 0x00009a00ff667b82 */ /* 0x000e220000000800 */
[-C--:B---3--:R-:W-:Y:S01]  /*47b0*/  IADD3 R186, P2, R111, R12.reuse, RZ ;  /* 0x0000000c6fba7210 */ /* 0x088fe20007f5e0ff */
[----:B------:R3:W-:Y:S01]  /*47c0*/  STL [R1+0x540], R187 ;  /* 0x000540bb01007387 */ /* 0x0007e20000100800 */
[----:B------:R-:W-:Y:S01]  /*47d0*/  UIADD3.64 UR40, UR12, 0x202, URZ ;  /* 0x000002020c287897 */ /* 0x000fe2000fffe03f */
[----:B----4-:R-:W-:-:S02]  /*47e0*/  IADD3 R184, P4, R113, R12, RZ ;  /* 0x0000000c71b87210 */ /* 0x010fc40007f9e0ff */
[----:B------:R4:W-:Y:S01]  /*47f0*/  STL [R1+0x548], R186 ;  /* 0x000548ba01007387 */ /* 0x0009e20000100800 */
[----:B------:R-:W-:Y:S01]  /*4800*/  UIADD3.64 UR44, UR12, 0x204, URZ ;  /* 0x000002040c2c7897 */ /* 0x000fe2000fffe03f */
[----:B------:R-:W0:Y:S01]  /*4810*/  LDC R100, c[0x0][0x268] ;  /* 0x00009a00ff647b82 */ /* 0x000e220000000800 */
[----:B------:R-:W-:Y:S01]  /*4820*/  UIADD3.64 UR26, UR14, 0x2, URZ ;  /* 0x000000020e1a7897 */ /* 0x000fe2000fffe03f */
[----:B------:R1:W-:Y:S01]  /*4830*/  STL [R1+0x558], R184 ;  /* 0x000558b801007387 */ /* 0x0003e20000100800 */
[----:B------:R-:W-:Y:S01]  /*4840*/  UIADD3.64 UR30, UR14, 0x4, URZ ;  /* 0x000000040e1e7897 */ /* 0x000fe2000fffe03f */
[-C--:B---3--:R-:W-:Y:S01]  /*4850*/  LEA.HI.X.SX32 R187, R109, R6.reuse, 0x1, P1 ;  /* 0x000000066dbb7211 */ /* 0x088fe200008f0eff */
[----:B------:R-:W-:Y:S02]  /*4860*/  UIADD3.64 UR34, UR14, 0x1fe, URZ ;  /* 0x000001fe0e227897 */ /* 0x000fe4000fffe03f */
[----:B------:R-:W-:Y:S01]  /*4870*/  UIADD3.64 UR38, UR14, 0x200, URZ ;  /* 0x000002000e267897 */ /* 0x000fe2000fffe03f */
[-C--:B----4-:R-:W-:Y:S01]  /*4880*/  LEA.HI.X.SX32 R186, R111, R6.reuse, 0x1, P2 ;  /* 0x000000066fba7211 */ /* 0x090fe200010f0eff */
[----:B------:R3:W-:Y:S01]  /*4890*/  STL [R1+0x53c], R187 ;  /* 0x00053cbb01007387 */ /* 0x0007e20000100800 */
[----:B------:R-:W4:Y:S01]  /*48a0*/  LDC R98, c[0x0][0x268] ;  /* 0x00009a00ff627b82 */ /* 0x000f220000000800 */
[----:B------:R-:W-:Y:S01]  /*48b0*/  UIADD3.64 UR42, UR14, 0x202, URZ ;  /* 0x000002020e2a7897 */ /* 0x000fe2000fffe03f */
[----:B-1----:R-:W-:Y:S01]  /*48c0*/  LEA.HI.X.SX32 R184, R113, R6, 0x1, P4 ;  /* 0x0000000671b87211 */ /* 0x002fe200020f0eff */
[----:B------:R1:W-:Y:S01]  /*48d0*/  STL [R1+0x544], R186 ;  /* 0x000544ba01007387 */ /* 0x0003e20000100800 */
[----:B------:R-:W-:Y:S01]  /*48e0*/  UIADD3.64 UR46, UR14, 0x204, URZ ;  /* 0x000002040e2e7897 */ /* 0x000fe2000fffe03f */
[----:B------:R-:W-:-:S02]  /*48f0*/  ULDC UR9, c[0x0][0x254] ;  /* 0x0000950000097ab9 */ /* 0x000fc40000000800 */
[----:B------:R5:W-:Y:S01]  /*4900*/  STL [R1+0x554], R184 ;  /* 0x000554b801007387 */ /* 0x000be20000100800 */
[----:B------:R-:W4:Y:S01]  /*4910*/  LDC R96, c[0x0][0x268] ;  /* 0x00009a00ff607b82 */ /* 0x000f220000000800 */
[-C--:B---3--:R-:W-:Y:S02]  /*4920*/  IADD3 R187, P1, R33, R12.reuse, RZ ;  /* 0x0000000c21bb7210 */ /* 0x088fe40007f3e0ff */
[----:B-1----:R-:W-:-:S03]  /*4930*/  IADD3 R186, P2, R57, R12, RZ ;  /* 0x0000000c39ba7210 */ /* 0x002fc60007f5e0ff */
[----:B------:R1:W-:Y:S02]  /*4940*/  STL [R1+0x560], R187 ;  /* 0x000560bb01007387 */ /* 0x0003e40000100800 */
[----:B------:R-:W3:Y:S01]  /*4950*/  LDC R94, c[0x0][0x268] ;  /* 0x00009a00ff5e7b82 */ /* 0x000ee20000000800 */
[----:B-----5:R-:W-:Y:S01]  /*4960*/  IADD3 R184, P4, R73, R12, RZ ;  /* 0x0000000c49b87210 */ /* 0x020fe20007f9e0ff */
[----:B------:R5:W-:Y:S04]  /*4970*/  STL [R1+0x568], R186 ;  /* 0x000568ba01007387 */ /* 0x000be80000100800 */
[----:B------:R2:W-:Y:S01]  /*4980*/  STL [R1+0x570], R184 ;  /* 0x000570b801007387 */ /* 0x0005e20000100800 */
[----:B-1----:R-:W-:Y:S01]  /*4990*/  LEA.HI.X.SX32 R187, R33, R6, 0x1, P1 ;  /* 0x0000000621bb7211 */ /* 0x002fe200008f0eff */
[----:B------:R-:W-:Y:S01]  /*49a0*/  IMAD R33, R112, 0x2, R35 ;  /* 0x0000000270217824 */ /* 0x000fe200078e0223 */
[----:B------:R-:W1:Y:S01]  /*49b0*/  LDC R92, c[0x0][0x268] ;  /* 0x00009a00ff5c7b82 */ /* 0x000e620000000800 */
[----:B------:R-:W-:-:S02]  /*49c0*/  CS2R R112, SRZ ;  /* 0x0000000000707805 */ /* 0x000fc4000001ff00 */
[-C--:B-----5:R-:W-:Y:S01]  /*49d0*/  LEA.HI.X.SX32 R186, R57, R6.reuse, 0x1, P2 ;  /* 0x0000000639ba7211 */ /* 0x0a0fe200010f0eff */
[----:B------:R5:W-:Y:S01]  /*49e0*/  STL [R1+0x55c], R187 ;  /* 0x00055cbb01007387 */ /* 0x000be20000100800 */
[----:B------:R-:W-:Y:S01]  /*49f0*/  IMAD R57, R110, 0x2, R33 ;  /* 0x000000026e397824 */ /* 0x000fe200078e0221 */
[----:B------:R-:W-:Y:S02]  /*4a00*/  CS2R R110, SRZ ;  /* 0x00000000006e7805 */ /* 0x000fe4000001ff00 */
[----:B--2---:R-:W-:Y:S01]  /*4a10*/  LEA.HI.X.SX32 R184, R73, R6, 0x1, P4 ;  /* 0x0000000649b87211 */ /* 0x004fe200020f0eff */
[----:B------:R2:W-:Y:S01]  /*4a20*/  STL [R1+0x564], R186 ;  /* 0x000564ba01007387 */ /* 0x0005e20000100800 */
[----:B------:R-:W-:Y:S01]  /*4a30*/  IMAD R73, R108, 0x2, R57 ;  /* 0x000000026c497824 */ /* 0x000fe200078e0239 */
[----:B------:R-:W1:Y:S01]  /*4a40*/  LDC R90, c[0x0][0x268] ;  /* 0x00009a00ff5a7b82 */ /* 0x000e620000000800 */
[----:B------:R-:W-:Y:S01]  /*4a50*/  CS2R R108, SRZ ;  /* 0x00000000006c7805 */ /* 0x000fe2000001ff00 */
[----:B------:R0:W-:Y:S01]  /*4a60*/  STL [R1+0x56c], R184 ;  /* 0x00056cb801007387 */ /* 0x0001e20000100800 */
[----:B-----5:R-:W-:-:S02]  /*4a70*/  IADD3 R187, P1, R31, R12, RZ ;  /* 0x0000000c1fbb7210 */ /* 0x020fc40007f3e0ff */
[----:B--2---:R-:W-:-:S03]  /*4a80*/  IADD3 R186, P2, R55, R12, RZ ;  /* 0x0000000c37ba7210 */ /* 0x004fc60007f5e0ff */
[----:B------:R2:W-:Y:S01]  /*4a90*/  STL [R1+0x578], R187 ;  /* 0x000578bb01007387 */ /* 0x0005e20000100800 */
[----:B------:R-:W5:Y:S01]  /*4aa0*/  LDC R88, c[0x0][0x268] ;  /* 0x00009a00ff587b82 */ /* 0x000f620000000800 */
[----:B0-----:R-:W-:Y:S02]  /*4ab0*/  IADD3 R184, P4, R71, R12, RZ ;  /* 0x0000000c47b87210 */ /* 0x001fe40007f9e0ff */
[----:B------:R0:W-:Y:S04]  /*4ac0*/  STL [R1+0x580], R186 ;  /* 0x000580ba01007387 */ /* 0x0001e80000100800 */
[----:B------:R4:W-:Y:S01]  /*4ad0*/  STL [R1+0x588], R184 ;  /* 0x000588b801007387 */ /* 0x0009e20000100800 */
[----:B------:R-:W5:Y:S01]  /*4ae0*/  LDC R86, c[0x0][0x268] ;  /* 0x00009a00ff567b82 */ /* 0x000f620000000800 */
[----:B--2---:R-:W-:Y:S01]  /*4af0*/  LEA.HI.X.SX32 R187, R31, R6, 0x1, P1 ;  /* 0x000000061fbb7211 */ /* 0x004fe200008f0eff */
[----:B------:R-:W-:Y:S01]  /*4b00*/  IMAD R31, R106, 0x2, R73 ;  /* 0x000000026a1f7824 */ /* 0x000fe200078e0249 */
[----:B------:R-:W-:-:S02]  /*4b10*/  CS2R R106, SRZ ;  /* 0x00000000006a7805 */ /* 0x000fc4000001ff00 */
[-C--:B0-----:R-:W-:Y:S01]  /*4b20*/  LEA.HI.X.SX32 R186, R55, R6.reuse, 0x1, P2 ;  /* 0x0000000637ba7211 */ /* 0x081fe200010f0eff */
[----:B------:R0:W-:Y:S01]  /*4b30*/  STL [R1+0x574], R187 ;  /* 0x000574bb01007387 */ /* 0x0001e20000100800 */
[----:B------:R-:W-:Y:S01]  /*4b40*/  IMAD R55, R104, 0x2, R31 ;  /* 0x0000000268377824 */ /* 0x000fe200078e021f */
[----:B------:R-:W2:Y:S01]  /*4b50*/  LDC R84, c[0x0][0x268] ;  /* 0x00009a00ff547b82 */ /* 0x000ea20000000800 */
[----:B----4-:R-:W-:Y:S01]  /*4b60*/  LEA.HI.X.SX32 R184, R71, R6, 0x1, P4 ;  /* 0x0000000647b87211 */ /* 0x010fe200020f0eff */
[----:B------:R4:W-:Y:S01]  /*4b70*/  STL [R1+0x57c], R186 ;  /* 0x00057cba01007387 */ /* 0x0009e20000100800 */
[----:B------:R-:W-:Y:S01]  /*4b80*/  IMAD R71, R102, 0x4, R55 ;  /* 0x0000000466477824 */ /* 0x000fe200078e0237 */
[----:B------:R-:W-:Y:S02]  /*4b90*/  CS2R R102, SRZ ;  /* 0x0000000000667805 */ /* 0x000fe4000001ff00 */
[----:B------:R-:W-:Y:S01]  /*4ba0*/  CS2R R104, SRZ ;  /* 0x0000000000687805 */ /* 0x000fe2000001ff00 */
[----:B------:R3:W-:Y:S01]  /*4bb0*/  STL [R1+0x584], R184 ;  /* 0x000584b801007387 */ /* 0x0007e20000100800 */
[-C--:B0-----:R-:W-:Y:S01]  /*4bc0*/  IADD3 R187, P1, R29, R12.reuse, RZ ;  /* 0x0000000c1dbb7210 */ /* 0x081fe20007f3e0ff */
[----:B------:R-:W0:Y:S01]  /*4bd0*/  LDC R82, c[0x0][0x268] ;  /* 0x00009a00ff527b82 */ /* 0x000e220000000800 */
[----:B----4-:R-:W-:-:S03]  /*4be0*/  IADD3 R186, P2, R49, R12, RZ ;  /* 0x0000000c31ba7210 */ /* 0x010fc60007f5e0ff */
[----:B------:R4:W-:Y:S01]  /*4bf0*/  STL [R1+0x598], R187 ;  /* 0x000598bb01007387 */ /* 0x0009e20000100800 */
[----:B---3--:R-:W-:-:S03]  /*4c00*/  IADD3 R184, P4, R51, R12, RZ ;  /* 0x0000000c33b87210 */ /* 0x008fc60007f9e0ff */
[----:B------:R3:W-:Y:S01]  /*4c10*/  STL [R1+0x5a0], R186 ;  /* 0x0005a0ba01007387 */ /* 0x0007e20000100800 */
[----:B------:R-:W0:Y:S03]  /*4c20*/  LDC R80, c[0x0][0x268] ;  /* 0x00009a00ff507b82 */ /* 0x000e260000000800 */
[----:B------:R1:W-:Y:S01]  /*4c30*/  STL [R1+0x5a8], R184 ;  /* 0x0005a8b801007387 */ /* 0x0003e20000100800 */
[----:B----4-:R-:W-:-:S04]  /*4c40*/  LEA.HI.X.SX32 R187, R29, R6, 0x1, P1 ;  /* 0x000000061dbb7211 */ /* 0x010fc800008f0eff */
[----:B------:R-:W4:Y:S01]  /*4c50*/  LDC R78, c[0x0][0x268] ;  /* 0x00009a00ff4e7b82 */ /* 0x000f220000000800 */
[-C--:B---3--:R-:W-:Y:S01]  /*4c60*/  LEA.HI.X.SX32 R186, R49, R6.reuse, 0x1, P2 ;  /* 0x0000000631ba7211 */ /* 0x088fe200010f0eff */
[----:B------:R3:W-:Y:S01]  /*4c70*/  STL [R1+0x594], R187 ;  /* 0x000594bb01007387 */ /* 0x0007e20000100800 */
[----:B-1----:R-:W-:-:S03]  /*4c80*/  LEA.HI.X.SX32 R184, R51, R6, 0x1, P4 ;  /* 0x0000000633b87211 */ /* 0x002fc600020f0eff */
[----:B------:R1:W-:Y:S02]  /*4c90*/  STL [R1+0x59c], R186 ;  /* 0x00059cba01007387 */ /* 0x0003e40000100800 */
[----:B------:R-:W4:Y:S02]  /*4ca0*/  LDC R76, c[0x0][0x268] ;  /* 0x00009a00ff4c7b82 */ /* 0x000f240000000800 */
[----:B------:R5:W-:Y:S01]  /*4cb0*/  STL [R1+0x5a4], R184 ;  /* 0x0005a4b801007387 */ /* 0x000be20000100800 */
[-C--:B---3--:R-:W-:Y:S02]  /*4cc0*/  IADD3 R187, P1, R27, R12.reuse, RZ ;  /* 0x0000000c1bbb7210 */ /* 0x088fe40007f3e0ff */
[----:B-1----:R-:W-:-:S03]  /*4cd0*/  IADD3 R186, P2, R53, R12, RZ ;  /* 0x0000000c35ba7210 */ /* 0x002fc60007f5e0ff */
[----:B------:R1:W-:Y:S01]  /*4ce0*/  STL [R1+0x5b0], R187 ;  /* 0x0005b0bb01007387 */ /* 0x0003e20000100800 */
[----:B------:R-:W3:Y:S01]  /*4cf0*/  LDC R74, c[0x0][0x268] ;  /* 0x00009a00ff4a7b82 */ /* 0x000ee20000000800 */
[----:B-----5:R-:W-:Y:S02]  /*4d00*/  IADD3 R184, P4, R69, R12, RZ ;  /* 0x0000000c45b87210 */ /* 0x020fe40007f9e0ff */
[----:B------:R5:W-:Y:S04]  /*4d10*/  STL [R1+0x5b8], R186 ;  /* 0x0005b8ba01007387 */ /* 0x000be80000100800 */
[----:B------:R2:W-:Y:S01]  /*4d20*/  STL [R1+0x5c0], R184 ;  /* 0x0005c0b801007387 */ /* 0x0005e20000100800 */
[----:B------:R-:W3:Y:S01]  /*4d30*/  LDC R72, c[0x0][0x268] ;  /* 0x00009a00ff487b82 */ /* 0x000ee20000000800 */
[----:B-1----:R-:W-:-:S02]  /*4d40*/  LEA.HI.X.SX32 R187, R27, R6, 0x1, P1 ;  /* 0x000000061bbb7211 */ /* 0x002fc400008f0eff */
[----:B-----5:R-:W-:-:S03]  /*4d50*/  LEA.HI.X.SX32 R186, R53, R6, 0x1, P2 ;  /* 0x0000000635ba7211 */ /* 0x020fc600010f0eff */
[----:B------:R1:W-:Y:S02]  /*4d60*/  STL [R1+0x5ac], R187 ;  /* 0x0005acbb01007387 */ /* 0x0003e40000100800 */
[----:B------:R-:W5:Y:S01]  /*4d70*/  LDC R70, c[0x0][0x268] ;  /* 0x00009a00ff467b82 */ /* 0x000f620000000800 */
[----:B--2---:R-:W-:Y:S01]  /*4d80*/  LEA.HI.X.SX32 R184, R69, R6, 0x1, P4 ;  /* 0x0000000645b87211 */ /* 0x004fe200020f0eff */
[----:B------:R2:W-:Y:S01]  /*4d90*/  STL [R1+0x5b4], R186 ;  /* 0x0005b4ba01007387 */ /* 0x0005e20000100800 */
[----:B------:R-:W-:Y:S01]  /*4da0*/  IMAD R69, R100, 0x2, R71 ;  /* 0x0000000264457824 */ /* 0x000fe200078e0247 */
[----:B------:R-:W-:Y:S02]  /*4db0*/  CS2R R100, SRZ ;  /* 0x0000000000647805 */ /* 0x000fe4000001ff00 */
[----:B------:R0:W-:Y:S01]  /*4dc0*/  STL [R1+0x5bc], R184 ;  /* 0x0005bcb801007387 */ /* 0x0001e20000100800 */
[----:B------:R-:W-:Y:S01]  /*4dd0*/  IMAD R29, R98, 0x2, R69 ;  /* 0x00000002621d7824 */ /* 0x000fe200078e0245 */
[-C--:B-1----:R-:W-:Y:S01]  /*4de0*/  IADD3 R187, P1, R67, R12.reuse, RZ ;  /* 0x0000000c43bb7210 */ /* 0x082fe20007f3e0ff */
[----:B------:R-:W1:Y:S01]  /*4df0*/  LDC R68, c[0x0][0x268] ;  /* 0x00009a00ff447b82 */ /* 0x000e620000000800 */
[----:B------:R-:W-:Y:S01]  /*4e00*/  CS2R R98, SRZ ;  /* 0x0000000000627805 */ /* 0x000fe2000001ff00 */
[----:B------:R-:W-:Y:S01]  /*4e10*/  IMAD R27, R96, 0x2, R29 ;  /* 0x00000002601b7824 */ /* 0x000fe200078e021d */
[-C--:B--2---:R-:W-:Y:S01]  /*4e20*/  IADD3 R186, P2, R95, R12.reuse, RZ ;  /* 0x0000000c5fba7210 */ /* 0x084fe20007f5e0ff */
[----:B------:R2:W-:Y:S01]  /*4e30*/  STL [R1+0x5c8], R187 ;  /* 0x0005c8bb01007387 */ /* 0x0005e20000100800 */
[----:B0-----:R-:W-:-:S03]  /*4e40*/  IADD3 R184, P4, R97, R12, RZ ;  /* 0x0000000c61b87210 */ /* 0x001fc60007f9e0ff */
[----:B------:R0:W-:Y:S01]  /*4e50*/  STL [R1+0x5d8], R186 ;  /* 0x0005d8ba01007387 */ /* 0x0001e20000100800 */
[----:B------:R-:W1:Y:S03]  /*4e60*/  LDC R66, c[0x0][0x268] ;  /* 0x00009a00ff427b82 */ /* 0x000e660000000800 */
[----:B------:R4:W-:Y:S01]  /*4e70*/  STL [R1+0x5e0], R184 ;  /* 0x0005e0b801007387 */ /* 0x0009e20000100800 */
[----:B--2---:R-:W-:Y:S01]  /*4e80*/  LEA.HI.X.SX32 R187, R67, R6, 0x1, P1 ;  /* 0x0000000643bb7211 */ /* 0x004fe200008f0eff */
[----:B------:R-:W-:-:S03]  /*4e90*/  IMAD R67, R94, 0x2, R27 ;  /* 0x000000025e437824 */ /* 0x000fc600078e021b */
[----:B------:R-:W2:Y:S01]  /*4ea0*/  LDC R64, c[0x0][0x268] ;  /* 0x00009a00ff407b82 */ /* 0x000ea20000000800 */
[-C--:B0-----:R-:W-:Y:S01]  /*4eb0*/  LEA.HI.X.SX32 R186, R95, R6.reuse, 0x1, P2 ;  /* 0x000000065fba7211 */ /* 0x081fe200010f0eff */
[----:B------:R0:W-:Y:S01]  /*4ec0*/  STL [R1+0x5c4], R187 ;  /* 0x0005c4bb01007387 */ /* 0x0001e20000100800 */
[----:B------:R-:W-:Y:S01]  /*4ed0*/  IMAD R53, R92, 0x2, R67 ;  /* 0x000000025c357824 */ /* 0x000fe200078e0243 */
[----:B------:R-:W-:Y:S02]  /*4ee0*/  CS2R R94, SRZ ;  /* 0x00000000005e7805 */ /* 0x000fe4000001ff00 */
[----:B----4-:R-:W-:Y:S01]  /*4ef0*/  LEA.HI.X.SX32 R184, R97, R6, 0x1, P4 ;  /* 0x0000000661b87211 */ /* 0x010fe200020f0eff */
[----:B------:R4:W-:Y:S01]  /*4f00*/  STL [R1+0x5d4], R186 ;  /* 0x0005d4ba01007387 */ /* 0x0009e20000100800 */
[----:B------:R-:W-:Y:S01]  /*4f10*/  IMAD R51, R90, 0x2, R53 ;  /* 0x000000025a337824 */ /* 0x000fe200078e0235 */
[----:B------:R-:W2:Y:S01]  /*4f20*/  LDC R62, c[0x0][0x268] ;  /* 0x00009a00ff3e7b82 */ /* 0x000ea20000000800 */
[----:B------:R-:W-:Y:S01]  /*4f30*/  CS2R R96, SRZ ;  /* 0x0000000000607805 */ /* 0x000fe2000001ff00 */
[----:B------:R3:W-:Y:S01]  /*4f40*/  STL [R1+0x5dc], R184 ;  /* 0x0005dcb801007387 */ /* 0x0007e20000100800 */
[----:B0-----:R-:W-:-:S02]  /*4f50*/  IADD3 R187, P1, R63, R12, RZ ;  /* 0x0000000c3fbb7210 */ /* 0x001fc40007f3e0ff */
[----:B----4-:R-:W-:-:S03]  /*4f60*/  IADD3 R186, P2, R87, R12, RZ ;  /* 0x0000000c57ba7210 */ /* 0x010fc60007f5e0ff */
[----:B------:R0:W-:Y:S01]  /*4f70*/  STL [R1+0x5e8], R187 ;  /* 0x0005e8bb01007387 */ /* 0x0001e20000100800 */
[----:B------:R-:W4:Y:S01]  /*4f80*/  LDC R60, c[0x0][0x268] ;  /* 0x00009a00ff3c7b82 */ /* 0x000f220000000800 */
[----:B---3--:R-:W-:Y:S02]  /*4f90*/  IADD3 R184, P4, R91, R12, RZ ;  /* 0x0000000c5bb87210 */ /* 0x008fe40007f9e0ff */
[----:B------:R3:W-:Y:S04]  /*4fa0*/  STL [R1+0x5f0], R186 ;  /* 0x0005f0ba01007387 */ /* 0x0007e80000100800 */
[----:B------:R5:W-:Y:S01]  /*4fb0*/  STL [R1+0x5f8], R184 ;  /* 0x0005f8b801007387 */ /* 0x000be20000100800 */
[----:B------:R-:W4:Y:S01]  /*4fc0*/  LDC R58, c[0x0][0x268] ;  /* 0x00009a00ff3a7b82 */ /* 0x000f220000000800 */
[----:B0-----:R-:W-:-:S02]  /*4fd0*/  LEA.HI.X.SX32 R187, R63, R6, 0x1, P1 ;  /* 0x000000063fbb7211 */ /* 0x001fc400008f0eff */
[----:B---3--:R-:W-:-:S03]  /*4fe0*/  LEA.HI.X.SX32 R186, R87, R6, 0x1, P2 ;  /* 0x0000000657ba7211 */ /* 0x008fc600010f0eff */
[----:B------:R0:W-:Y:S02]  /*4ff0*/  STL [R1+0x5e4], R187 ;  /* 0x0005e4bb01007387 */ /* 0x0001e40000100800 */
[----:B------:R-:W3:Y:S01]  /*5000*/  LDC R56, c[0x0][0x268] ;  /* 0x00009a00ff387b82 */ /* 0x000ee20000000800 */
[----:B-----5:R-:W-:Y:S01]  /*5010*/  LEA.HI.X.SX32 R184, R91, R6, 0x1, P4 ;  /* 0x000000065bb87211 */ /* 0x020fe200020f0eff */
[----:B------:R5:W-:Y:S01]  /*5020*/  STL [R1+0x5ec], R186 ;  /* 0x0005ecba01007387 */ /* 0x000be20000100800 */
[----:B------:R-:W-:-:S03]  /*5030*/  CS2R R90, SRZ ;  /* 0x00000000005a7805 */ /* 0x000fc6000001ff00 */
[----:B------:R1:W-:Y:S01]  /*5040*/  STL [R1+0x5f4], R184 ;  /* 0x0005f4b801007387 */ /* 0x0003e20000100800 */
[-C--:B0-----:R-:W-:Y:S01]  /*5050*/  IADD3 R187, P1, R65, R12.reuse, RZ ;  /* 0x0000000c41bb7210 */ /* 0x081fe20007f3e0ff */
[----:B------:R-:W0:Y:S01]  /*5060*/  LDC R54, c[0x0][0x268] ;  /* 0x00009a00ff367b82 */ /* 0x000e220000000800 */
[----:B-----5:R-:W-:-:S03]  /*5070*/  IADD3 R186, P2, R83, R12, RZ ;  /* 0x0000000c53ba7210 */ /* 0x020fc60007f5e0ff */
[----:B------:R5:W-:Y:S01]  /*5080*/  STL [R1+0x600], R187 ;  /* 0x000600bb01007387 */ /* 0x000be20000100800 */
[----:B-1----:R-:W-:-:S03]  /*5090*/  IADD3 R184, P4, R93, R12, RZ ;  /* 0x0000000c5db87210 */ /* 0x002fc60007f9e0ff */
[----:B------:R1:W-:Y:S01]  /*50a0*/  STL [R1+0x608], R186 ;  /* 0x000608ba01007387 */ /* 0x0003e20000100800 */
[----:B------:R-:W0:Y:S03]  /*50b0*/  LDC R52, c[0x0][0x268] ;  /* 0x00009a00ff347b82 */ /* 0x000e260000000800 */
[----:B------:R2:W-:Y:S01]  /*50c0*/  STL [R1+0x618], R184 ;  /* 0x000618b801007387 */ /* 0x0005e20000100800 */
[----:B-----5:R-:W-:Y:S01]  /*50d0*/  LEA.HI.X.SX32 R187, R65, R6, 0x1, P1 ;  /* 0x0000000641bb7211 */ /* 0x020fe200008f0eff */
[----:B------:R-:W-:-:S03]  /*50e0*/  IMAD R65, R88, 0x4, R51 ;  /* 0x0000000458417824 */ /* 0x000fc600078e0233 */
[----:B------:R-:W5:Y:S01]  /*50f0*/  LDC R50, c[0x0][0x268] ;  /* 0x00009a00ff327b82 */ /* 0x000f620000000800 */
[-C--:B-1----:R-:W-:Y:S01]  /*5100*/  LEA.HI.X.SX32 R186, R83, R6.reuse, 0x1, P2 ;  /* 0x0000000653ba7211 */ /* 0x082fe200010f0eff */
[----:B------:R1:W-:Y:S01]  /*5110*/  STL [R1+0x5fc], R187 ;  /* 0x0005fcbb01007387 */ /* 0x0003e20000100800 */
[----:B------:R-:W-:Y:S01]  /*5120*/  IMAD R49, R86, 0x2, R65 ;  /* 0x0000000256317824 */ /* 0x000fe200078e0241 */
[----:B------:R-:W-:Y:S02]  /*5130*/  CS2R R86, SRZ ;  /* 0x0000000000567805 */ /* 0x000fe4000001ff00 */
[----:B--2---:R-:W-:Y:S01]  /*5140*/  LEA.HI.X.SX32 R184, R93, R6, 0x1, P4 ;  /* 0x000000065db87211 */ /* 0x004fe200020f0eff */
[----:B------:R2:W-:Y:S01]  /*5150*/  STL [R1+0x604], R186 ;  /* 0x000604ba01007387 */ /* 0x0005e20000100800 */
[----:B------:R-:W-:Y:S01]  /*5160*/  CS2R R92, SRZ ;  /* 0x00000000005c7805 */ /* 0x000fe2000001ff00 */
[----:B------:R-:W5:Y:S02]  /*5170*/  LDC R48, c[0x0][0x268] ;  /* 0x00009a00ff307b82 */ /* 0x000f640000000800 */
[----:B------:R4:W-:Y:S01]  /*5180*/  STL [R1+0x614], R184 ;  /* 0x000614b801007387 */ /* 0x0009e20000100800 */
[----:B-1----:R-:W-:-:S02]  /*5190*/  IADD3 R187, P1, R25, R12, RZ ;  /* 0x0000000c19bb7210 */ /* 0x002fc40007f3e0ff */
[----:B--2---:R-:W-:-:S03]  /*51a0*/  IADD3 R186, P2, R85, R12, RZ ;  /* 0x0000000c55ba7210 */ /* 0x004fc60007f5e0ff */
[----:B------:R1:W-:Y:S01]  /*51b0*/  STL [R1+0x620], R187 ;  /* 0x000620bb01007387 */ /* 0x0003e20000100800 */
[----:B------:R-:W2:Y:S01]  /*51c0*/  LDC R46, c[0x0][0x268] ;  /* 0x00009a00ff2e7b82 */ /* 0x000ea20000000800 */
[----:B----4-:R-:W-:Y:S02]  /*51d0*/  IADD3 R184, P4, R89, R12, RZ ;  /* 0x0000000c59b87210 */ /* 0x010fe40007f9e0ff */
[----:B------:R4:W-:Y:S04]  /*51e0*/  STL [R1+0x628], R186 ;  /* 0x000628ba01007387 */ /* 0x0009e80000100800 */
[----:B------:R3:W-:Y:S01]  /*51f0*/  STL [R1+0x630], R184 ;  /* 0x000630b801007387 */ /* 0x0007e20000100800 */
[----:B------:R-:W2:Y:S01]  /*5200*/  LDC R44, c[0x0][0x268] ;  /* 0x00009a00ff2c7b82 */ /* 0x000ea20000000800 */
[-C--:B-1----:R-:W-:Y:S01]  /*5210*/  LEA.HI.X.SX32 R187, R25, R6.reuse, 0x1, P1 ;  /* 0x0000000619bb7211 */ /* 0x082fe200008f0eff */
[----:B------:R-:W-:Y:S01]  /*5220*/  IMAD R25, R84, 0x2, R49 ;  /* 0x0000000254197824 */ /* 0x000fe200078e0231 */
[----:B----4-:R-:W-:-:S03]  /*5230*/  LEA.HI.X.SX32 R186, R85, R6, 0x1, P2 ;  /* 0x0000000655ba7211 */ /* 0x010fc600010f0eff */
[----:B------:R1:W-:Y:S01]  /*5240*/  STL [R1+0x61c], R187 ;  /* 0x00061cbb01007387 */ /* 0x0003e20000100800 */
[----:B------:R-:W-:Y:S01]  /*5250*/  IMAD R63, R82, 0x2, R25 ;  /* 0x00000002523f7824 */ /* 0x000fe200078e0219 */
[----:B------:R-:W4:Y:S01]  /*5260*/  LDC R42, c[0x0][0x268] ;  /* 0x00009a00ff2a7b82 */ /* 0x000f220000000800 */
[----:B---3--:R-:W-:Y:S01]  /*5270*/  LEA.HI.X.SX32 R184, R89, R6, 0x1, P4 ;  /* 0x0000000659b87211 */ /* 0x008fe200020f0eff */
[----:B------:R3:W-:Y:S01]  /*5280*/  STL [R1+0x624], R186 ;  /* 0x000624ba01007387 */ /* 0x0007e20000100800 */
[----:B------:R-:W-:Y:S02]  /*5290*/  CS2R R82, SRZ ;  /* 0x0000000000527805 */ /* 0x000fe4000001ff00 */
[----:B------:R-:W-:Y:S02]  /*52a0*/  CS2R R84, SRZ ;  /* 0x0000000000547805 */ /* 0x000fe4000001ff00 */
[----:B------:R-:W-:Y:S01]  /*52b0*/  CS2R R88, SRZ ;  /* 0x0000000000587805 */ /* 0x000fe2000001ff00 */
[----:B------:R0:W-:Y:S01]  /*52c0*/  STL [R1+0x62c], R184 ;  /* 0x00062cb801007387 */ /* 0x0001e20000100800 */
[-C--:B-1----:R-:W-:Y:S01]  /*52d0*/  IADD3 R187, P1, R45, R12.reuse, RZ ;  /* 0x0000000c2dbb7210 */ /* 0x082fe20007f3e0ff */
[----:B------:R-:W1:Y:S01]  /*52e0*/  LDC R40, c[0x0][0x268] ;  /* 0x00009a00ff287b82 */ /* 0x000e620000000800 */
[----:B---3--:R-:W-:-:S03]  /*52f0*/  IADD3 R186, P2, R47, R12, RZ ;  /* 0x0000000c2fba7210 */ /* 0x008fc60007f5e0ff */
[----:B------:R3:W-:Y:S01]  /*5300*/  STL [R1+0x638], R187 ;  /* 0x000638bb01007387 */ /* 0x0007e20000100800 */
[----:B0-----:R-:W-:-:S03]  /*5310*/  IADD3 R184, P4, R81, R12, RZ ;  /* 0x0000000c51b87210 */ /* 0x001fc60007f9e0ff */
[----:B------:R0:W-:Y:S01]  /*5320*/  STL [R1+0x640], R186 ;  /* 0x000640ba01007387 */ /* 0x0001e20000100800 */
[----:B------:R-:W1:Y:S03]  /*5330*/  LDC R38, c[0x0][0x268] ;  /* 0x00009a00ff267b82 */ /* 0x000e660000000800 */
[----:B------:R5:W-:Y:S01]  /*5340*/  STL [R1+0x648], R184 ;  /* 0x000648b801007387 */ /* 0x000be20000100800 */
[----:B---3--:R-:W-:-:S04]  /*5350*/  LEA.HI.X.SX32 R187, R45, R6, 0x1, P1 ;  /* 0x000000062dbb7211 */ /* 0x008fc800008f0eff */
[----:B------:R-:W3:Y:S01]  /*5360*/  LDC R36, c[0x0][0x268] ;  /* 0x00009a00ff247b82 */ /* 0x000ee20000000800 */
[-C--:B0-----:R-:W-:Y:S01]  /*5370*/  LEA.HI.X.SX32 R186, R47, R6.reuse, 0x1, P2 ;  /* 0x000000062fba7211 */ /* 0x081fe200010f0eff */
[----:B------:R0:W-:Y:S01]  /*5380*/  STL [R1+0x634], R187 ;  /* 0x000634bb01007387 */ /* 0x0001e20000100800 */
[----:B------:R-:W-:Y:S01]  /*5390*/  IMAD R47, R80, 0x2, R63 ;  /* 0x00000002502f7824 */ /* 0x000fe200078e023f */
[----:B-----5:R-:W-:Y:S02]  /*53a0*/  LEA.HI.X.SX32 R184, R81, R6, 0x1, P4 ;  /* 0x0000000651b87211 */ /* 0x020fe400020f0eff */
[----:B------:R5:W-:Y:S01]  /*53b0*/  STL [R1+0x63c], R186 ;  /* 0x00063cba01007387 */ /* 0x000be20000100800 */
[----:B------:R-:W-:Y:S01]  /*53c0*/  IMAD R45, R78, 0x2, R47 ;  /* 0x000000024e2d7824 */ /* 0x000fe200078e022f */
[----:B------:R-:W3:Y:S01]  /*53d0*/  LDC R34, c[0x0][0x268] ;  /* 0x00009a00ff227b82 */ /* 0x000ee20000000800 */
[----:B------:R-:W-:Y:S01]  /*53e0*/  CS2R R80, SRZ ;  /* 0x0000000000507805 */ /* 0x000fe2000001ff00 */
[----:B------:R2:W-:Y:S01]  /*53f0*/  STL [R1+0x644], R184 ;  /* 0x000644b801007387 */ /* 0x0005e20000100800 */
[----:B0-----:R-:W-:-:S02]  /*5400*/  IADD3 R187, P1, R43, R12, RZ ;  /* 0x0000000c2bbb7210 */ /* 0x001fc40007f3e0ff */
[----:B-----5:R-:W-:-:S03]  /*5410*/  IADD3 R186, P2, R79, R12, RZ ;  /* 0x0000000c4fba7210 */ /* 0x020fc60007f5e0ff */
[----:B------:R0:W-:Y:S01]  /*5420*/  STL [R1+0x658], R187 ;  /* 0x000658bb01007387 */ /* 0x0001e20000100800 */
[----:B------:R-:W5:Y:S01]  /*5430*/  LDC R32, c[0x0][0x268] ;  /* 0x00009a00ff207b82 */ /* 0x000f620000000800 */
[----:B--2---:R-:W-:Y:S02]  /*5440*/  IADD3 R184, P4, R61, R12, RZ ;  /* 0x0000000c3db87210 */ /* 0x004fe40007f9e0ff */
[----:B------:R2:W-:Y:S04]  /*5450*/  STL [R1+0x660], R186 ;  /* 0x000660ba01007387 */ /* 0x0005e80000100800 */
[----:B------:R4:W-:Y:S01]  /*5460*/  STL [R1+0x668], R184 ;  /* 0x000668b801007387 */ /* 0x0009e20000100800 */
[----:B------:R-:W5:Y:S01]  /*5470*/  LDC R30, c[0x0][0x268] ;  /* 0x00009a00ff1e7b82 */ /* 0x000f620000000800 */
[----:B0-----:R-:W-:-:S02]  /*5480*/  LEA.HI.X.SX32 R187, R43, R6, 0x1, P1 ;  /* 0x000000062bbb7211 */ /* 0x001fc400008f0eff */
[----:B--2---:R-:W-:-:S03]  /*5490*/  LEA.HI.X.SX32 R186, R79, R6, 0x1, P2 ;  /* 0x000000064fba7211 */ /* 0x004fc600010f0eff */
[----:B------:R0:W-:Y:S01]  /*54a0*/  STL [R1+0x654], R187 ;  /* 0x000654bb01007387 */ /* 0x0001e20000100800 */
[----:B------:R-:W-:Y:S01]  /*54b0*/  CS2R R78, SRZ ;  /* 0x00000000004e7805 */ /* 0x000fe2000001ff00 */
[----:B------:R-:W2:Y:S01]  /*54c0*/  LDC R28, c[0x0][0x268] ;  /* 0x00009a00ff1c7b82 */ /* 0x000ea20000000800 */
[----:B----4-:R-:W-:Y:S01]  /*54d0*/  LEA.HI.X.SX32 R184, R61, R6, 0x1, P4 ;  /* 0x000000063db87211 */ /* 0x010fe200020f0eff */
[----:B------:R4:W-:Y:S01]  /*54e0*/  STL [R1+0x65c], R186 ;  /* 0x00065cba01007387 */ /* 0x0009e20000100800 */
[----:B------:R-:W-:-:S03]  /*54f0*/  IMAD R61, R76, 0x2, R45 ;  /* 0x000000024c3d7824 */ /* 0x000fc600078e022d */
[----:B------:R1:W-:Y:S01]  /*5500*/  STL [R1+0x664], R184 ;  /* 0x000664b801007387 */ /* 0x0003e20000100800 */
[----:B------:R-:W-:Y:S01]  /*5510*/  IMAD R43, R74, 0x4, R61 ;  /* 0x000000044a2b7824 */ /* 0x000fe200078e023d */
[-C--:B0-----:R-:W-:Y:S01]  /*5520*/  IADD3 R187, P1, R77, R12.reuse, RZ ;  /* 0x0000000c4dbb7210 */ /* 0x081fe20007f3e0ff */
[----:B------:R-:W0:Y:S01]  /*5530*/  LDC R26, c[0x0][0x268] ;  /* 0x00009a00ff1a7b82 */ /* 0x000e220000000800 */
[----:B----4-:R-:W-:-:S03]  /*5540*/  IADD3 R186, P2, R59, R12, RZ ;  /* 0x0000000c3bba7210 */ /* 0x010fc60007f5e0ff */
[----:B------:R4:W-:Y:S01]  /*5550*/  STL [R1+0x670], R187 ;  /* 0x000670bb01007387 */ /* 0x0009e20000100800 */
[----:B-1----:R-:W-:-:S03]  /*5560*/  IADD3 R184, P4, R41, R12, RZ ;  /* 0x0000000c29b87210 */ /* 0x002fc60007f9e0ff */
[----:B------:R1:W-:Y:S01]  /*5570*/  STL [R1+0x678], R186 ;  /* 0x000678ba01007387 */ /* 0x0003e20000100800 */
[----:B------:R-:W0:Y:S03]  /*5580*/  LDC R16, c[0x0][0x268] ;  /* 0x00009a00ff107b82 */ /* 0x000e260000000800 */
[----:B------:R3:W-:Y:S01]  /*5590*/  STL [R1+0x680], R184 ;  /* 0x000680b801007387 */ /* 0x0007e20000100800 */
[-C--:B----4-:R-:W-:Y:S02]  /*55a0*/  LEA.HI.X.SX32 R187, R77, R6.reuse, 0x1, P1 ;  /* 0x000000064dbb7211 */ /* 0x090fe400008f0eff */
[----:B------:R-:W-:Y:S02]  /*55b0*/  CS2R R76, SRZ ;  /* 0x00000000004c7805 */ /* 0x000fe4000001ff00 */
[----:B------:R-:W4:Y:S01]  /*55c0*/  LDC R22, c[0x0][0x268] ;  /* 0x00009a00ff167b82 */ /* 0x000f220000000800 */
[-C--:B-1----:R-:W-:Y:S01]  /*55d0*/  LEA.HI.X.SX32 R186, R59, R6.reuse, 0x1, P2 ;  /* 0x000000063bba7211 */ /* 0x082fe200010f0eff */
[----:B------:R1:W-:Y:S01]  /*55e0*/  STL [R1+0x66c], R187 ;  /* 0x00066cbb01007387 */ /* 0x0003e20000100800 */
[----:B---3--:R-:W-:-:S03]  /*55f0*/  LEA.HI.X.SX32 R184, R41, R6, 0x1, P4 ;  /* 0x0000000629b87211 */ /* 0x008fc600020f0eff */
[----:B------:R3:W-:Y:S01]  /*5600*/  STL [R1+0x674], R186 ;  /* 0x000674ba01007387 */ /* 0x0007e20000100800 */
[----:B------:R-:W-:Y:S01]  /*5610*/  IMAD R41, R72, 0x2, R43 ;  /* 0x0000000248297824 */ /* 0x000fe200078e022b */
[----:B------:R-:W4:Y:S02]  /*5620*/  LDC R21, c[0x0][0x268] ;  /* 0x00009a00ff157b82 */ /* 0x000f240000000800 */
[----:B------:R5:W-:Y:S01]  /*5630*/  STL [R1+0x67c], R184 ;  /* 0x00067cb801007387 */ /* 0x000be20000100800 */
[----:B------:R-:W-:Y:S01]  /*5640*/  IMAD R59, R70, 0x2, R41 ;  /* 0x00000002463b7824 */ /* 0x000fe200078e0229 */
[-C--:B-1----:R-:W-:Y:S02]  /*5650*/  IADD3 R187, P1, R75, R12.reuse, RZ ;  /* 0x0000000c4bbb7210 */ /* 0x082fe40007f3e0ff */
[----:B---3--:R-:W-:-:S03]  /*5660*/  IADD3 R186, P2, R39, R12, RZ ;  /* 0x0000000c27ba7210 */ /* 0x008fc60007f5e0ff */
[----:B------:R1:W-:Y:S01]  /*5670*/  STL [R1+0x688], R187 ;  /* 0x000688bb01007387 */ /* 0x0003e20000100800 */
[----:B------:R-:W3:Y:S01]  /*5680*/  LDC R20, c[0x0][0x268] ;  /* 0x00009a00ff147b82 */ /* 0x000ee20000000800 */
[----:B-----5:R-:W-:Y:S02]  /*5690*/  IADD3 R184, P4, R35, R12, RZ ;  /* 0x0000000c23b87210 */ /* 0x020fe40007f9e0ff */
[----:B------:R5:W-:Y:S04]  /*56a0*/  STL [R1+0x698], R186 ;  /* 0x000698ba01007387 */ /* 0x000be80000100800 */
[----:B------:R2:W-:Y:S01]  /*56b0*/  STL [R1+0x6a0], R184 ;  /* 0x0006a0b801007387 */ /* 0x0005e20000100800 */
[----:B------:R-:W3:Y:S01]  /*56c0*/  LDC R37, c[0x0][0x268] ;  /* 0x00009a00ff257b82 */ /* 0x000ee20000000800 */
[----:B-1----:R-:W-:-:S02]  /*56d0*/  LEA.HI.X.SX32 R187, R75, R6, 0x1, P1 ;  /* 0x000000064bbb7211 */ /* 0x002fc400008f0eff */
[----:B------:R-:W-:Y:S02]  /*56e0*/  CS2R R74, SRZ ;  /* 0x00000000004a7805 */ /* 0x000fe4000001ff00 */
[-C--:B-----5:R-:W-:Y:S01]  /*56f0*/  LEA.HI.X.SX32 R186, R39, R6.reuse, 0x1, P2 ;  /* 0x0000000627ba7211 */ /* 0x0a0fe200010f0eff */
[----:B------:R1:W-:Y:S01]  /*5700*/  STL [R1+0x684], R187 ;  /* 0x000684bb01007387 */ /* 0x0003e20000100800 */
[----:B------:R-:W-:Y:S01]  /*5710*/  IMAD R39, R68, 0x2, R59 ;  /* 0x0000000244277824 */ /* 0x000fe200078e023b */
[----:B------:R-:W5:Y:S01]  /*5720*/  LDC R11, c[0x0][0x268] ;  /* 0x00009a00ff0b7b82 */ /* 0x000f620000000800 */
[----:B--2---:R-:W-:Y:S01]  /*5730*/  LEA.HI.X.SX32 R184, R35, R6, 0x1, P4 ;  /* 0x0000000623b87211 */ /* 0x004fe200020f0eff */
[----:B------:R2:W-:Y:S01]  /*5740*/  STL [R1+0x694], R186 ;  /* 0x000694ba01007387 */ /* 0x0005e20000100800 */
[----:B------:R-:W-:-:S03]  /*5750*/  IMAD R35, R66, 0x2, R39 ;  /* 0x0000000242237824 */ /* 0x000fc600078e0227 */
[----:B------:R0:W-:Y:S01]  /*5760*/  STL [R1+0x69c], R184 ;  /* 0x00069cb801007387 */ /* 0x0001e20000100800 */
[-C--:B-1----:R-:W-:Y:S01]  /*5770*/  IADD3 R187, P1, R33, R12.reuse, RZ ;  /* 0x0000000c21bb7210 */ /* 0x082fe20007f3e0ff */
[----:B------:R-:W1:Y:S01]  /*5780*/  LDC R8, c[0x0][0x268] ;  /* 0x00009a00ff087b82 */ /* 0x000e620000000800 */
[----:B--2---:R-:W-:-:S03]  /*5790*/  IADD3 R186, P2, R57, R12, RZ ;  /* 0x0000000c39ba7210 */ /* 0x004fc60007f5e0ff */
[----:B------:R2:W-:Y:S01]  /*57a0*/  STL [R1+0x6a8], R187 ;  /* 0x0006a8bb01007387 */ /* 0x0005e20000100800 */
[----:B0-----:R-:W-:-:S03]  /*57b0*/  IADD3 R184, P4, R73, R12, RZ ;  /* 0x0000000c49b87210 */ /* 0x001fc60007f9e0ff */
[----:B------:R0:W-:Y:S01]  /*57c0*/  STL [R1+0x6b0], R186 ;  /* 0x0006b0ba01007387 */ /* 0x0001e20000100800 */
[----:B------:R-:W1:Y:S03]  /*57d0*/  LDC R15, c[0x0][0x268] ;  /* 0x00009a00ff0f7b82 */ /* 0x000e660000000800 */
[----:B------:R4:W-:Y:S01]  /*57e0*/  STL [R1+0x6b8], R184 ;  /* 0x0006b8b801007387 */ /* 0x0009e20000100800 */
[----:B--2---:R-:W-:-:S04]  /*57f0*/  LEA.HI.X.SX32 R187, R33, R6, 0x1, P1 ;  /* 0x0000000621bb7211 */ /* 0x004fc800008f0eff */
[----:B------:R-:W2:Y:S01]  /*5800*/  LDC R10, c[0x0][0x268] ;  /* 0x00009a00ff0a7b82 */ /* 0x000ea20000000800 */
[-C--:B0-----:R-:W-:Y:S01]  /*5810*/  LEA.HI.X.SX32 R186, R57, R6.reuse, 0x1, P2 ;  /* 0x0000000639ba7211 */ /* 0x081fe200010f0eff */
[----:B------:R0:W-:Y:S01]  /*5820*/  STL [R1+0x6a4], R187 ;  /* 0x0006a4bb01007387 */ /* 0x0001e20000100800 */
[----:B------:R-:W-:Y:S01]  /*5830*/  IMAD R57, R64, 0x2, R35 ;  /* 0x0000000240397824 */ /* 0x000fe200078e0223 */
[----:B----4-:R-:W-:Y:S02]  /*5840*/  LEA.HI.X.SX32 R184, R73, R6, 0x1, P4 ;  /* 0x0000000649b87211 */ /* 0x010fe400020f0eff */
        /* <DEDUP_REMOVED lines=13> */
[-C--:B0-----:R-:W-:Y:S01]  /*5920*/  LEA.HI.X.SX32 R187, R31, R6.reuse, 0x1, P1 ;  /* 0x000000061fbb7211 */ /* 0x081fe200008f0eff */
[----:B------:R-:W-:Y:S01]  /*5930*/  IMAD R31, R60, 0x4, R33 ;  /* 0x000000043c1f7824 */ /* 0x000fe200078e0221 */
[----:B---3--:R-:W-:-:S03]  /*5940*/  LEA.HI.X.SX32 R186, R55, R6, 0x1, P2 ;  /* 0x0000000637ba7211 */ /* 0x008fc600010f0eff */
[----:B------:R0:W-:Y:S01]  /*5950*/  STL [R1+0x6bc], R187 ;  /* 0x0006bcbb01007387 */ /* 0x0001e20000100800 */
[----:B------:R-:W-:Y:S01]  /*5960*/  IMAD R55, R58, 0x2, R31 ;  /* 0x000000023a377824 */ /* 0x000fe200078e021f */
        /* <DEDUP_REMOVED lines=13> */
[-C--:B-----5:R-:W-:Y:S02]  /*5a40*/  LEA.HI.X.SX32 R187, R69, R6.reuse, 0x1, P1 ;  /* 0x0000000645bb7211 */ /* 0x0a0fe400008f0eff */
[----:B------:R-:W-:Y:S02]  /*5a50*/  CS2R R68, SRZ ;  /* 0x0000000000447805 */ /* 0x000fe4000001ff00 */
[----:B------:R-:W5:Y:S01]  /*5a60*/  LDC R23, c[0x0][0x268] ;  /* 0x00009a00ff177b82 */ /* 0x000f620000000800 */
[-C--:B-1----:R-:W-:Y:S01]  /*5a70*/  LEA.HI.X.SX32 R186, R29, R6.reuse, 0x1, P2 ;  /* 0x000000061dba7211 */ /* 0x082fe200010f0eff */
[----:B------:R1:W-:Y:S01]  /*5a80*/  STL [R1+0x6dc], R187 ;  /* 0x0006dcbb01007387 */ /* 0x0003e20000100800 */
[----:B------:R-:W-:Y:S01]  /*5a90*/  IMAD R29, R56, 0x2, R55 ;  /* 0x00000002381d7824 */ /* 0x000fe200078e0237 */
[----:B--2---:R-:W-:-:S02]  /*5aa0*/  LEA.HI.X.SX32 R184, R27, R6, 0x1, P4 ;  /* 0x000000061bb87211 */ /* 0x004fc400020f0eff */
[----:B------:R2:W-:Y:S01]  /*5ab0*/  STL [R1+0x6e4], R186 ;  /* 0x0006e4ba01007387 */ /* 0x0005e20000100800 */
[----:B------:R-:W-:Y:S01]  /*5ac0*/  IMAD R27, R54, 0x2, R29 ;  /* 0x00000002361b7824 */ /* 0x000fe200078e021d */
[----:B------:R-:W5:Y:S02]  /*5ad0*/  LDC R24, c[0x0][0x268] ;  /* 0x00009a00ff187b82 */ /* 0x000f640000000800 */
[----:B------:R4:W-:Y:S01]  /*5ae0*/  STL [R1+0x6ec], R184 ;  /* 0x0006ecb801007387 */ /* 0x0009e20000100800 */
[-C--:B-1----:R-:W-:Y:S02]  /*5af0*/  IADD3 R187, P1, R67, R12.reuse, RZ ;  /* 0x0000000c43bb7210 */ /* 0x082fe40007f3e0ff */
[----:B--2---:R-:W-:-:S03]  /*5b00*/  IADD3 R186, P2, R53, R12, RZ ;  /* 0x0000000c35ba7210 */ /* 0x004fc60007f5e0ff */
[----:B------:R1:W-:Y:S01]  /*5b10*/  STL [R1+0x6f8], R187 ;  /* 0x0006f8bb01007387 */ /* 0x0003e20000100800 */
[----:B----4-:R-:W-:-:S03]  /*5b20*/  IADD3 R184, P4, R51, R12, RZ ;  /* 0x0000000c33b87210 */ /* 0x010fc60007f9e0ff */
[----:B------:R2:W-:Y:S04]  /*5b30*/  STL [R1+0x700], R186 ;  /* 0x000700ba01007387 */ /* 0x0005e80000100800 */
[----:B------:R4:W-:Y:S01]  /*5b40*/  STL [R1+0x708], R184 ;  /* 0x000708b801007387 */ /* 0x0009e20000100800 */
[-C--:B-1----:R-:W-:Y:S02]  /*5b50*/  LEA.HI.X.SX32 R187, R67, R6.reuse, 0x1, P1 ;  /* 0x0000000643bb7211 */ /* 0x082fe400008f0eff */
[----:B------:R-:W-:Y:S02]  /*5b60*/  CS2R R66, SRZ ;  /* 0x0000000000427805 */ /* 0x000fe4000001ff00 */
[-C--:B--2---:R-:W-:Y:S01]  /*5b70*/  LEA.HI.X.SX32 R186, R53, R6.reuse, 0x1, P2 ;  /* 0x0000000635ba7211 */ /* 0x084fe200010f0eff */
[----:B------:R1:W-:Y:S01]  /*5b80*/  STL [R1+0x6f4], R187 ;  /* 0x0006f4bb01007387 */ /* 0x0003e20000100800 */
[----:B------:R-:W-:Y:S01]  /*5b90*/  IMAD R53, R52, 0x2, R27 ;  /* 0x0000000234357824 */ /* 0x000fe200078e021b */
[----:B----4-:R-:W-:-:S02]  /*5ba0*/  LEA.HI.X.SX32 R184, R51, R6, 0x1, P4 ;  /* 0x0000000633b87211 */ /* 0x010fc400020f0eff */
[----:B------:R2:W-:Y:S01]  /*5bb0*/  STL [R1+0x6fc], R186 ;  /* 0x0006fcba01007387 */ /* 0x0005e20000100800 */
[----:B------:R-:W-:-:S03]  /*5bc0*/  IMAD R51, R50, 0x2, R53 ;  /* 0x0000000232337824 */ /* 0x000fc600078e0235 */
        /* <DEDUP_REMOVED lines=11> */
[----:B----4-:R-:W-:-:S03]  /*5c80*/  LEA.HI.X.SX32 R184, R25, R6, 0x1, P4 ;  /* 0x0000000619b87211 */ /* 0x010fc600020f0eff */
[----:B------:R2:W-:Y:S01]  /*5c90*/  STL [R1+0x71c], R186 ;  /* 0x00071cba01007387 */ /* 0x0005e20000100800 */
[----:B------:R-:W-:-:S03]  /*5ca0*/  IMAD R25, R48, 0x2, R51 ;  /* 0x0000000230197824 */ /* 0x000fc600078e0233 */
[----:B------:R4:W-:Y:S01]  /*5cb0*/  STL [R1+0x724], R184 ;  /* 0x000724b801007387 */ /* 0x0009e20000100800 */
[----:B------:R-:W-:Y:S01]  /*5cc0*/  IMAD R49, R46, 0x4, R25 ;  /* 0x000000042e317824 */ /* 0x000fe200078e0219 */
        /* <DEDUP_REMOVED lines=83> */
[----:B--2---:R-:W-:Y:S01]  /*6200*/  LEA.HI.X.SX32 R186, R51, R6, 0x1, P2 ;  /* 0x0000000633ba7211 */ /* 0x004fe200010f0eff */
[----:B------:R-:W-:Y:S01]  /*6210*/  STL [R1+0x7b4], R187 ;  /* 0x0007b4bb01007387 */ /* 0x000fe20000100800 */
[----:B------:R-:W-:-:S02]  /*6220*/  CS2R R50, SRZ ;  /* 0x0000000000327805 */ /* 0x000fc4000001ff00 */
[----:B----4-:R-:W-:Y:S01]  /*6230*/  LEA.HI.X.SX32 R184, R25, R6, 0x1, P4 ;  /* 0x0000000619b87211 */ /* 0x010fe200020f0eff */
[----:B------:R1:W-:Y:S01]  /*6240*/  STL [R1+0x7bc], R186 ;  /* 0x0007bcba01007387 */ /* 0x0003e20000100800 */
[----:B------:R-:W-:Y:S01]  /*6250*/  IMAD R25, R16, 0x2, R27 ;  /* 0x0000000210197824 */ /* 0x000fe200078e021b */
[----:B------:R-:W-:Y:S02]  /*6260*/  IADD3 R16, P4, R45, R12, RZ ;  /* 0x0000000c2d107210 */ /* 0x000fe40007f9e0ff */
[----:B------:R2:W-:Y:S01]  /*6270*/  STL [R1+0x7c4], R184 ;  /* 0x0007c4b801007387 */ /* 0x0005e20000100800 */
[----:B------:R-:W-:-:S04]  /*6280*/  IMAD R22, R22, 0x2, R25 ;  /* 0x0000000216167824 */ /* 0x000fc800078e0219 */
[----:B------:R-:W-:Y:S01]  /*6290*/  IMAD R21, R21, 0x2, R22 ;  /* 0x0000000215157824 */ /* 0x000fe200078e0216 */
[----:B-1----:R-:W-:-:S03]  /*62a0*/  IADD3 R186, P1, R49, R12, RZ ;  /* 0x0000000c31ba7210 */ /* 0x002fc60007f3e0ff */
[----:B------:R-:W-:Y:S01]  /*62b0*/  IMAD R20, R20, 0x4, R21 ;  /* 0x0000000414147824 */ /* 0x000fe200078e0215 */
[----:B--2---:R-:W-:Y:S01]  /*62c0*/  IADD3 R184, P2, R47, R12, RZ ;  /* 0x0000000c2fb87210 */ /* 0x004fe20007f5e0ff */
[----:B------:R1:W-:Y:S04]  /*62d0*/  STL [R1+0x7d8], R186 ;  /* 0x0007d8ba01007387 */ /* 0x0003e80000100800 */
[----:B------:R2:W-:Y:S04]  /*62e0*/  STL [R1+0x7e0], R184 ;  /* 0x0007e0b801007387 */ /* 0x0005e80000100800 */
[----:B------:R4:W-:Y:S01]  /*62f0*/  STL [R1+0x7e8], R16 ;  /* 0x0007e81001007387 */ /* 0x0009e20000100800 */
[----:B-1----:R-:W-:-:S02]  /*6300*/  LEA.HI.X.SX32 R186, R49, R6, 0x1, P1 ;  /* 0x0000000631ba7211 */ /* 0x002fc400008f0eff */
[----:B------:R-:W-:Y:S02]  /*6310*/  CS2R R48, SRZ ;  /* 0x0000000000307805 */ /* 0x000fe4000001ff00 */
[-C--:B--2---:R-:W-:Y:S01]  /*6320*/  LEA.HI.X.SX32 R184, R47, R6.reuse, 0x1, P2 ;  /* 0x000000062fb87211 */ /* 0x084fe200010f0eff */
[----:B------:R1:W-:Y:S01]  /*6330*/  STL [R1+0x7d4], R186 ;  /* 0x0007d4ba01007387 */ /* 0x0003e20000100800 */
[----:B------:R-:W-:Y:S02]  /*6340*/  CS2R R46, SRZ ;  /* 0x00000000002e7805 */ /* 0x000fe4000001ff00 */
[----:B----4-:R-:W-:Y:S01]  /*6350*/  LEA.HI.X.SX32 R16, R45, R6, 0x1, P4 ;  /* 0x000000062d107211 */ /* 0x010fe200020f0eff */
[----:B------:R2:W-:Y:S01]  /*6360*/  STL [R1+0x7dc], R184 ;  /* 0x0007dcb801007387 */ /* 0x0005e20000100800 */
[----:B------:R-:W-:-:S03]  /*6370*/  CS2R R44, SRZ ;  /* 0x00000000002c7805 */ /* 0x000fc6000001ff00 */
[----:B------:R4:W-:Y:S01]  /*6380*/  STL [R1+0x7e4], R16 ;  /* 0x0007e41001007387 */ /* 0x0009e20000100800 */
[-C--:B-1----:R-:W-:Y:S02]  /*6390*/  IADD3 R186, P1, R43, R12.reuse, RZ ;  /* 0x0000000c2bba7210 */ /* 0x082fe40007f3e0ff */
[----:B--2---:R-:W-:-:S03]  /*63a0*/  IADD3 R184, P4, R39, R12, RZ ;  /* 0x0000000c27b87210 */ /* 0x004fc60007f9e0ff */
[----:B------:R1:W-:Y:S01]  /*63b0*/  STL [R1+0x7f0], R186 ;  /* 0x0007f0ba01007387 */ /* 0x0003e20000100800 */
[----:B----4-:R-:W-:-:S05]  /*63c0*/  IADD3 R16, P2, R41, R12, RZ ;  /* 0x0000000c29107210 */ /* 0x010fca0007f5e0ff */
[----:B------:R2:W-:Y:S01]  /*63d0*/  STL [R1+0x7f8], R16 ;  /* 0x0007f81001007387 */ /* 0x0005e20000100800 */
[-C--:B-1----:R-:W-:Y:S02]  /*63e0*/  LEA.HI.X.SX32 R186, R41, R6.reuse, 0x1, P2 ;  /* 0x0000000629ba7211 */ /* 0x082fe400010f0eff */
[----:B------:R-:W-:Y:S01]  /*63f0*/  CS2R R40, SRZ ;  /* 0x0000000000287805 */ /* 0x000fe2000001ff00 */
[----:B------:R1:W-:Y:S01]  /*6400*/  STL [R1+0x800], R184 ;  /* 0x000800b801007387 */ /* 0x0003e20000100800 */
[----:B--2---:R-:W-:Y:S02]  /*6410*/  LEA.HI.X.SX32 R16, R43, R6, 0x1, P1 ;  /* 0x000000062b107211 */ /* 0x004fe400008f0eff */
[----:B------:R-:W-:Y:S02]  /*6420*/  CS2R R42, SRZ ;  /* 0x00000000002a7805 */ /* 0x000fe4000001ff00 */
[----:B------:R-:W-:Y:S02]  /*6430*/  IADD3 R187, P1, R35, R12, RZ ;  /* 0x0000000c23bb7210 */ /* 0x000fe40007f3e0ff */
[----:B-1----:R-:W-:Y:S01]  /*6440*/  LEA.HI.X.SX32 R184, R39, R6, 0x1, P4 ;  /* 0x0000000627b87211 */ /* 0x002fe200020f0eff */
[----:B------:R1:W-:Y:S01]  /*6450*/  STL [R1+0x7ec], R16 ;  /* 0x0007ec1001007387 */ /* 0x0003e20000100800 */
[----:B------:R-:W-:-:S03]  /*6460*/  CS2R R38, SRZ ;  /* 0x0000000000267805 */ /* 0x000fc6000001ff00 */
[----:B------:R2:W-:Y:S04]  /*6470*/  STL [R1+0x7f4], R186 ;  /* 0x0007f4ba01007387 */ /* 0x0005e80000100800 */
[----:B------:R4:W-:Y:S01]  /*6480*/  STL [R1+0x7fc], R184 ;  /* 0x0007fcb801007387 */ /* 0x0009e20000100800 */
[----:B-1----:R-:W-:Y:S01]  /*6490*/  IMAD R16, R37, 0x2, R20 ;  /* 0x0000000225107824 */ /* 0x002fe200078e0214 */
[----:B------:R-:W-:Y:S02]  /*64a0*/  CS2R R36, SRZ ;  /* 0x0000000000247805 */ /* 0x000fe4000001ff00 */
[----:B------:R1:W-:Y:S01]  /*64b0*/  STL [R1+0x808], R187 ;  /* 0x000808bb01007387 */ /* 0x0003e20000100800 */
[-C--:B--2---:R-:W-:Y:S01]  /*64c0*/  IADD3 R186, P2, R33, R12.reuse, RZ ;  /* 0x0000000c21ba7210 */ /* 0x084fe20007f5e0ff */
[----:B------:R-:W-:Y:S01]  /*64d0*/  IMAD R11, R11, 0x2, R16 ;  /* 0x000000020b0b7824 */ /* 0x000fe200078e0210 */
[----:B----4-:R-:W-:-:S03]  /*64e0*/  IADD3 R184, P4, R31, R12, RZ ;  /* 0x0000000c1fb87210 */ /* 0x010fc60007f9e0ff */
[----:B------:R2:W-:Y:S01]  /*64f0*/  STL [R1+0x818], R186 ;  /* 0x000818ba01007387 */ /* 0x0005e20000100800 */
[----:B------:R-:W-:Y:S01]  /*6500*/  IMAD R8, R8, 0x2, R11 ;  /* 0x0000000208087824 */ /* 0x000fe200078e020b */
[-C--:B-1----:R-:W-:Y:S02]  /*6510*/  LEA.HI.X.SX32 R187, R35, R6.reuse, 0x1, P1 ;  /* 0x0000000623bb7211 */ /* 0x082fe400008f0eff */
[----:B------:R1:W-:Y:S01]  /*6520*/  STL [R1+0x820], R184 ;  /* 0x000820b801007387 */ /* 0x0003e20000100800 */
[----:B------:R-:W-:Y:S01]  /*6530*/  IMAD R15, R15, 0x2, R8 ;  /* 0x000000020f0f7824 */ /* 0x000fe200078e0208 */
[----:B------:R-:W-:Y:S02]  /*6540*/  CS2R R34, SRZ ;  /* 0x0000000000227805 */ /* 0x000fe4000001ff00 */
[----:B------:R4:W-:Y:S01]  /*6550*/  STL [R1+0x804], R187 ;  /* 0x000804bb01007387 */ /* 0x0009e20000100800 */
[----:B------:R-:W-:Y:S01]  /*6560*/  IMAD R10, R10, 0x2, R15 ;  /* 0x000000020a0a7824 */ /* 0x000fe200078e020f */
[----:B--2---:R-:W-:-:S02]  /*6570*/  LEA.HI.X.SX32 R186, R33, R6, 0x1, P2 ;  /* 0x0000000621ba7211 */ /* 0x004fc400010f0eff */
[----:B------:R-:W-:Y:S01]  /*6580*/  CS2R R32, SRZ ;  /* 0x0000000000207805 */ /* 0x000fe2000001ff00 */
[----:B------:R-:W-:Y:S01]  /*6590*/  IMAD R9, R9, 0x2, R10 ;  /* 0x0000000209097824 */ /* 0x000fe200078e020a */
[----:B-1----:R-:W-:Y:S01]  /*65a0*/  LEA.HI.X.SX32 R184, R31, R6, 0x1, P4 ;  /* 0x000000061fb87211 */ /* 0x002fe200020f0eff */
[----:B------:R1:W-:Y:S01]  /*65b0*/  STL [R1+0x814], R186 ;  /* 0x000814ba01007387 */ /* 0x0003e20000100800 */
[----:B------:R-:W-:Y:S01]  /*65c0*/  CS2R R30, SRZ ;  /* 0x00000000001e7805 */ /* 0x000fe2000001ff00 */
[----:B------:R-:W-:Y:S01]  /*65d0*/  IMAD R14, R14, 0x4, R9 ;  /* 0x000000040e0e7824 */ /* 0x000fe200078e0209 */
[-C--:B----4-:R-:W-:Y:S01]  /*65e0*/  IADD3 R187, P1, R29, R12.reuse, RZ ;  /* 0x0000000c1dbb7210 */ /* 0x090fe20007f3e0ff */
[----:B------:R2:W-:Y:S02]  /*65f0*/  STL [R1+0x81c], R184 ;  /* 0x00081cb801007387 */ /* 0x0005e40000100800 */
[----:B------:R-:W-:Y:S02]  /*6600*/  IMAD R13, R13, 0x2, R14 ;  /* 0x000000020d0d7824 */ /* 0x000fe400078e020e */
[----:B------:R4:W-:Y:S01]  /*6610*/  STL [R1+0x828], R187 ;  /* 0x000828bb01007387 */ /* 0x0009e20000100800 */
[----:B-1----:R-:W-:-:S02]  /*6620*/  IADD3 R186, P2, R27, R12, RZ ;  /* 0x0000000c1bba7210 */ /* 0x002fc40007f5e0ff */
[----:B--2---:R-:W-:-:S03]  /*6630*/  IADD3 R184, P4, R25, R12, RZ ;  /* 0x0000000c19b87210 */ /* 0x004fc60007f9e0ff */
[----:B------:R1:W-:Y:S01]  /*6640*/  STL [R1+0x830], R186 ;  /* 0x000830ba01007387 */ /* 0x0003e20000100800 */
[----:B----4-:R-:W-:-:S03]  /*6650*/  LEA.HI.X.SX32 R187, R29, R6, 0x1, P1 ;  /* 0x000000061dbb7211 */ /* 0x010fc600008f0eff */
[----:B------:R2:W-:Y:S01]  /*6660*/  STL [R1+0x838], R184 ;  /* 0x000838b801007387 */ /* 0x0005e20000100800 */
[----:B------:R-:W-:-:S03]  /*6670*/  CS2R R28, SRZ ;  /* 0x00000000001c7805 */ /* 0x000fc6000001ff00 */
[----:B------:R4:W-:Y:S01]  /*6680*/  STL [R1+0x824], R187 ;  /* 0x000824bb01007387 */ /* 0x0009e20000100800 */
[-C--:B-1----:R-:W-:Y:S02]  /*6690*/  LEA.HI.X.SX32 R186, R27, R6.reuse, 0x1, P2 ;  /* 0x000000061bba7211 */ /* 0x082fe400010f0eff */
[----:B------:R-:W-:Y:S02]  /*66a0*/  CS2R R26, SRZ ;  /* 0x00000000001a7805 */ /* 0x000fe4000001ff00 */
[----:B--2---:R-:W-:Y:S01]  /*66b0*/  LEA.HI.X.SX32 R184, R25, R6, 0x1, P4 ;  /* 0x0000000619b87211 */ /* 0x004fe200020f0eff */
[----:B------:R1:W-:Y:S01]  /*66c0*/  STL [R1+0x82c], R186 ;  /* 0x00082cba01007387 */ /* 0x0003e20000100800 */
[----:B----4-:R-:W-:-:S03]  /*66d0*/  IADD3 R187, P1, R22, R12, RZ ;  /* 0x0000000c16bb7210 */ /* 0x010fc60007f3e0ff */
[----:B------:R2:W-:Y:S01]  /*66e0*/  STL [R1+0x834], R184 ;  /* 0x000834b801007387 */ /* 0x0005e20000100800 */
[----:B------:R-:W-:-:S03]  /*66f0*/  LEA.HI.X.SX32 R22, R22, R6, 0x1, P1 ;  /* 0x0000000616167211 */ /* 0x000fc600008f0eff */
[----:B------:R4:W-:Y:S01]  /*6700*/  STL [R1+0x840], R187 ;  /* 0x000840bb01007387 */ /* 0x0009e20000100800 */
[-C--:B-1----:R-:W-:Y:S02]  /*6710*/  IADD3 R186, P2, R21, R12.reuse, RZ ;  /* 0x0000000c15ba7210 */ /* 0x082fe40007f5e0ff */
[----:B--2---:R-:W-:-:S03]  /*6720*/  IADD3 R184, P4, R20, R12, RZ ;  /* 0x0000000c14b87210 */ /* 0x004fc60007f9e0ff */
[----:B------:R1:W-:Y:S01]  /*6730*/  STL [R1+0x848], R186 ;  /* 0x000848ba01007387 */ /* 0x0003e20000100800 */
[-C--:B------:R-:W-:Y:S02]  /*6740*/  LEA.HI.X.SX32 R21, R21, R6.reuse, 0x1, P2 ;  /* 0x0000000615157211 */ /* 0x080fe400010f0eff */
[----:B------:R-:W-:Y:S01]  /*6750*/  LEA.HI.X.SX32 R20, R20, R6, 0x1, P4 ;  /* 0x0000000614147211 */ /* 0x000fe200020f0eff */
[----:B------:R2:W-:Y:S01]  /*6760*/  STL [R1+0x858], R184 ;  /* 0x000858b801007387 */ /* 0x0005e20000100800 */
[----:B----4-:R-:W-:-:S03]  /*6770*/  SHF.R.S32.HI R187, RZ, 0x1f, R125 ;  /* 0x0000001fffbb7819 */ /* 0x010fc6000001147d */
[----:B------:R4:W-:Y:S01]  /*6780*/  STL [R1+0x83c], R22 ;  /* 0x00083c1601007387 */ /* 0x0009e20000100800 */
[----:B-1----:R-:W-:-:S03]  /*6790*/  IMAD.MOV.U32 R186, RZ, RZ, -0x800000 ;  /* 0xff800000ffba7424 */ /* 0x002fc600078e00ff */
[----:B------:R1:W-:Y:S01]  /*67a0*/  STL [R1+0x844], R21 ;  /* 0x0008441501007387 */ /* 0x0003e20000100800 */
[----:B--2---:R-:W-:-:S03]  /*67b0*/  IMAD.MOV.U32 R184, RZ, RZ, 0x3f800000 ;  /* 0x3f800000ffb87424 */ /* 0x004fc600078e00ff */
[----:B------:R2:W-:Y:S01]  /*67c0*/  STL [R1+0x854], R20 ;  /* 0x0008541401007387 */ /* 0x0005e20000100800 */
[-C--:B----4-:R-:W-:Y:S02]  /*67d0*/  IADD3 R22, P1, R16, R12.reuse, RZ ;  /* 0x0000000c10167210 */ /* 0x090fe40007f3e0ff */
[----:B-1----:R-:W-:-:S03]  /*67e0*/  IADD3 R21, P4, R8, R12, RZ ;  /* 0x0000000c08157210 */ /* 0x002fc60007f9e0ff */
[----:B------:R1:W-:Y:S01]  /*67f0*/  STL [R1+0x860], R22 ;  /* 0x0008601601007387 */ /* 0x0003e20000100800 */
[----:B--2---:R-:W-:-:S04]  /*6800*/  IADD3 R20, P2, R11, R12, RZ ;  /* 0x0000000c0b147210 */ /* 0x004fc80007f5e0ff */
[----:B------:R-:W-:Y:S01]  /*6810*/  LEA.HI.X.SX32 R11, R11, R6, 0x1, P2 ;  /* 0x000000060b0b7211 */ /* 0x000fe200010f0eff */
[----:B------:R2:W-:Y:S01]  /*6820*/  STL [R1+0x868], R20 ;  /* 0x0008681401007387 */ /* 0x0005e20000100800 */
[----:B-1----:R-:W-:-:S03]  /*6830*/  IMAD R22, R7, 0xd, RZ ;  /* 0x0000000d07167824 */ /* 0x002fc600078e02ff */
[----:B------:R1:W-:Y:S02]  /*6840*/  STL [R1+0x870], R21 ;  /* 0x0008701501007387 */ /* 0x0003e40000100800 */
[----:B------:R-:W-:Y:S02]  /*6850*/  SHF.R.S32.HI R165, RZ, 0x1f, R22 ;  /* 0x0000001fffa57819 */ /* 0x000fe40000011416 */
[-C--:B--2---:R-:W-:Y:S02]  /*6860*/  LEA.HI.X.SX32 R20, R16, R6.reuse, 0x1, P1 ;  /* 0x0000000610147211 */ /* 0x084fe400008f0eff */
[----:B------:R-:W-:Y:S01]  /*6870*/  LEA.HI.X.SX32 R16, R8, R6, 0x1, P4 ;  /* 0x0000000608107211 */ /* 0x000fe200020f0eff */
[----:B---3--:R-:W-:Y:S01]  /*6880*/  IMAD R8, R17, 0x2, R13 ;  /* 0x0000000211087824 */ /* 0x008fe200078e020d */
[----:B------:R-:W-:Y:S01]  /*6890*/  IADD3 R17, P2, R10, R12, RZ ;  /* 0x0000000c0a117210 */ /* 0x000fe20007f5e0ff */
[----:B------:R2:W-:Y:S01]  /*68a0*/  STL [R1+0x85c], R20 ;  /* 0x00085c1401007387 */ /* 0x0005e20000100800 */
[----:B-1----:R-:W-:-:S03]  /*68b0*/  IMAD R21, R7, 0xc, RZ ;  /* 0x0000000c07157824 */ /* 0x002fc600078e02ff */
[----:B------:R1:W-:Y:S02]  /*68c0*/  STL [R1+0x864], R11 ;  /* 0x0008640b01007387 */ /* 0x0003e40000100800 */
[----:B------:R-:W-:Y:S02]  /*68d0*/  SHF.R.S32.HI R162, RZ, 0x1f, R21 ;  /* 0x0000001fffa27819 */ /* 0x000fe40000011415 */
[----:B------:R3:W-:Y:S01]  /*68e0*/  STL [R1+0x86c], R16 ;  /* 0x00086c1001007387 */ /* 0x0007e20000100800 */
[----:B--2---:R-:W-:Y:S01]  /*68f0*/  IMAD R20, R7, 0xb, RZ ;  /* 0x0000000b07147824 */ /* 0x004fe200078e02ff */
[----:B-1----:R-:W-:-:S04]  /*6900*/  IADD3 R11, P1, R15, R12, RZ ;  /* 0x0000000c0f0b7210 */ /* 0x002fc80007f3e0ff */
[----:B------:R-:W-:Y:S02]  /*6910*/  SHF.R.S32.HI R159, RZ, 0x1f, R20 ;  /* 0x0000001fff9f7819 */ /* 0x000fe40000011414 */
[----:B---3--:R-:W-:Y:S01]  /*6920*/  IADD3 R16, P4, R9, R12, RZ ;  /* 0x0000000c09107210 */ /* 0x008fe20007f9e0ff */
[----:B------:R0:W-:Y:S04]  /*6930*/  STL [R1+0x878], R11 ;  /* 0x0008780b01007387 */ /* 0x0001e80000100800 */
[----:B------:R1:W-:Y:S04]  /*6940*/  STL [R1+0x880], R17 ;  /* 0x0008801101007387 */ /* 0x0003e80000100800 */
[----:B------:R2:W-:Y:S01]  /*6950*/  STL [R1+0x8b4], R16 ;  /* 0x0008b41001007387 */ /* 0x0005e20000100800 */
[----:B0-----:R-:W-:-:S02]  /*6960*/  IMAD R11, R18, 0x2, R8 ;  /* 0x00000002120b7824 */ /* 0x001fc400078e0208 */
[----:B------:R-:W-:Y:S01]  /*6970*/  IMAD.SHL.U32 R18, R7, 0x2, RZ ;  /* 0x0000000207127824 */ /* 0x000fe200078e00ff */
[-C--:B-1----:R-:W-:Y:S02]  /*6980*/  LEA.HI.X.SX32 R17, R15, R6.reuse, 0x1, P1 ;  /* 0x000000060f117211 */ /* 0x082fe400008f0eff */
[-C--:B------:R-:W-:Y:S02]  /*6990*/  LEA.HI.X.SX32 R15, R9, R6.reuse, 0x1, P4 ;  /* 0x00000006090f7211 */ /* 0x080fe400020f0eff */
[----:B--2---:R-:W-:Y:S01]  /*69a0*/  LEA.HI.X.SX32 R16, R10, R6, 0x1, P2 ;  /* 0x000000060a107211 */ /* 0x004fe200010f0eff */
[----:B------:R0:W-:Y:S01]  /*69b0*/  STL [R1+0x874], R17 ;  /* 0x0008741101007387 */ /* 0x0001e20000100800 */
[----:B------:R-:W-:Y:S01]  /*69c0*/  IADD3 R9, P1, R14, R12, RZ ;  /* 0x0000000c0e097210 */ /* 0x000fe20007f3e0ff */
[----:B------:R-:W-:Y:S01]  /*69d0*/  IMAD R10, R19, 0x2, R11 ;  /* 0x00000002130a7824 */ /* 0x000fe200078e020b */
[----:B------:R-:W-:Y:S01]  /*69e0*/  SHF.R.S32.HI R137, RZ, 0x1f, R18 ;  /* 0x0000001fff897819 */ /* 0x000fe20000011412 */
[----:B------:R1:W-:Y:S01]  /*69f0*/  STL [R1+0x87c], R16 ;  /* 0x00087c1001007387 */ /* 0x0003e20000100800 */
[----:B------:R-:W-:Y:S01]  /*6a00*/  IMAD R19, R7, 0xa, RZ ;  /* 0x0000000a07137824 */ /* 0x000fe200078e02ff */
[----:B------:R-:W-:-:S02]  /*6a10*/  IADD3 R227, P6, R18, R2, RZ ;  /* 0x0000000212e37210 */ /* 0x000fc40007fde0ff */
[----:B------:R2:W-:Y:S01]  /*6a20*/  STL [R1+0x884], R15 ;  /* 0x0008840f01007387 */ /* 0x0005e20000100800 */
[----:B0-----:R-:W-:Y:S01]  /*6a30*/  IMAD R17, R7, 0x3, RZ ;  /* 0x0000000307117824 */ /* 0x001fe200078e02ff */
[----:B------:R-:W-:Y:S02]  /*6a40*/  SHF.R.S32.HI R157, RZ, 0x1f, R19 ;  /* 0x0000001fff9d7819 */ /* 0x000fe40000011413 */
[----:B------:R5:W-:Y:S01]  /*6a50*/  STL [R1+0x8bc], R9 ;  /* 0x0008bc0901007387 */ /* 0x000be20000100800 */
[-C--:B-1----:R-:W-:Y:S02]  /*6a60*/  IADD3 R16, P4, R8, R12.reuse, RZ ;  /* 0x0000000c08107210 */ /* 0x082fe40007f9e0ff */
[----:B------:R-:W-:Y:S02]  /*6a70*/  SHF.R.S32.HI R139, RZ, 0x1f, R17 ;  /* 0x0000001fff8b7819 */ /* 0x000fe40000011411 */
[----:B--2---:R-:W-:Y:S01]  /*6a80*/  IADD3 R15, P2, R13, R12, RZ ;  /* 0x0000000c0d0f7210 */ /* 0x004fe20007f5e0ff */
[----:B-----5:R-:W-:-:S04]  /*6a90*/  IMAD R9, R23, 0x2, R10 ;  /* 0x0000000217097824 */ /* 0x020fc800078e020a */
[----:B------:R0:W-:Y:S01]  /*6aa0*/  STL [R1+0x8c0], R15 ;  /* 0x0008c00f01007387 */ /* 0x0001e20000100800 */
[----:B------:R-:W-:-:S03]  /*6ab0*/  IMAD R23, R7, 0xe, RZ ;  /* 0x0000000e07177824 */ /* 0x000fc600078e02ff */
[----:B------:R1:W-:Y:S02]  /*6ac0*/  STL [R1+0x8c4], R16 ;  /* 0x0008c41001007387 */ /* 0x0003e40000100800 */
[----:B------:R-:W-:Y:S02]  /*6ad0*/  SHF.R.S32.HI R167, RZ, 0x1f, R23 ;  /* 0x0000001fffa77819 */ /* 0x000fe40000011417 */
[-C--:B0-----:R-:W-:Y:S02]  /*6ae0*/  LEA.HI.X.SX32 R15, R14, R6.reuse, 0x1, P1 ;  /* 0x000000060e0f7211 */ /* 0x081fe400008f0eff */
[-C--:B------:R-:W-:Y:S02]  /*6af0*/  LEA.HI.X.SX32 R14, R13, R6.reuse, 0x1, P2 ;  /* 0x000000060d0e7211 */ /* 0x080fe400010f0eff */
[----:B------:R-:W-:Y:S01]  /*6b00*/  LEA.HI.X.SX32 R13, R8, R6, 0x1, P4 ;  /* 0x00000006080d7211 */ /* 0x000fe200020f0eff */
[----:B------:R-:W-:Y:S01]  /*6b10*/  IMAD R8, R24, 0x2, R9 ;  /* 0x0000000218087824 */ /* 0x000fe200078e0209 */
[----:B------:R0:W-:Y:S01]  /*6b20*/  STL [R1+0x888], R15 ;  /* 0x0008880f01007387 */ /* 0x0001e20000100800 */
[----:B-1----:R-:W-:Y:S01]  /*6b30*/  IMAD.SHL.U32 R16, R7, 0x4, RZ ;  /* 0x0000000407107824 */ /* 0x002fe200078e00ff */
[----:B------:R-:W-:-:S02]  /*6b40*/  CS2R R24, SRZ ;  /* 0x0000000000187805 */ /* 0x000fc4000001ff00 */
[----:B------:R1:W-:Y:S02]  /*6b50*/  STL [R1+0x88c], R14 ;  /* 0x00088c0e01007387 */ /* 0x0003e40000100800 */
[----:B------:R-:W-:Y:S02]  /*6b60*/  SHF.R.S32.HI R142, RZ, 0x1f, R16 ;  /* 0x0000001fff8e7819 */ /* 0x000fe40000011410 */
[----:B------:R2:W-:Y:S01]  /*6b70*/  STL [R1+0x8a4], R13 ;  /* 0x0008a40d01007387 */ /* 0x0005e20000100800 */
[-C--:B0-----:R-:W-:Y:S02]  /*6b80*/  IADD3 R15, P1, R11, R12.reuse, RZ ;  /* 0x0000000c0b0f7210 */ /* 0x081fe40007f3e0ff */
[----:B-1----:R-:W-:-:S03]  /*6b90*/  IADD3 R14, P2, R10, R12, RZ ;  /* 0x0000000c0a0e7210 */ /* 0x002fc60007f5e0ff */
[----:B------:R0:W-:Y:S01]  /*6ba0*/  STL [R1+0x8a8], R15 ;  /* 0x0008a80f01007387 */ /* 0x0001e20000100800 */
[----:B------:R-:W-:Y:S02]  /*6bb0*/  LEA.HI.X.SX32 R11, R11, R6, 0x1, P1 ;  /* 0x000000060b0b7211 */ /* 0x000fe400008f0eff */
[CC--:B--2---:R-:W-:Y:S01]  /*6bc0*/  IADD3 R13, P4, R9.reuse, R12.reuse, RZ ;  /* 0x0000000c090d7210 */ /* 0x0c4fe20007f9e0ff */
[----:B------:R1:W-:Y:S01]  /*6bd0*/  STL [R1+0x8ac], R14 ;  /* 0x0008ac0e01007387 */ /* 0x0003e20000100800 */
[----:B------:R-:W-:Y:S02]  /*6be0*/  IADD3 R12, P5, R8, R12, RZ ;  /* 0x0000000c080c7210 */ /* 0x000fe40007fbe0ff */
[-C--:B------:R-:W-:Y:S01]  /*6bf0*/  LEA.HI.X.SX32 R10, R10, R6.reuse, 0x1, P2 ;  /* 0x000000060a0a7211 */ /* 0x080fe200010f0eff */
[----:B------:R2:W-:Y:S01]  /*6c00*/  STL [R1+0x8b0], R13 ;  /* 0x0008b00d01007387 */ /* 0x0005e20000100800 */
[-C--:B------:R-:W-:Y:S01]  /*6c10*/  LEA.HI.X.SX32 R9, R9, R6.reuse, 0x1, P4 ;  /* 0x0000000609097211 */ /* 0x080fe200020f0eff */
[C---:B0-----:R-:W-:Y:S01]  /*6c20*/  IMAD R15, R7.reuse, 0x5, RZ ;  /* 0x00000005070f7824 */ /* 0x041fe200078e02ff */
[----:B------:R-:W-:Y:S01]  /*6c30*/  LEA.HI.X.SX32 R6, R8, R6, 0x1, P5 ;  /* 0x0000000608067211 */ /* 0x000fe200028f0eff */
[----:B------:R0:W-:Y:S01]  /*6c40*/  STL [R1+0x8a0], R12 ;  /* 0x0008a00c01007387 */ /* 0x0001e20000100800 */
[----:B------:R-:W-:Y:S01]  /*6c50*/  IADD3 R8, P2, R0, R7, RZ ;  /* 0x0000000700087210 */ /* 0x000fe20007f5e0ff */
[C---:B-1----:R-:W-:Y:S01]  /*6c60*/  IMAD R14, R7.reuse, 0x6, RZ ;  /* 0x00000006070e7824 */ /* 0x042fe200078e02ff */
[----:B------:R-:W-:Y:S01]  /*6c70*/  SHF.R.S32.HI R144, RZ, 0x1f, R15 ;  /* 0x0000001fff907819 */ /* 0x000fe2000001140f */
[----:B------:R1:W-:Y:S01]  /*6c80*/  STL [R1+0x890], R11 ;  /* 0x0008900b01007387 */ /* 0x0003e20000100800 */
[----:B--2---:R-:W-:-:S02]  /*6c90*/  IMAD R13, R7, 0x7, RZ ;  /* 0x00000007070d7824 */ /* 0x004fc400078e02ff */
[----:B------:R-:W-:Y:S01]  /*6ca0*/  SHF.R.S32.HI R147, RZ, 0x1f, R14 ;  /* 0x0000001fff937819 */ /* 0x000fe2000001140e */
[----:B------:R2:W-:Y:S01]  /*6cb0*/  STL [R1+0x894], R10 ;  /* 0x0008940a01007387 */ /* 0x0005e20000100800 */
[C---:B0-----:R-:W-:Y:S01]  /*6cc0*/  IMAD.SHL.U32 R12, R7.reuse, 0x8, RZ ;  /* 0x00000008070c7824 */ /* 0x041fe200078e00ff */
[----:B------:R-:W-:Y:S02]  /*6cd0*/  SHF.R.S32.HI R149, RZ, 0x1f, R13 ;  /* 0x0000001fff957819 */ /* 0x000fe4000001140d */
[----:B------:R0:W-:Y:S01]  /*6ce0*/  STL [R1+0x898], R9 ;  /* 0x0008980901007387 */ /* 0x0001e20000100800 */
[----:B-1----:R-:W-:Y:S01]  /*6cf0*/  IMAD R11, R7, 0x9, RZ ;  /* 0x00000009070b7824 */ /* 0x002fe200078e02ff */
[----:B------:R-:W-:Y:S02]  /*6d00*/  SHF.R.S32.HI R152, RZ, 0x1f, R12 ;  /* 0x0000001fff987819 */ /* 0x000fe4000001140c */
[----:B------:R1:W-:Y:S01]  /*6d10*/  STL [R1+0x89c], R6 ;  /* 0x00089c0601007387 */ /* 0x0003e20000100800 */
[----:B--2---:R-:W-:Y:S01]  /*6d20*/  IMAD.MOV.U32 R10, RZ, RZ, 0x7632 ;  /* 0x00007632ff0a7424 */ /* 0x004fe200078e00ff */
[----:B------:R-:W-:-:S02]  /*6d30*/  SHF.R.S32.HI R154, RZ, 0x1f, R11 ;  /* 0x0000001fff9a7819 */ /* 0x000fc4000001140b */
[----:B------:R2:W-:Y:S01]  /*6d40*/  STL [R1+0xdc], R8 ;  /* 0x0000dc0801007387 */ /* 0x0005e20000100800 */
[----:B0-----:R-:W-:Y:S01]  /*6d50*/  IMAD.MOV.U32 R9, RZ, RZ, 0x5410 ;  /* 0x00005410ff097424 */ /* 0x001fe200078e00ff */
[----:B------:R-:W-:Y:S02]  /*6d60*/  SEL R10, R10, 0x3276, !P3 ;  /* 0x000032760a0a7807 */ /* 0x000fe40005800000 */
[----:B-1----:R-:W-:Y:S02]  /*6d70*/  IADD3 R6, P1, R2, R7, RZ ;  /* 0x0000000702067210 */ /* 0x002fe40007f3e0ff */
[C---:B------:R-:W-:Y:S02]  /*6d80*/  LOP3.LUT R7, R185.reuse, 0x20, RZ, 0x3c, !PT ;  /* 0x00000020b9077812 */ /* 0x040fe400078e3cff */
[----:B--2---:R-:W-:Y:S01]  /*6d90*/  LOP3.LUT R8, R185, 0x30, RZ, 0x3c, !PT ;  /* 0x00000030b9087812 */ /* 0x004fe200078e3cff */
[----:B------:R0:W-:Y:S01]  /*6da0*/  STL [R1+0xe4], R6 ;  /* 0x0000e40601007387 */ /* 0x0001e20000100800 */
[----:B------:R-:W-:-:S02]  /*6db0*/  SEL R9, R9, 0x1054, !P3 ;  /* 0x0000105409097807 */ /* 0x000fc40005800000 */
[----:B------:R-:W-:Y:S01]  /*6dc0*/  IADD3 R226, P3, R18, R0, RZ ;  /* 0x0000000012e27210 */ /* 0x000fe20007f7e0ff */
[----:B------:R-:W-:Y:S04]  /*6dd0*/  STL [R1+0xd4], R184 ;  /* 0x0000d4b801007387 */ /* 0x000fe80000100800 */
[----:B------:R1:W-:Y:S01]  /*6de0*/  STL [R1+0x2c], R186 ;  /* 0x00002cba01007387 */ /* 0x0003e20000100800 */
[----:B------:R-:W-:Y:S01]  /*6df0*/  IMAD.X R18, R137, 0x1, R4, P3 ;  /* 0x0000000189127824 */ /* 0x000fe200018e0604 */
[----:B0-----:R-:W-:Y:S01]  /*6e00*/  LOP3.LUT R6, R185, 0x10, RZ, 0x3c, !PT ;  /* 0x00000010b9067812 */ /* 0x001fe200078e3cff */
[----:B------:R-:W-:-:S05]  /*6e10*/  IMAD.MOV.U32 R185, RZ, RZ, -0x800000 ;  /* 0xff800000ffb97424 */ /* 0x000fca00078e00ff */
[----:B------:R0:W-:Y:S01]  /*6e20*/  STL [R1+0x28], R185 ;  /* 0x000028b901007387 */ /* 0x0001e20000100800 */
[----:B-1----:R-:W-:-:S03]  /*6e30*/  SHF.R.S32.HI R186, RZ, 0x1f, R124 ;  /* 0x0000001fffba7819 */ /* 0x002fc6000001147c */
[----:B------:R1:W-:Y:S04]  /*6e40*/  STL [R1+0xd0], R184 ;  /* 0x0000d0b801007387 */ /* 0x0003e80000100800 */
[----:B------:R2:W-:Y:S01]  /*6e50*/  STL [R1+0xec], R226 ;  /* 0x0000ece201007387 */ /* 0x0005e20000100800 */
[----:B0-----:R-:W-:-:S03]  /*6e60*/  SHF.R.S32.HI R185, RZ, 0x1f, R123 ;  /* 0x0000001fffb97819 */ /* 0x001fc6000001147b */
[----:B------:R-:W-:Y:S01]  /*6e70*/  STL [R1+0xf4], R227 ;  /* 0x0000f4e301007387 */ /* 0x000fe20000100800 */
[----:B-1----:R-:W-:Y:S02]  /*6e80*/  SHF.R.S32.HI R184, RZ, 0x1f, R122 ;  /* 0x0000001fffb87819 */ /* 0x002fe4000001147a */
[C---:B--2---:R-:W-:Y:S02]  /*6e90*/  IADD3 R226, P4, R17.reuse, R0, RZ ;  /* 0x0000000011e27210 */ /* 0x044fe40007f9e0ff */
[----:B------:R-:W-:-:S03]  /*6ea0*/  IADD3 R17, P5, R17, R2, RZ ;  /* 0x0000000211117210 */ /* 0x000fc60007fbe0ff */
[----:B------:R0:W-:Y:S04]  /*6eb0*/  STL [R1+0xfc], R226 ;  /* 0x0000fce201007387 */ /* 0x0001e80000100800 */
[----:B------:R1:W-:Y:S04]  /*6ec0*/  STL [R1+0xe8], R18 ;  /* 0x0000e81201007387 */ /* 0x0003e80000100800 */
[----:B------:R2:W-:Y:S01]  /*6ed0*/  STL [R1+0x104], R17 ;  /* 0x0001041101007387 */ /* 0x0005e20000100800 */
[----:B0-----:R-:W-:Y:S01]  /*6ee0*/  IMAD.X R226, R137, 0x1, R5, P6 ;  /* 0x0000000189e27824 */ /* 0x001fe200030e0605 */
[----:B-1----:R-:W-:-:S04]  /*6ef0*/  IADD3 R18, P3, R16, R0, RZ ;  /* 0x0000000010127210 */ /* 0x002fc80007f7e0ff */
[----:B------:R-:W-:Y:S01]  /*6f00*/  STL [R1+0xf0], R226 ;  /* 0x0000f0e201007387 */ /* 0x000fe20000100800 */
[----:B------:R-:W-:Y:S01]  /*6f10*/  IADD3 R16, P6, R16, R2, RZ ;  /* 0x0000000210107210 */ /* 0x000fe20007fde0ff */
[C---:B--2---:R-:W-:Y:S02]  /*6f20*/  IMAD.X R17, R139.reuse, 0x1, R4, P4 ;  /* 0x000000018b117824 */ /* 0x044fe400020e0604 */
        /* <DEDUP_REMOVED lines=45> */
[----:B------:R0:W-:Y:S01]  /*7200*/  STL [R1+0x150], R13 ;  /* 0x0001500d01007387 */ /* 0x0001e20000100800 */
[----:B--2---:R-:W-:-:S03]  /*7210*/  IMAD.X R11, R154, 0x1, R4, P4 ;  /* 0x000000019a0b7824 */ /* 0x004fc600020e0604 */
[----:B------:R1:W-:Y:S04]  /*7220*/  STL [R1+0x16c], R12 ;  /* 0x00016c0c01007387 */ /* 0x0003e80000100800 */
[----:B------:R2:W-:Y:S01]  /*7230*/  STL [R1+0x158], R11 ;  /* 0x0001580b01007387 */ /* 0x0005e20000100800 */
[----:B0-----:R-:W-:Y:S01]  /*7240*/  IADD3 R13, P6, R19, R2, RZ ;  /* 0x00000002130d7210 */ /* 0x001fe20007fde0ff */
[----:B-1----:R-:W-:-:S04]  /*7250*/  IMAD.X R12, R154, 0x1, R5, P5 ;  /* 0x000000019a0c7824 */ /* 0x002fc800028e0605 */
[----:B------:R0:W-:Y:S01]  /*7260*/  STL [R1+0x174], R13 ;  /* 0x0001740d01007387 */ /* 0x0001e20000100800 */
[----:B--2---:R-:W-:-:S03]  /*7270*/  IADD3 R11, P4, R20, R0, RZ ;  /* 0x00000000140b7210 */ /* 0x004fc60007f9e0ff */
        /* <DEDUP_REMOVED lines=44> */
[----:B0-----:R-:W-:Y:S02]  /*7540*/  IADD3 R13, P6, R115, R2, RZ ;  /* 0x00000002730d7210 */ /* 0x001fe40007fde0ff */
[----:B------:R-:W-:Y:S01]  /*7550*/  CS2R R114, SRZ ;  /* 0x0000000000727805 */ /* 0x000fe2000001ff00 */
[----:B-1----:R-:W-:Y:S02]  /*7560*/  IMAD.X R12, R170, 0x1, R5, P5 ;  /* 0x00000001aa0c7824 */ /* 0x002fe400028e0605 */
        /* <DEDUP_REMOVED lines=14> */
[----:B------:R1:W-:Y:S01]  /*7650*/  STL [R1+0x1d8], R12 ;  /* 0x0001d80c01007387 */ /* 0x0003e20000100800 */
[----:B------:R-:W-:-:S03]  /*7660*/  CS2R R116, SRZ ;  /* 0x0000000000747805 */ /* 0x000fc6000001ff00 */
        /* <DEDUP_REMOVED lines=16> */
[----:B------:R-:W-:Y:S01]  /*7770*/  CS2R R118, SRZ ;  /* 0x0000000000767805 */ /* 0x000fe2000001ff00 */
[----:B--2---:R-:W-:Y:S02]  /*7780*/  IMAD.X R11, R180, 0x1, R5, P5 ;  /* 0x00000001b40b7824 */ /* 0x004fe400028e0605 */
        /* <DEDUP_REMOVED lines=344> */
[----:B------:R-:W-:Y:S01]  /*8d10*/  STL [R1+0x4b0], R13 ;  /* 0x0004b00d01007387 */ /* 0x000fe20000100800 */
[----:B--2---:R-:W-:-:S03]  /*8d20*/  IADD3 R11, P3, R178, R0, RZ ;  /* 0x00000000b20b7210 */ /* 0x004fc60007f7e0ff */
[----:B------:R0:W-:Y:S04]  /*8d30*/  STL [R1+0x49c], R12 ;  /* 0x00049c0c01007387 */ /* 0x0001e80000100800 */
[----:B------:R1:W-:Y:S01]  /*8d40*/  STL [R1+0x4b8], R11 ;  /* 0x0004b80b01007387 */ /* 0x0003e20000100800 */
[----:B0-----:R-:W-:Y:S01]  /*8d50*/  IMAD.X R12, R222, 0x1, R4, P4 ;  /* 0x00000001de0c7824 */ /* 0x001fe200020e0604 */
[----:B-1----:R-:W-:-:S04]  /*8d60*/  IADD3 R11, P4, R178, R2, RZ ;  /* 0x00000002b20b7210 */ /* 0x002fc80007f9e0ff */
        /* <DEDUP_REMOVED lines=10> */
[----:B0-----:R-:W-:Y:S02]  /*8e10*/  IMAD.X R12, R224, 0x1, R4, P2 ;  /* 0x00000001e00c7824 */ /* 0x001fe400010e0604 */
[----:B-1----:R-:W-:-:S05]  /*8e20*/  IMAD.X R11, R223, 0x1, R5, P4 ;  /* 0x00000001df0b7824 */ /* 0x002fca00020e0605 */
[----:B------:R0:W-:Y:S04]  /*8e30*/  STL [R1+0x4bc], R11 ;  /* 0x0004bc0b01007387 */ /* 0x0001e80000100800 */
[----:B------:R1:W-:Y:S01]  /*8e40*/  STL [R1+0xd8], R12 ;  /* 0x0000d80c01007387 */ /* 0x0003e20000100800 */
[----:B0-----:R-:W-:Y:S02]  /*8e50*/  IMAD.X R11, R224, 0x1, R5, P1 ;  /* 0x00000001e00b7824 */ /* 0x001fe400008e0605 */
[----:B-1----:R-:W-:-:S03]  /*8e60*/  IMAD.X R12, R225, 0x1, R4, P5 ;  /* 0x00000001e10c7824 */ /* 0x002fc600028e0604 */
[----:B------:R0:W-:Y:S04]  /*8e70*/  STL [R1+0xe0], R11 ;  /* 0x0000e00b01007387 */ /* 0x0001e80000100800 */
[----:B------:R-:W-:Y:S01]  /*8e80*/  STL [R1+0x4c4], R12 ;  /* 0x0004c40c01007387 */ /* 0x000fe20000100800 */
[----:B0-----:R-:W-:-:S05]  /*8e90*/  IMAD.X R11, R225, 0x1, R5, P3 ;  /* 0x00000001e10b7824 */ /* 0x001fca00018e0605 */
[----:B------:R0:W-:Y:S02]  /*8ea0*/  STL [R1+0x4cc], R11 ;  /* 0x0004cc0b01007387 */ /* 0x0001e40000100800 */
[----:B0-----:R-:W-:-:S07]  /*8eb0*/  LOP3.LUT R11, R3, 0x1, RZ, 0x3c, !PT ;  /* 0x00000001030b7812 */ /* 0x001fce00078e3cff */
.L_x_1:
[----:B------:R-:W2:Y:S04]  /*8ec0*/  LDL R11, [R1+0xdc] ;  /* 0x0000dc00010b7983 */ /* 0x000ea80000100800 */
[----:B------:R-:W3:Y:S01]  /*8ed0*/  LDL R6, [R1+0xd8] ;  /* 0x0000d80001067983 */ /* 0x000ee20000100800 */
[----:B------:R-:W-:Y:S02]  /*8ee0*/  USHF.R.S32.HI UR17, URZ, 0x1f, UR6 ;  /* 0x0000001f3f117899 */ /* 0x000fe40008011406 */
[----:B-----5:R-:W-:Y:S02]  /*8ef0*/  IADD3 R14, P1, R0, UR6, RZ ;  /* 0x00000006000e7c10 */ /* 0x020fe4000ff3e0ff */
[----:B------:R-:W-:Y:S01]  /*8f00*/  IADD3 R16, P2, R2, UR6, RZ ;  /* 0x0000000602107c10 */ /* 0x000fe2000ff5e0ff */
[----:B------:R-:W4:Y:S01]  /*8f10*/  LDL R22, [R1+0xe4] ;  /* 0x0000e40001167983 */ /* 0x000f220000100800 */
[----:B------:R-:W-:-:S02]  /*8f20*/  IADD3.X R15, R4, UR17, RZ, P1, !PT ;  /* 0x00000011040f7c10 */ /* 0x000fc40008ffe4ff */
[----:B0-----:R-:W-:Y:S01]  /*8f30*/  IADD3.X R17, R5, UR17, RZ, P2, !PT ;  /* 0x0000001105117c10 */ /* 0x001fe200097fe4ff */
[----:B------:R-:W4:Y:S04]  /*8f40*/  LDL R21, [R1+0xec] ;  /* 0x0000ec0001157983 */ /* 0x000f280000100800 */
[----:B------:R-:W4:Y:S04]  /*8f50*/  LDL R20, [R1+0xe0] ;  /* 0x0000e00001147983 */ /* 0x000f280000100800 */
[----:B------:R-:W4:Y:S04]  /*8f60*/  LDL R19, [R1+0xf4] ;  /* 0x0000f40001137983 */ /* 0x000f280000100800 */
[----:B------:R-:W4:Y:S04]  /*8f70*/  LDL R7, [R1+0xe8] ;  /* 0x0000e80001077983 */ /* 0x000f280000100800 */
[----:B------:R-:W4:Y:S04]  /*8f80*/  LDL R185, [R1+0xfc] ;  /* 0x0000fc0001b97983 */ /* 0x000f280000100800 */
[----:B------:R-:W4:Y:S04]  /*8f90*/  LDL R18, [R1+0xf0] ;  /* 0x0000f00001127983 */ /* 0x000f280000100800 */
[----:B------:R-:W4:Y:S04]  /*8fa0*/  LDL R184, [R1+0x104] ;  /* 0x0001040001b87983 */ /* 0x000f280000100800 */
[----:B------:R-:W4:Y:S01]  /*8fb0*/  LDL R8, [R1+0xf8] ;  /* 0x0000f80001087983 */ /* 0x000f220000100800 */
[----:B--2---:R-:W-:-:S03]  /*8fc0*/  IADD3 R12, P1, R11, UR6, RZ ;  /* 0x000000060b0c7c10 */ /* 0x004fc6000ff3e0ff */
[----:B------:R4:W2:Y:S01]  /*8fd0*/  LDG.E.U8 R187, desc[UR48][R14.64] ;  /* 0x000000300ebb7981 */ /* 0x0008a2000c1e1100 */
[----:B---3--:R-:W-:-:S03]  /*8fe0*/  IADD3.X R13, R6, UR17, RZ, P1, !PT ;  /* 0x00000011060d7c10 */ /* 0x008fc60008ffe4ff */
[----:B------:R0:W3:Y:S04]  /*8ff0*/  LDG.E.U8 R6, desc[UR48][R16.64] ;  /* 0x0000003010067981 */ /* 0x0000e8000c1e1100 */
[----:B------:R-:W-:Y:S04]  /*9000*/  STL [R1+0x8f4], R3 ;  /* 0x0008f40301007387 */ /* 0x000fe80000100800 */
[----:B------:R-:W-:Y:S04]  /*9010*/  STL [R1+0x8f0], R9 ;  /* 0x0008f00901007387 */ /* 0x000fe80000100800 */
[----:B------:R-:W-:Y:S04]  /*9020*/  STL [R1+0x8ec], R10 ;  /* 0x0008ec0a01007387 */ /* 0x000fe80000100800 */
[----:B------:R-:W-:Y:S04]  /*9030*/  STL [R1+0x8dc], R0 ;  /* 0x0008dc0001007387 */ /* 0x000fe80000100800 */
[----:B------:R-:W-:Y:S04]  /*9040*/  STL [R1+0x8e0], R2 ;  /* 0x0008e00201007387 */ /* 0x000fe80000100800 */
[----:B------:R1:W-:Y:S04]  /*9050*/  STL [R1+0x8e4], R4 ;  /* 0x0008e40401007387 */ /* 0x0003e80000100800 */
[----:B------:R-:W2:Y:S04]  /*9060*/  LDL R23, [R1+0x10c] ;  /* 0x00010c0001177983 */ /* 0x000ea80000100800 */
[----:B------:R-:W2:Y:S04]  /*9070*/  LDL R11, [R1+0x100] ;  /* 0x00010000010b7983 */ /* 0x000ea80000100800 */
[----:B------:R3:W-:Y:S04]  /*9080*/  STL [R1+0x8e8], R5 ;  /* 0x0008e80501007387 */ /* 0x0007e80000100800 */
[----:B-1----:R-:W2:Y:S04]  /*9090*/  LDL R4, [R1+0x114] ;  /* 0x0001140001047983 */ /* 0x002ea80000100800 */
[----:B------:R-:W2:Y:S01]  /*90a0*/  LDL R10, [R1+0x108] ;  /* 0x00010800010a7983 */ /* 0x000ea20000100800 */
[----:B----4-:R-:W-:-:S03]  /*90b0*/  IADD3 R14, P2, R22, UR6, RZ ;  /* 0x00000006160e7c10 */ /* 0x010fc6000ff5e0ff */
[----:B------:R-:W4:Y:S01]  /*90c0*/  LDL R0, [R1+0x11c] ;  /* 0x00011c0001007983 */ /* 0x000f220000100800 */
[----:B0-----:R-:W-:-:S03]  /*90d0*/  IADD3 R16, P1, R21, UR6, RZ ;  /* 0x0000000615107c10 */ /* 0x001fc6000ff3e0ff */
[----:B------:R0:W4:Y:S01]  /*90e0*/  LDG.E.U8 R186, desc[UR48][R12.64] ;  /* 0x000000300cba7981 */ /* 0x000122000c1e1100 */
[----:B------:R-:W-:Y:S02]  /*90f0*/  IADD3.X R15, R20, UR17, RZ, P2, !PT ;  /* 0x00000011140f7c10 */ /* 0x000fe400097fe4ff */
[----:B------:R-:W-:-:S03]  /*9100*/  IADD3.X R17, R7, UR17, RZ, P1, !PT ;  /* 0x0000001107117c10 */ /* 0x000fc60008ffe4ff */
[----:B------:R1:W4:Y:S01]  /*9110*/  LDG.E.U8 R7, desc[UR48][R14.64] ;  /* 0x000000300e077981 */ /* 0x000322000c1e1100 */
[----:B0-----:R-:W-:-:S03]  /*9120*/  IADD3 R12, P2, R19, UR6, RZ ;  /* 0x00000006130c7c10 */ /* 0x001fc6000ff5e0ff */
[----:B------:R0:W4:Y:S04]  /*9130*/  LDG.E.U8 R191, desc[UR48][R16.64] ;  /* 0x0000003010bf7981 */ /* 0x000128000c1e1100 */
[----:B---3--:R3:W-:Y:S04]  /*9140*/  STL [R1+0x920], R6 ;  /* 0x0009200601007387 */ /* 0x0087e80000100800 */
[----:B------:R-:W4:Y:S04]  /*9150*/  LDL R22, [R1+0x110] ;  /* 0x0001100001167983 */ /* 0x000f280000100800 */
[----:B------:R-:W4:Y:S04]  /*9160*/  LDL R21, [R1+0x124] ;  /* 0x0001240001157983 */ /* 0x000f280000100800 */
[----:B------:R-:W4:Y:S04]  /*9170*/  LDL R20, [R1+0x118] ;  /* 0x0001180001147983 */ /* 0x000f280000100800 */
[----:B------:R-:W4:Y:S04]  /*9180*/  LDL R19, [R1+0x12c] ;  /* 0x00012c0001137983 */ /* 0x000f280000100800 */
[----:B------:R-:W4:Y:S04]  /*9190*/  LDL R9, [R1+0x120] ;  /* 0x0001200001097983 */ /* 0x000f280000100800 */
[----:B------:R-:W4:Y:S04]  /*91a0*/  LDL R2, [R1+0x128] ;  /* 0x0001280001027983 */ /* 0x000f280000100800 */
[----:B------:R-:W4:Y:S01]  /*91b0*/  LDL R3, [R1+0x13c] ;  /* 0x00013c0001037983 */ /* 0x000f220000100800 */
[----:B-1----:R-:W-:-:S02]  /*91c0*/  IADD3 R14, P1, R185, UR6, RZ ;  /* 0x00000006b90e7c10 */ /* 0x002fc4000ff3e0ff */
[----:B------:R-:W-:Y:S01]  /*91d0*/  IADD3.X R13, R18, UR17, RZ, P2, !PT ;  /* 0x00000011120d7c10 */ /* 0x000fe200097fe4ff */
[----:B------:R-:W4:Y:S01]  /*91e0*/  LDL R5, [R1+0x130] ;  /* 0x0001300001057983 */ /* 0x000f220000100800 */
[----:B------:R-:W-:-:S03]  /*91f0*/  IADD3.X R15, R8, UR17, RZ, P1, !PT ;  /* 0x00000011080f7c10 */ /* 0x000fc60008ffe4ff */
[----:B------:R-:W4:Y:S01]  /*9200*/  LDL R18, [R1+0x134] ;  /* 0x0001340001127983 */ /* 0x000f220000100800 */
[----:B0-----:R-:W-:-:S03]  /*9210*/  IADD3 R16, P2, R184, UR6, RZ ;  /* 0x00000006b8107c10 */ /* 0x001fc6000ff5e0ff */
[----:B------:R0:W4:Y:S01]  /*9220*/  LDG.E.U8 R190, desc[UR48][R14.64] ;  /* 0x000000300ebe7981 */ /* 0x000122000c1e1100 */
[----:B--2---:R-:W-:-:S03]  /*9230*/  IADD3.X R17, R11, UR17, RZ, P2, !PT ;  /* 0x000000110b117c10 */ /* 0x004fc600097fe4ff */
[----:B------:R1:W-:Y:S04]  /*9240*/  STL [R1+0x24], R187 ;  /* 0x000024bb01007387 */ /* 0x0003e80000100800 */
[----:B------:R-:W2:Y:S01]  /*9250*/  LDL R11, [R1+0x144] ;  /* 0x00014400010b7983 */ /* 0x000ea20000100800 */
[----:B0-----:R-:W-:-:S03]  /*9260*/  IADD3 R14, P2, R4, UR6, RZ ;  /* 0x00000006040e7c10 */ /* 0x001fc6000ff5e0ff */
[----:B------:R-:W2:Y:S04]  /*9270*/  LDL R4, [R1+0x138] ;  /* 0x0001380001047983 */ /* 0x000ea80000100800 */
[----:B---3--:R-:W3:Y:S04]  /*9280*/  LDL R6, [R1+0x14c] ;  /* 0x00014c0001067983 */ /* 0x008ee80000100800 */
[----:B------:R0:W3:Y:S02]  /*9290*/  LDG.E.U8 R8, desc[UR48][R12.64] ;  /* 0x000000300c087981 */ /* 0x0000e4000c1e1100 */
[----:B0-----:R-:W-:-:S04]  /*92a0*/  IADD3 R12, P1, R23, UR6, RZ ;  /* 0x00000006170c7c10 */ /* 0x001fc8000ff3e0ff */
[----:B------:R-:W-:Y:S02]  /*92b0*/  IADD3.X R13, R10, UR17, RZ, P1, !PT ;  /* 0x000000110a0d7c10 */ /* 0x000fe40008ffe4ff */
[----:B------:R4:W3:Y:S04]  /*92c0*/  LDG.E.U8 R10, desc[UR48][R16.64] ;  /* 0x00000030100a7981 */ /* 0x0008e8000c1e1100 */
[----:B------:R0:W3:Y:S01]  /*92d0*/  LDG.E.U8 R189, desc[UR48][R12.64] ;  /* 0x000000300cbd7981 */ /* 0x0000e2000c1e1100 */
[----:B----4-:R-:W-:-:S03]  /*92e0*/  IADD3 R16, P1, R0, UR6, RZ ;  /* 0x0000000600107c10 */ /* 0x010fc6000ff3e0ff */
[----:B------:R-:W4:Y:S04]  /*92f0*/  LDL R0, [R1+0x140] ;  /* 0x0001400001007983 */ /* 0x000f280000100800 */
[----:B------:R0:W-:Y:S04]  /*9300*/  STL [R1+0x1c], R186 ;  /* 0x00001cba01007387 */ /* 0x0001e80000100800 */
[----:B-1----:R-:W4:Y:S04]  /*9310*/  LDL R187, [R1+0x154] ;  /* 0x0001540001bb7983 */ /* 0x002f280000100800 */
[----:B------:R-:W4:Y:S04]  /*9320*/  LDL R185, [R1+0x15c] ;  /* 0x00015c0001b97983 */ /* 0x000f280000100800 */
[----:B0-----:R-:W4:Y:S04]  /*9330*/  LDL R186, [R1+0x148] ;  /* 0x0001480001ba7983 */ /* 0x001f280000100800 */
[----:B------:R-:W4:Y:S04]  /*9340*/  LDL R184, [R1+0x150] ;  /* 0x0001500001b87983 */ /* 0x000f280000100800 */
[----:B------:R-:W4:Y:S04]  /*9350*/  LDL R23, [R1+0x164] ;  /* 0x0001640001177983 */ /* 0x000f280000100800 */
[----:B------:R-:W-:Y:S01]  /*9360*/  STL [R1+0x18], R191 ;  /* 0x000018bf01007387 */ /* 0x000fe20000100800 */
[----:B------:R-:W-:-:S03]  /*9370*/  IADD3.X R15, R22, UR17, RZ, P2, !PT ;  /* 0x00000011160f7c10 */ /* 0x000fc600097fe4ff */
[----:B------:R-:W4:Y:S01]  /*9380*/  LDL R22, [R1+0x158] ;  /* 0x0001580001167983 */ /* 0x000f220000100800 */
[----:B------:R-:W-:-:S03]  /*9390*/  IADD3 R12, P2, R21, UR6, RZ ;  /* 0x00000006150c7c10 */ /* 0x000fc6000ff5e0ff */
[----:B------:R0:W4:Y:S01]  /*93a0*/  LDG.E.U8 R188, desc[UR48][R14.64] ;  /* 0x000000300ebc7981 */ /* 0x000122000c1e1100 */
[----:B------:R-:W-:-:S03]  /*93b0*/  IADD3.X R17, R20, UR17, RZ, P1, !PT ;  /* 0x0000001114117c10 */ /* 0x000fc60008ffe4ff */
[----:B------:R-:W4:Y:S04]  /*93c0*/  LDL R21, [R1+0x16c] ;  /* 0x00016c0001157983 */ /* 0x000f280000100800 */
[----:B------:R-:W4:Y:S01]  /*93d0*/  LDL R20, [R1+0x174] ;  /* 0x0001740001147983 */ /* 0x000f220000100800 */
[----:B0-----:R-:W-:Y:S02]  /*93e0*/  IADD3 R14, P1, R19, UR6, RZ ;  /* 0x00000006130e7c10 */ /* 0x001fe4000ff3e0ff */
[----:B------:R-:W-:Y:S02]  /*93f0*/  IADD3.X R13, R9, UR17, RZ, P2, !PT ;  /* 0x00000011090d7c10 */ /* 0x000fe400097fe4ff */
[----:B------:R-:W-:Y:S01]  /*9400*/  IADD3.X R15, R2, UR17, RZ, P1, !PT ;  /* 0x00000011020f7c10 */ /* 0x000fe20008ffe4ff */
[----:B------:R-:W4:Y:S04]  /*9410*/  LDG.E.U8 R9, desc[UR48][R16.64] ;  /* 0x0000003010097981 */ /* 0x000f28000c1e1100 */
[----:B------:R0:W4:Y:S02]  /*9420*/  LDG.E.U8 R2, desc[UR48][R12.64] ;  /* 0x000000300c027981 */ /* 0x000124000c1e1100 */
[----:B0-----:R-:W-:-:S02]  /*9430*/  IADD3 R12, P1, R3, UR6, RZ ;  /* 0x00000006030c7c10 */ /* 0x001fc4000ff3e0ff */
[----:B------:R-:W4:Y:S01]  /*9440*/  LDL R3, [R1+0x160] ;  /* 0x0001600001037983 */ /* 0x000f220000100800 */
[----:B------:R-:W-:-:S03]  /*9450*/  IADD3 R16, P2, R18, UR6, RZ ;  /* 0x0000000612107c10 */ /* 0x000fc6000ff5e0ff */
[----:B------:R-:W-:Y:S01]  /*9460*/  STL [R1+0x10], R190 ;  /* 0x000010be01007387 */ /* 0x000fe20000100800 */
[----:B------:R-:W-:-:S03]  /*9470*/  IADD3.X R17, R5, UR17, RZ, P2, !PT ;  /* 0x0000001105117c10 */ /* 0x000fc600097fe4ff */
[----:B------:R-:W4:Y:S01]  /*9480*/  LDL R19, [R1+0x168] ;  /* 0x0001680001137983 */ /* 0x000f220000100800 */
[----:B--2---:R-:W-:-:S03]  /*9490*/  IADD3.X R13, R4, UR17, RZ, P1, !PT ;  /* 0x00000011040d7c10 */ /* 0x004fc60008ffe4ff */
[----:B------:R0:W2:Y:S04]  /*94a0*/  LDG.E.U8 R5, desc[UR48][R14.64] ;  /* 0x000000300e057981 */ /* 0x0000a8000c1e1100 */
[----:B------:R-:W2:Y:S04]  /*94b0*/  LDL R18, [R1+0x17c] ;  /* 0x00017c0001127983 */ /* 0x000ea80000100800 */
[----:B------:R3:W2:Y:S01]  /*94c0*/  LDG.E.U8 R4, desc[UR48][R16.64] ;  /* 0x0000003010047981 */ /* 0x0006a2000c1e1100 */
[----:B0-----:R-:W-:-:S03]  /*94d0*/  IADD3 R14, P2, R11, UR6, RZ ;  /* 0x000000060b0e7c10 */ /* 0x001fc6000ff5e0ff */
[----:B------:R-:W2:Y:S01]  /*94e0*/  LDL R11, [R1+0x170] ;  /* 0x00017000010b7983 */ /* 0x000ea20000100800 */
[----:B---3--:R-:W-:-:S03]  /*94f0*/  IADD3 R16, P1, R6, UR6, RZ ;  /* 0x0000000606107c10 */ /* 0x008fc6000ff3e0ff */
[----:B------:R-:W3:Y:S04]  /*9500*/  LDL R6, [R1+0x184] ;  /* 0x0001840001067983 */ /* 0x000ee80000100800 */
[----:B------:R-:W-:Y:S01]  /*9510*/  STL [R1+0xc], R189 ;  /* 0x00000cbd01007387 */ /* 0x000fe20000100800 */
[----:B----4-:R-:W-:-:S03]  /*9520*/  IADD3.X R15, R0, UR17, RZ, P2, !PT ;  /* 0x00000011000f7c10 */ /* 0x010fc600097fe4ff */
[----:B------:R0:W4:Y:S04]  /*9530*/  LDG.E.U8 R0, desc[UR48][R12.64] ;  /* 0x000000300c007981 */ /* 0x000128000c1e1100 */
[----:B------:R1:W4:Y:S01]  /*9540*/  LDG.E.U8 R251, desc[UR48][R14.64] ;  /* 0x000000300efb7981 */ /* 0x000322000c1e1100 */
[----:B0-----:R-:W-:-:S03]  /*9550*/  IADD3 R12, P2, R187, UR6, RZ ;  /* 0x00000006bb0c7c10 */ /* 0x001fc6000ff5e0ff */
[----:B------:R-:W4:Y:S01]  /*9560*/  LDL R187, [R1+0x178] ;  /* 0x0001780001bb7983 */ /* 0x000f220000100800 */
[----:B------:R-:W-:-:S03]  /*9570*/  IADD3.X R17, R186, UR17, RZ, P1, !PT ;  /* 0x00000011ba117c10 */ /* 0x000fc60008ffe4ff */
[----:B------:R-:W4:Y:S01]  /*9580*/  LDL R186, [R1+0x18c] ;  /* 0x00018c0001ba7983 */ /* 0x000f220000100800 */
[----:B-1----:R-:W-:Y:S02]  /*9590*/  IADD3 R14, P1, R185, UR6, RZ ;  /* 0x00000006b90e7c10 */ /* 0x002fe4000ff3e0ff */
[----:B------:R-:W-:Y:S01]  /*95a0*/  IADD3.X R13, R184, UR17, RZ, P2, !PT ;  /* 0x00000011b80d7c10 */ /* 0x000fe200097fe4ff */
[----:B------:R0:W4:Y:S04]  /*95b0*/  LDG.E.U8 R249, desc[UR48][R16.64] ;  /* 0x0000003010f97981 */ /* 0x000128000c1e1100 */
[----:B------:R1:W4:Y:S01]  /*95c0*/  LDG.E.U8 R247, desc[UR48][R12.64] ;  /* 0x000000300cf77981 */ /* 0x000322000c1e1100 */
[----:B0-----:R-:W-:-:S03]  /*95d0*/  IADD3 R16, P2, R23, UR6, RZ ;  /* 0x0000000617107c10 */ /* 0x001fc6000ff5e0ff */
[----:B------:R0:W-:Y:S04]  /*95e0*/  STL [R1+0x8], R188 ;  /* 0x000008bc01007387 */ /* 0x0001e80000100800 */
[----:B------:R-:W4:Y:S04]  /*95f0*/  LDL R185, [R1+0x180] ;  /* 0x0001800001b97983 */ /* 0x000f280000100800 */
[----:B------:R-:W4:Y:S01]  /*9600*/  LDL R184, [R1+0x194] ;  /* 0x0001940001b87983 */ /* 0x000f220000100800 */
[----:B------:R-:W-:-:S03]  /*9610*/  IADD3.X R15, R22, UR17, RZ, P1, !PT ;  /* 0x00000011160f7c10 */ /* 0x000fc60008ffe4ff */
[----:B------:R-:W4:Y:S01]  /*9620*/  LDL R23, [R1+0x188] ;  /* 0x0001880001177983 */ /* 0x000f220000100800 */
[----:B-1----:R-:W-:-:S03]  /*9630*/  IADD3 R12, P1, R21, UR6, RZ ;  /* 0x00000006150c7c10 */ /* 0x002fc6000ff3e0ff */
[----:B------:R-:W4:Y:S04]  /*9640*/  LDL R22, [R1+0x19c] ;  /* 0x00019c0001167983 */ /* 0x000f280000100800 */
[----:B------:R-:W4:Y:S04]  /*9650*/  LDL R21, [R1+0x190] ;  /* 0x0001900001157983 */ /* 0x000f280000100800 */
[----:B------:R1:W4:Y:S04]  /*9660*/  LDG.E.U8 R245, desc[UR48][R14.64] ;  /* 0x000000300ef57981 */ /* 0x000328000c1e1100 */
[----:B0-----:R-:W4:Y:S01]  /*9670*/  LDL R188, [R1+0x248] ;  /* 0x0002480001bc7983 */ /* 0x001f220000100800 */
[----:B------:R-:W-:-:S03]  /*9680*/  IADD3.X R17, R3, UR17, RZ, P2, !PT ;  /* 0x0000001103117c10 */ /* 0x000fc600097fe4ff */
[----:B------:R-:W4:Y:S04]  /*9690*/  LDL R191, [R1+0x25c] ;  /* 0x00025c0001bf7983 */ /* 0x000f280000100800 */
[----:B------:R-:W4:Y:S01]  /*96a0*/  LDL R3, [R1+0x1a4] ;  /* 0x0001a40001037983 */ /* 0x000f220000100800 */
[----:B-1----:R-:W-:Y:S02]  /*96b0*/  IADD3 R14, P2, R20, UR6, RZ ;  /* 0x00000006140e7c10 */ /* 0x002fe4000ff5e0ff */
[----:B------:R-:W-:Y:S01]  /*96c0*/  IADD3.X R13, R19, UR17, RZ, P1, !PT ;  /* 0x00000011130d7c10 */ /* 0x000fe20008ffe4ff */
[----:B------:R-:W4:Y:S04]  /*96d0*/  LDL R20, [R1+0x198] ;  /* 0x0001980001147983 */ /* 0x000f280000100800 */
[----:B------:R-:W4:Y:S04]  /*96e0*/  LDL R19, [R1+0x1ac] ;  /* 0x0001ac0001137983 */ /* 0x000f280000100800 */
[----:B------:R0:W4:Y:S04]  /*96f0*/  LDG.E.U8 R243, desc[UR48][R16.64] ;  /* 0x0000003010f37981 */ /* 0x000128000c1e1100 */
[----:B------:R3:W4:Y:S01]  /*9700*/  LDG.E.U8 R241, desc[UR48][R12.64] ;  /* 0x000000300cf17981 */ /* 0x000722000c1e1100 */
[----:B--2---:R-:W-:-:S03]  /*9710*/  IADD3.X R15, R11, UR17, RZ, P2, !PT ;  /* 0x000000110b0f7c10 */ /* 0x004fc600097fe4ff */
[----:B------:R-:W2:Y:S01]  /*9720*/  LDL R189, [R1+0x250] ;  /* 0x0002500001bd7983 */ /* 0x000ea20000100800 */
[----:B0-----:R-:W-:-:S03]  /*9730*/  IADD3 R16, P1, R18, UR6, RZ ;  /* 0x0000000612107c10 */ /* 0x001fc6000ff3e0ff */
[----:B------:R-:W2:Y:S01]  /*9740*/  LDL R18, [R1+0x1a0] ;  /* 0x0001a00001127983 */ /* 0x000ea20000100800 */
[----:B---3--:R-:W-:-:S03]  /*9750*/  IADD3 R12, P2, R6, UR6, RZ ;  /* 0x00000006060c7c10 */ /* 0x008fc6000ff5e0ff */
[----:B------:R-:W3:Y:S04]  /*9760*/  LDL R11, [R1+0x1b4] ;  /* 0x0001b400010b7983 */ /* 0x000ee80000100800 */
[----:B------:R-:W3:Y:S04]  /*9770*/  LDL R6, [R1+0x1a8] ;  /* 0x0001a80001067983 */ /* 0x000ee80000100800 */
[----:B------:R0:W3:Y:S04]  /*9780*/  LDG.E.U8 R239, desc[UR48][R14.64] ;  /* 0x000000300eef7981 */ /* 0x0000e8000c1e1100 */
[----:B------:R-:W3:Y:S04]  /*9790*/  LDL R190, [R1+0x264] ;  /* 0x0002640001be7983 */ /* 0x000ee80000100800 */
[----:B------:R-:W3:Y:S04]  /*97a0*/  LDL R194, [R1+0x2e4] ;  /* 0x0002e40001c27983 */ /* 0x000ee80000100800 */
[----:B------:R-:W3:Y:S04]  /*97b0*/  LDL R193, [R1+0x2d8] ;  /* 0x0002d80001c17983 */ /* 0x000ee80000100800 */
[----:B------:R-:W3:Y:S01]  /*97c0*/  LDL R192, [R1+0x2fc] ;  /* 0x0002fc0001c07983 */ /* 0x000ee20000100800 */
[----:B----4-:R-:W-:-:S03]  /*97d0*/  IADD3.X R17, R187, UR17, RZ, P1, !PT ;  /* 0x00000011bb117c10 */ /* 0x010fc60008ffe4ff */
[----:B------:R-:W4:Y:S01]  /*97e0*/  LDL R198, [R1+0x338] ;  /* 0x0003380001c67983 */ /* 0x000f220000100800 */
[----:B0-----:R-:W-:-:S03]  /*97f0*/  IADD3 R14, P1, R186, UR6, RZ ;  /* 0x00000006ba0e7c10 */ /* 0x001fc6000ff3e0ff */
[----:B------:R-:W4:Y:S04]  /*9800*/  LDL R187, [R1+0x1bc] ;  /* 0x0001bc0001bb7983 */ /* 0x000f280000100800 */
[----:B------:R-:W4:Y:S04]  /*9810*/  LDL R186, [R1+0x1b0] ;  /* 0x0001b00001ba7983 */ /* 0x000f280000100800 */
[----:B------:R0:W4:Y:S04]  /*9820*/  LDG.E.U8 R237, desc[UR48][R16.64] ;  /* 0x0000003010ed7981 */ /* 0x000128000c1e1100 */
[----:B------:R-:W4:Y:S04]  /*9830*/  LDL R204, [R1+0x35c] ;  /* 0x00035c0001cc7983 */ /* 0x000f280000100800 */
        /* <DEDUP_REMOVED lines=23> */
[----:B------:R-:W-:-:S03]  /*99b0*/  IADD3.X R13, R185, UR17, RZ, P2, !PT ;  /* 0x00000011b90d7c10 */ /* 0x000fc600097fe4ff */
[----:B------:R-:W4:Y:S01]  /*99c0*/  LDL R185, [R1+0x1c4] ;  /* 0x0001c40001b97983 */ /* 0x000f220000100800 */
[----:B0-----:R-:W-:-:S03]  /*99d0*/  IADD3 R16, P2, R184, UR6, RZ ;  /* 0x00000006b8107c10 */ /* 0x001fc6000ff5e0ff */
[----:B------:R-:W4:Y:S01]  /*99e0*/  LDL R184, [R1+0x1b8] ;  /* 0x0001b80001b87983 */ /* 0x000f220000100800 */
[----:B------:R-:W-:-:S03]  /*99f0*/  IADD3.X R15, R23, UR17, RZ, P1, !PT ;  /* 0x00000011170f7c10 */ /* 0x000fc60008ffe4ff */
[----:B------:R-:W4:Y:S04]  /*9a00*/  LDL R23, [R1+0x1cc] ;  /* 0x0001cc0001177983 */ /* 0x000f280000100800 */
[----:B------:R0:W4:Y:S01]  /*9a10*/  LDG.E.U8 R235, desc[UR48][R12.64] ;  /* 0x000000300ceb7981 */ /* 0x000122000c1e1100 */
[----:B------:R-:W-:-:S03]  /*9a20*/  IADD3.X R17, R21, UR17, RZ, P2, !PT ;  /* 0x0000001115117c10 */ /* 0x000fc600097fe4ff */
[----:B------:R1:W4:Y:S04]  /*9a30*/  LDG.E.U8 R233, desc[UR48][R14.64] ;  /* 0x000000300ee97981 */ /* 0x000328000c1e1100 */
[----:B------:R-:W4:Y:S01]  /*9a40*/  LDL R21, [R1+0x1d4] ;  /* 0x0001d40001157983 */ /* 0x000f220000100800 */
[----:B0-----:R-:W-:-:S03]  /*9a50*/  IADD3 R12, P1, R22, UR6, RZ ;  /* 0x00000006160c7c10 */ /* 0x001fc6000ff3e0ff */
[----:B------:R-:W4:Y:S04]  /*9a60*/  LDL R22, [R1+0x1c0] ;  /* 0x0001c00001167983 */ /* 0x000f280000100800 */
[----:B------:R0:W4:Y:S01]  /*9a70*/  LDG.E.U8 R231, desc[UR48][R16.64] ;  /* 0x0000003010e77981 */ /* 0x000122000c1e1100 */
[----:B-1----:R-:W-:-:S03]  /*9a80*/  IADD3 R14, P2, R3, UR6, RZ ;  /* 0x00000006030e7c10 */ /* 0x002fc6000ff5e0ff */
[----:B------:R-:W4:Y:S01]  /*9a90*/  LDL R3, [R1+0x1c8] ;  /* 0x0001c80001037983 */ /* 0x000f220000100800 */
[----:B------:R-:W-:-:S03]  /*9aa0*/  IADD3.X R13, R20, UR17, RZ, P1, !PT ;  /* 0x00000011140d7c10 */ /* 0x000fc60008ffe4ff */
[----:B------:R-:W4:Y:S01]  /*9ab0*/  LDL R20, [R1+0x1dc] ;  /* 0x0001dc0001147983 */ /* 0x000f220000100800 */
[----:B0-----:R-:W-:-:S03]  /*9ac0*/  IADD3 R16, P1, R19, UR6, RZ ;  /* 0x0000000613107c10 */ /* 0x001fc6000ff3e0ff */
[----:B------:R-:W4:Y:S04]  /*9ad0*/  LDL R19, [R1+0x1d0] ;  /* 0x0001d00001137983 */ /* 0x000f280000100800 */
[----:B------:R3:W4:Y:S01]  /*9ae0*/  LDG.E.U8 R230, desc[UR48][R12.64] ;  /* 0x000000300ce67981 */ /* 0x000722000c1e1100 */
[----:B--2---:R-:W-:-:S03]  /*9af0*/  IADD3.X R15, R18, UR17, RZ, P2, !PT ;  /* 0x00000011120f7c10 */ /* 0x004fc600097fe4ff */
[----:B------:R-:W2:Y:S01]  /*9b00*/  LDL R18, [R1+0x1e4] ;  /* 0x0001e40001127983 */ /* 0x000ea20000100800 */
[----:B---3--:R-:W-:-:S03]  /*9b10*/  IADD3 R12, P2, R11, UR6, RZ ;  /* 0x000000060b0c7c10 */ /* 0x008fc6000ff5e0ff */
[----:B------:R-:W3:Y:S01]  /*9b20*/  LDL R11, [R1+0x1d8] ;  /* 0x0001d800010b7983 */ /* 0x000ee20000100800 */
[----:B------:R-:W-:-:S03]  /*9b30*/  IADD3.X R17, R6, UR17, RZ, P1, !PT ;  /* 0x0000001106117c10 */ /* 0x000fc60008ffe4ff */
[----:B------:R-:W3:Y:S04]  /*9b40*/  LDL R6, [R1+0x1ec] ;  /* 0x0001ec0001067983 */ /* 0x000ee80000100800 */
[----:B------:R4:W3:Y:S04]  /*9b50*/  LDG.E.U8 R229, desc[UR48][R14.64] ;  /* 0x000000300ee57981 */ /* 0x0008e8000c1e1100 */
[----:B------:R0:W3:Y:S01]  /*9b60*/  LDG.E.U8 R227, desc[UR48][R16.64] ;  /* 0x0000003010e37981 */ /* 0x0000e2000c1e1100 */
[----:B----4-:R-:W-:-:S03]  /*9b70*/  IADD3 R14, P1, R187, UR6, RZ ;  /* 0x00000006bb0e7c10 */ /* 0x010fc6000ff3e0ff */
[----:B------:R-:W4:Y:S01]  /*9b80*/  LDL R187, [R1+0x1e0] ;  /* 0x0001e00001bb7983 */ /* 0x000f220000100800 */
[----:B------:R-:W-:-:S03]  /*9b90*/  IADD3.X R13, R186, UR17, RZ, P2, !PT ;  /* 0x00000011ba0d7c10 */ /* 0x000fc600097fe4ff */
[----:B------:R-:W4:Y:S04]  /*9ba0*/  LDL R186, [R1+0x1f4] ;  /* 0x0001f40001ba7983 */ /* 0x000f280000100800 */
[----:B------:R1:W4:Y:S01]  /*9bb0*/  LDG.E.U8 R226, desc[UR48][R12.64] ;  /* 0x000000300ce27981 */ /* 0x000322000c1e1100 */
[----:B0-----:R-:W-:-:S03]  /*9bc0*/  IADD3 R16, P2, R185, UR6, RZ ;  /* 0x00000006b9107c10 */ /* 0x001fc6000ff5e0ff */
[----:B------:R-:W4:Y:S01]  /*9bd0*/  LDL R185, [R1+0x1e8] ;  /* 0x0001e80001b97983 */ /* 0x000f220000100800 */
[----:B------:R-:W-:-:S03]  /*9be0*/  IADD3.X R15, R184, UR17, RZ, P1, !PT ;  /* 0x00000011b80f7c10 */ /* 0x000fc60008ffe4ff */
[----:B------:R-:W4:Y:S01]  /*9bf0*/  LDL R184, [R1+0x1fc] ;  /* 0x0001fc0001b87983 */ /* 0x000f220000100800 */
[----:B-1----:R-:W-:-:S03]  /*9c00*/  IADD3 R12, P1, R23, UR6, RZ ;  /* 0x00000006170c7c10 */ /* 0x002fc6000ff3e0ff */
[----:B------:R-:W4:Y:S04]  /*9c10*/  LDL R23, [R1+0x1f0] ;  /* 0x0001f00001177983 */ /* 0x000f280000100800 */
[----:B------:R0:W4:Y:S01]  /*9c20*/  LDG.E.U8 R225, desc[UR48][R14.64] ;  /* 0x000000300ee17981 */ /* 0x000122000c1e1100 */
[----:B------:R-:W-:Y:S02]  /*9c30*/  IADD3.X R17, R22, UR17, RZ, P2, !PT ;  /* 0x0000001116117c10 */ /* 0x000fe400097fe4ff */
[----:B0-----:R-:W-:Y:S01]  /*9c40*/  IADD3 R14, P2, R21, UR6, RZ ;  /* 0x00000006150e7c10 */ /* 0x001fe2000ff5e0ff */
[----:B------:R-:W4:Y:S04]  /*9c50*/  LDL R22, [R1+0x204] ;  /* 0x0002040001167983 */ /* 0x000f280000100800 */
[----:B------:R-:W4:Y:S01]  /*9c60*/  LDL R21, [R1+0x1f8] ;  /* 0x0001f80001157983 */ /* 0x000f220000100800 */
[----:B------:R-:W-:-:S03]  /*9c70*/  IADD3.X R13, R3, UR17, RZ, P1, !PT ;  /* 0x00000011030d7c10 */ /* 0x000fc60008ffe4ff */
[----:B------:R-:W4:Y:S04]  /*9c80*/  LDL R3, [R1+0x20c] ;  /* 0x00020c0001037983 */ /* 0x000f280000100800 */
[----:B------:R0:W4:Y:S01]  /*9c90*/  LDG.E.U8 R223, desc[UR48][R16.64] ;  /* 0x0000003010df7981 */ /* 0x000122000c1e1100 */
[----:B------:R-:W-:-:S03]  /*9ca0*/  IADD3.X R15, R19, UR17, RZ, P2, !PT ;  /* 0x00000011130f7c10 */ /* 0x000fc600097fe4ff */
[----:B------:R-:W4:Y:S04]  /*9cb0*/  LDL R19, [R1+0x214] ;  /* 0x0002140001137983 */ /* 0x000f280000100800 */
[----:B------:R2:W4:Y:S01]  /*9cc0*/  LDG.E.U8 R221, desc[UR48][R12.64] ;  /* 0x000000300cdd7981 */ /* 0x000522000c1e1100 */
[----:B0-----:R-:W-:-:S03]  /*9cd0*/  IADD3 R16, P1, R20, UR6, RZ ;  /* 0x0000000614107c10 */ /* 0x001fc6000ff3e0ff */
[----:B------:R-:W4:Y:S04]  /*9ce0*/  LDL R20, [R1+0x200] ;  /* 0x0002000001147983 */ /* 0x000f280000100800 */
[----:B------:R0:W4:Y:S01]  /*9cf0*/  LDG.E.U8 R219, desc[UR48][R14.64] ;  /* 0x000000300edb7981 */ /* 0x000122000c1e1100 */
[----:B--2---:R-:W-:-:S03]  /*9d00*/  IADD3 R12, P2, R18, UR6, RZ ;  /* 0x00000006120c7c10 */ /* 0x004fc6000ff5e0ff */
[----:B------:R-:W2:Y:S01]  /*9d10*/  LDL R18, [R1+0x208] ;  /* 0x0002080001127983 */ /* 0x000ea20000100800 */
[----:B---3--:R-:W-:-:S03]  /*9d20*/  IADD3.X R17, R11, UR17, RZ, P1, !PT ;  /* 0x000000110b117c10 */ /* 0x008fc60008ffe4ff */
[----:B------:R-:W3:Y:S01]  /*9d30*/  LDL R11, [R1+0x21c] ;  /* 0x00021c00010b7983 */ /* 0x000ee20000100800 */
[----:B0-----:R-:W-:-:S03]  /*9d40*/  IADD3 R14, P1, R6, UR6, RZ ;  /* 0x00000006060e7c10 */ /* 0x001fc6000ff3e0ff */
[----:B------:R-:W3:Y:S04]  /*9d50*/  LDL R6, [R1+0x210] ;  /* 0x0002100001067983 */ /* 0x000ee80000100800 */
[----:B------:R0:W3:Y:S01]  /*9d60*/  LDG.E.U8 R217, desc[UR48][R16.64] ;  /* 0x0000003010d97981 */ /* 0x0000e2000c1e1100 */
[----:B----4-:R-:W-:-:S03]  /*9d70*/  IADD3.X R13, R187, UR17, RZ, P2, !PT ;  /* 0x00000011bb0d7c10 */ /* 0x010fc600097fe4ff */
[----:B------:R-:W4:Y:S01]  /*9d80*/  LDL R187, [R1+0x224] ;  /* 0x0002240001bb7983 */ /* 0x000f220000100800 */
[----:B0-----:R-:W-:-:S03]  /*9d90*/  IADD3 R16, P2, R186, UR6, RZ ;  /* 0x00000006ba107c10 */ /* 0x001fc6000ff5e0ff */
[----:B------:R-:W4:Y:S04]  /*9da0*/  LDL R186, [R1+0x218] ;  /* 0x0002180001ba7983 */ /* 0x000f280000100800 */
[----:B------:R0:W4:Y:S01]  /*9db0*/  LDG.E.U8 R215, desc[UR48][R12.64] ;  /* 0x000000300cd77981 */ /* 0x000122000c1e1100 */
[----:B------:R-:W-:-:S03]  /*9dc0*/  IADD3.X R15, R185, UR17, RZ, P1, !PT ;  /* 0x00000011b90f7c10 */ /* 0x000fc60008ffe4ff */
[----:B------:R-:W4:Y:S01]  /*9dd0*/  LDL R185, [R1+0x22c] ;  /* 0x00022c0001b97983 */ /* 0x000f220000100800 */
[----:B0-----:R-:W-:-:S03]  /*9de0*/  IADD3 R12, P1, R184, UR6, RZ ;  /* 0x00000006b80c7c10 */ /* 0x001fc6000ff3e0ff */
[----:B------:R-:W4:Y:S01]  /*9df0*/  LDL R184, [R1+0x220] ;  /* 0x0002200001b87983 */ /* 0x000f220000100800 */
[----:B------:R-:W-:-:S03]  /*9e00*/  IADD3.X R17, R23, UR17, RZ, P2, !PT ;  /* 0x0000001117117c10 */ /* 0x000fc600097fe4ff */
[----:B------:R-:W4:Y:S04]  /*9e10*/  LDL R23, [R1+0x234] ;  /* 0x0002340001177983 */ /* 0x000f280000100800 */
[----:B------:R-:W4:Y:S04]  /*9e20*/  LDG.E.U8 R211, desc[UR48][R16.64] ;  /* 0x0000003010d37981 */ /* 0x000f28000c1e1100 */
[----:B------:R0:W4:Y:S01]  /*9e30*/  LDG.E.U8 R213, desc[UR48][R14.64] ;  /* 0x000000300ed57981 */ /* 0x000122000c1e1100 */
[----:B------:R-:W-:Y:S02]  /*9e40*/  IADD3.X R13, R21, UR17, RZ, P1, !PT ;  /* 0x00000011150d7c10 */ /* 0x000fe40008ffe4ff */
[----:B0-----:R-:W-:Y:S01]  /*9e50*/  IADD3 R14, P2, R22, UR6, RZ ;  /* 0x00000006160e7c10 */ /* 0x001fe2000ff5e0ff */
[----:B------:R-:W4:Y:S01]  /*9e60*/  LDL R21, [R1+0x23c] ;  /* 0x00023c0001157983 */ /* 0x000f220000100800 */
[----:B------:R-:W-:-:S03]  /*9e70*/  IADD3 R16, P1, R3, UR6, RZ ;  /* 0x0000000603107c10 */ /* 0x000fc6000ff3e0ff */
[----:B------:R-:W4:Y:S04]  /*9e80*/  LDL R3, [R1+0x230] ;  /* 0x0002300001037983 */ /* 0x000f280000100800 */
[----:B------:R-:W4:Y:S04]  /*9e90*/  LDL R22, [R1+0x228] ;  /* 0x0002280001167983 */ /* 0x000f280000100800 */
[----:B------:R0:W4:Y:S01]  /*9ea0*/  LDG.E.U8 R209, desc[UR48][R12.64] ;  /* 0x000000300cd17981 */ /* 0x000122000c1e1100 */
[----:B------:R-:W-:-:S03]  /*9eb0*/  IADD3.X R15, R20, UR17, RZ, P2, !PT ;  /* 0x00000011140f7c10 */ /* 0x000fc600097fe4ff */
[----:B------:R-:W4:Y:S01]  /*9ec0*/  LDL R20, [R1+0x244] ;  /* 0x0002440001147983 */ /* 0x000f220000100800 */
[----:B0-----:R-:W-:-:S03]  /*9ed0*/  IADD3 R12, P2, R19, UR6, RZ ;  /* 0x00000006130c7c10 */ /* 0x001fc6000ff5e0ff */
[----:B------:R3:W4:Y:S01]  /*9ee0*/  LDG.E.U8 R207, desc[UR48][R14.64] ;  /* 0x000000300ecf7981 */ /* 0x000722000c1e1100 */
[----:B--2---:R-:W-:-:S03]  /*9ef0*/  IADD3.X R17, R18, UR17, RZ, P1, !PT ;  /* 0x0000001112117c10 */ /* 0x004fc60008ffe4ff */
[----:B------:R-:W2:Y:S04]  /*9f00*/  LDL R19, [R1+0x238] ;  /* 0x0002380001137983 */ /* 0x000ea80000100800 */
[----:B------:R-:W2:Y:S01]  /*9f10*/  LDL R18, [R1+0x24c] ;  /* 0x00024c0001127983 */ /* 0x000ea20000100800 */
[----:B---3--:R-:W-:-:S03]  /*9f20*/  IADD3 R14, P1, R11, UR6, RZ ;  /* 0x000000060b0e7c10 */ /* 0x008fc6000ff3e0ff */
[----:B------:R-:W3:Y:S01]  /*9f30*/  LDL R11, [R1+0x240] ;  /* 0x00024000010b7983 */ /* 0x000ee20000100800 */
[----:B------:R-:W-:-:S03]  /*9f40*/  IADD3.X R13, R6, UR17, RZ, P2, !PT ;  /* 0x00000011060d7c10 */ /* 0x000fc600097fe4ff */
[----:B------:R-:W3:Y:S04]  /*9f50*/  LDL R6, [R1+0x254] ;  /* 0x0002540001067983 */ /* 0x000ee80000100800 */
[----:B------:R4:W3:Y:S04]  /*9f60*/  LDG.E.U8 R205, desc[UR48][R16.64] ;  /* 0x0000003010cd7981 */ /* 0x0008e8000c1e1100 */
[----:B------:R0:W3:Y:S01]  /*9f70*/  LDG.E.U8 R203, desc[UR48][R12.64] ;  /* 0x000000300ccb7981 */ /* 0x0000e2000c1e1100 */
[----:B----4-:R-:W-:Y:S02]  /*9f80*/  IADD3 R16, P2, R187, UR6, RZ ;  /* 0x00000006bb107c10 */ /* 0x010fe4000ff5e0ff */
[----:B------:R-:W-:-:S05]  /*9f90*/  IADD3.X R15, R186, UR17, RZ, P1, !PT ;  /* 0x00000011ba0f7c10 */ /* 0x000fca0008ffe4ff */
        /* <DEDUP_REMOVED lines=8> */
[----:B------:R-:W-:-:S03]  /*a020*/  IADD3.X R15, R3, UR17, RZ, P2, !PT ;  /* 0x00000011030f7c10 */ /* 0x000fc600097fe4ff */
[----:B------:R-:W4:Y:S01]  /*a030*/  LDL R3, [R1+0x274] ;  /* 0x0002740001037983 */ /* 0x000f220000100800 */
[----:B------:R-:W-:Y:S02]  /*a040*/  IADD3.X R13, R22, UR17, RZ, P1, !PT ;  /* 0x00000011160d7c10 */ /* 0x000fe40008ffe4ff */
[----:B0-----:R-:W-:Y:S01]  /*a050*/  IADD3 R16, P1, R21, UR6, RZ ;  /* 0x0000000615107c10 */ /* 0x001fe2000ff3e0ff */
[----:B------:R-:W4:Y:S04]  /*a060*/  LDL R22, [R1+0x268] ;  /* 0x0002680001167983 */ /* 0x000f280000100800 */
[----:B------:R0:W4:Y:S04]  /*a070*/  LDG.E.U8 R197, desc[UR48][R12.64] ;  /* 0x000000300cc57981 */ /* 0x000128000c1e1100 */
[----:B------:R-:W4:Y:S04]  /*a080*/  LDL R21, [R1+0x27c] ;  /* 0x00027c0001157983 */ /* 0x000f280000100800 */
[----:B------:R-:W4:Y:S01]  /*a090*/  LDG.E.U8 R195, desc[UR48][R14.64] ;  /* 0x000000300ec37981 */ /* 0x000f22000c1e1100 */
[----:B0-----:R-:W-:-:S02]  /*a0a0*/  IADD3 R12, P2, R20, UR6, RZ ;  /* 0x00000006140c7c10 */ /* 0x001fc4000ff5e0ff */
[----:B--2---:R-:W-:Y:S01]  /*a0b0*/  IADD3.X R17, R19, UR17, RZ, P1, !PT ;  /* 0x0000001113117c10 */ /* 0x004fe20008ffe4ff */
[----:B------:R-:W2:Y:S01]  /*a0c0*/  LDL R20, [R1+0x270] ;  /* 0x0002700001147983 */ /* 0x000ea20000100800 */
[----:B------:R-:W-:-:S03]  /*a0d0*/  IADD3 R186, P1, R18, UR6, RZ ;  /* 0x0000000612ba7c10 */ /* 0x000fc6000ff3e0ff */
[----:B------:R-:W2:Y:S01]  /*a0e0*/  LDG.E.U8 R16, desc[UR48][R16.64] ;  /* 0x0000003010107981 */ /* 0x000ea2000c1e1100 */
[----:B---3--:R-:W-:-:S03]  /*a0f0*/  IADD3.X R13, R11, UR17, RZ, P2, !PT ;  /* 0x000000110b0d7c10 */ /* 0x008fc600097fe4ff */
[----:B------:R-:W3:Y:S01]  /*a100*/  LDL R14, [R1+0x29c] ;  /* 0x00029c00010e7983 */ /* 0x000ee20000100800 */
[----:B------:R-:W-:-:S03]  /*a110*/  IADD3 R18, P2, R6, UR6, RZ ;  /* 0x0000000606127c10 */ /* 0x000fc6000ff5e0ff */
[----:B------:R-:W3:Y:S04]  /*a120*/  LDL R11, [R1+0x284] ;  /* 0x00028400010b7983 */ /* 0x000ee80000100800 */
[----:B------:R-:W3:Y:S01]  /*a130*/  LDL R6, [R1+0x278] ;  /* 0x0002780001067983 */ /* 0x000ee20000100800 */
[----:B------:R-:W-:-:S03]  /*a140*/  IADD3.X R187, R188, UR17, RZ, P1, !PT ;  /* 0x00000011bcbb7c10 */ /* 0x000fc60008ffe4ff */
[----:B------:R-:W3:Y:S01]  /*a150*/  LDL R188, [R1+0x28c] ;  /* 0x00028c0001bc7983 */ /* 0x000ee20000100800 */
[----:B------:R-:W-:-:S03]  /*a160*/  IADD3 R180, P1, R191, UR6, RZ ;  /* 0x00000006bfb47c10 */ /* 0x000fc6000ff3e0ff */
[----:B------:R-:W3:Y:S01]  /*a170*/  LDL R17, [R1+0x280] ;  /* 0x0002800001117983 */ /* 0x000ee20000100800 */
[----:B------:R-:W-:-:S03]  /*a180*/  IADD3.X R19, R189, UR17, RZ, P2, !PT ;  /* 0x00000011bd137c10 */ /* 0x000fc600097fe4ff */
[----:B------:R-:W3:Y:S04]  /*a190*/  LDG.E.U8 R186, desc[UR48][R186.64] ;  /* 0x00000030baba7981 */ /* 0x000ee8000c1e1100 */
[----:B------:R0:W3:Y:S04]  /*a1a0*/  LDG.E.U8 R15, desc[UR48][R12.64] ;  /* 0x000000300c0f7981 */ /* 0x0000e8000c1e1100 */
[----:B------:R-:W3:Y:S04]  /*a1b0*/  LDL R189, [R1+0x294] ;  /* 0x0002940001bd7983 */ /* 0x000ee80000100800 */
[----:B------:R-:W3:Y:S01]  /*a1c0*/  LDL R187, [R1+0x288] ;  /* 0x0002880001bb7983 */ /* 0x000ee20000100800 */
[----:B0-----:R-:W-:-:S03]  /*a1d0*/  IADD3 R12, P2, R190, UR6, RZ ;  /* 0x00000006be0c7c10 */ /* 0x001fc6000ff5e0ff */
[----:B------:R-:W3:Y:S04]  /*a1e0*/  LDL R191, [R1+0x2b8] ;  /* 0x0002b80001bf7983 */ /* 0x000ee80000100800 */
[----:B------:R-:W3:Y:S01]  /*a1f0*/  LDL R190, [R1+0x2d4] ;  /* 0x0002d40001be7983 */ /* 0x000ee20000100800 */
[----:B----4-:R-:W-:-:S03]  /*a200*/  IADD3.X R181, R185, UR17, RZ, P1, !PT ;  /* 0x00000011b9b57c10 */ /* 0x010fc60008ffe4ff */
[----:B------:R0:W4:Y:S01]  /*a210*/  LDG.E.U8 R185, desc[UR48][R18.64] ;  /* 0x0000003012b97981 */ /* 0x000122000c1e1100 */
[----:B------:R-:W-:-:S03]  /*a220*/  IADD3.X R13, R23, UR17, RZ, P2, !PT ;  /* 0x00000011170d7c10 */ /* 0x000fc600097fe4ff */
[----:B------:R-:W4:Y:S01]  /*a230*/  LDG.E.U8 R180, desc[UR48][R180.64] ;  /* 0x00000030b4b47981 */ /* 0x000f22000c1e1100 */
[----:B------:R-:W-:-:S03]  /*a240*/  IADD3 R174, P1, R184, UR6, RZ ;  /* 0x00000006b8ae7c10 */ /* 0x000fc6000ff3e0ff */
[----:B------:R-:W4:Y:S04]  /*a250*/  LDL R184, [R1+0x290] ;  /* 0x0002900001b87983 */ /* 0x000f280000100800 */
[----:B------:R3:W4:Y:S04]  /*a260*/  LDG.E.U8 R179, desc[UR48][R12.64] ;  /* 0x000000300cb37981 */ /* 0x000728000c1e1100 */
[----:B------:R-:W4:Y:S01]  /*a270*/  LDL R23, [R1+0x2a4] ;  /* 0x0002a40001177983 */ /* 0x000f220000100800 */
[----:B0-----:R-:W-:-:S03]  /*a280*/  IADD3 R18, P2, R3, UR6, RZ ;  /* 0x0000000603127c10 */ /* 0x001fc6000ff5e0ff */
[----:B------:R-:W4:Y:S01]  /*a290*/  LDL R3, [R1+0x298] ;  /* 0x0002980001037983 */ /* 0x000f220000100800 */
[----:B------:R-:W-:-:S03]  /*a2a0*/  IADD3.X R175, R22, UR17, RZ, P1, !PT ;  /* 0x0000001116af7c10 */ /* 0x000fc60008ffe4ff */
[----:B------:R-:W4:Y:S04]  /*a2b0*/  LDL R22, [R1+0x2ac] ;  /* 0x0002ac0001167983 */ /* 0x000f280000100800 */
[----:B------:R-:W4:Y:S01]  /*a2c0*/  LDG.E.U8 R174, desc[UR48][R174.64] ;  /* 0x00000030aeae7981 */ /* 0x000f22000c1e1100 */
[----:B------:R-:W-:-:S03]  /*a2d0*/  IADD3 R168, P1, R21, UR6, RZ ;  /* 0x0000000615a87c10 */ /* 0x000fc6000ff3e0ff */
[----:B------:R-:W4:Y:S01]  /*a2e0*/  LDL R21, [R1+0x2a0] ;  /* 0x0002a00001157983 */ /* 0x000f220000100800 */
[----:B--2---:R-:W-:-:S03]  /*a2f0*/  IADD3.X R19, R20, UR17, RZ, P2, !PT ;  /* 0x0000001114137c10 */ /* 0x004fc600097fe4ff */
[----:B------:R-:W2:Y:S04]  /*a300*/  LDL R20, [R1+0x2b4] ;  /* 0x0002b40001147983 */ /* 0x000ea80000100800 */
[----:B------:R0:W2:Y:S01]  /*a310*/  LDG.E.U8 R173, desc[UR48][R18.64] ;  /* 0x0000003012ad7981 */ /* 0x0000a2000c1e1100 */
[----:B---3--:R-:W-:-:S03]  /*a320*/  IADD3 R12, P2, R11, UR6, RZ ;  /* 0x000000060b0c7c10 */ /* 0x008fc6000ff5e0ff */
[----:B------:R-:W3:Y:S01]  /*a330*/  LDL R11, [R1+0x2a8] ;  /* 0x0002a800010b7983 */ /* 0x000ee20000100800 */
[----:B------:R-:W-:-:S03]  /*a340*/  IADD3.X R169, R6, UR17, RZ, P1, !PT ;  /* 0x0000001106a97c10 */ /* 0x000fc60008ffe4ff */
[----:B------:R-:W3:Y:S01]  /*a350*/  LDL R6, [R1+0x2bc] ;  /* 0x0002bc0001067983 */ /* 0x000ee20000100800 */
[----:B------:R-:W-:-:S03]  /*a360*/  IADD3 R162, P1, R188, UR6, RZ ;  /* 0x00000006bca27c10 */ /* 0x000fc6000ff3e0ff */
[----:B------:R-:W3:Y:S01]  /*a370*/  LDL R188, [R1+0x2b0] ;  /* 0x0002b00001bc7983 */ /* 0x000ee20000100800 */
[----:B------:R-:W-:-:S03]  /*a380*/  IADD3.X R13, R17, UR17, RZ, P2, !PT ;  /* 0x00000011110d7c10 */ /* 0x000fc600097fe4ff */
[----:B------:R-:W3:Y:S04]  /*a390*/  LDL R17, [R1+0x2c4] ;  /* 0x0002c40001117983 */ /* 0x000ee80000100800 */
[----:B------:R1:W3:Y:S04]  /*a3a0*/  LDG.E.U8 R167, desc[UR48][R12.64] ;  /* 0x000000300ca77981 */ /* 0x0002e8000c1e1100 */
[----:B------:R-:W3:Y:S01]  /*a3b0*/  LDG.E.U8 R168, desc[UR48][R168.64] ;  /* 0x00000030a8a87981 */ /* 0x000ee2000c1e1100 */
[----:B------:R-:W-:-:S03]  /*a3c0*/  IADD3.X R163, R187, UR17, RZ, P1, !PT ;  /* 0x00000011bba37c10 */ /* 0x000fc60008ffe4ff */
[----:B------:R-:W3:Y:S01]  /*a3d0*/  LDL R187, [R1+0x2cc] ;  /* 0x0002cc0001bb7983 */ /* 0x000ee20000100800 */
[----:B------:R-:W-:-:S03]  /*a3e0*/  IADD3 R156, P1, R14, UR6, RZ ;  /* 0x000000060e9c7c10 */ /* 0x000fc6000ff3e0ff */
[----:B------:R-:W3:Y:S01]  /*a3f0*/  LDL R14, [R1+0x2c0] ;  /* 0x0002c000010e7983 */ /* 0x000ee20000100800 */
[----:B0-----:R-:W-:-:S03]  /*a400*/  IADD3 R18, P2, R189, UR6, RZ ;  /* 0x00000006bd127c10 */ /* 0x001fc6000ff5e0ff */
[----:B------:R-:W3:Y:S04]  /*a410*/  LDL R189, [R1+0x2c8] ;  /* 0x0002c80001bd7983 */ /* 0x000ee80000100800 */
[----:B------:R-:W3:Y:S01]  /*a420*/  LDG.E.U8 R162, desc[UR48][R162.64] ;  /* 0x00000030a2a27981 */ /* 0x000ee2000c1e1100 */
[----:B----4-:R-:W-:-:S03]  /*a430*/  IADD3.X R157, R3, UR17, RZ, P1, !PT ;  /* 0x00000011039d7c10 */ /* 0x010fc60008ffe4ff */
[----:B------:R-:W4:Y:S01]  /*a440*/  LDL R3, [R1+0x2dc] ;  /* 0x0002dc0001037983 */ /* 0x000f220000100800 */
[----:B------:R-:W-:Y:S02]  /*a450*/  IADD3.X R19, R184, UR17, RZ, P2, !PT ;  /* 0x00000011b8137c10 */ /* 0x000fe400097fe4ff */
[----:B------:R-:W-:Y:S01]  /*a460*/  IADD3 R22, P1, R22, UR6, RZ ;  /* 0x0000000616167c10 */ /* 0x000fe2000ff3e0ff */
[----:B------:R-:W4:Y:S01]  /*a470*/  LDL R184, [R1+0x2d0] ;  /* 0x0002d00001b87983 */ /* 0x000f220000100800 */
[----:B-1----:R-:W-:-:S03]  /*a480*/  IADD3 R12, P2, R23, UR6, RZ ;  /* 0x00000006170c7c10 */ /* 0x002fc6000ff5e0ff */
[----:B------:R0:W4:Y:S01]  /*a490*/  LDG.E.U8 R161, desc[UR48][R18.64] ;  /* 0x0000003012a17981 */ /* 0x000122000c1e1100 */
[----:B------:R-:W-:-:S03]  /*a4a0*/  IADD3.X R13, R21, UR17, RZ, P2, !PT ;  /* 0x00000011150d7c10 */ /* 0x000fc600097fe4ff */
[----:B------:R-:W4:Y:S04]  /*a4b0*/  LDG.E.U8 R156, desc[UR48][R156.64] ;  /* 0x000000309c9c7981 */ /* 0x000f28000c1e1100 */
[----:B------:R1:W4:Y:S01]  /*a4c0*/  LDG.E.U8 R155, desc[UR48][R12.64] ;  /* 0x000000300c9b7981 */ /* 0x000322000c1e1100 */
[----:B--2---:R-:W-:Y:S02]  /*a4d0*/  IADD3 R20, P2, R20, UR6, RZ ;  /* 0x0000000614147c10 */ /* 0x004fe4000ff5e0ff */
[----:B---3--:R-:W-:Y:S02]  /*a4e0*/  IADD3.X R23, R11, UR17, RZ, P1, !PT ;  /* 0x000000110b177c10 */ /* 0x008fe40008ffe4ff */
[----:B------:R-:W2:Y:S01]  /*a4f0*/  LDL R11, [R1+0x2ec] ;  /* 0x0002ec00010b7983 */ /* 0x000ea20000100800 */
[----:B0-----:R-:W-:-:S03]  /*a500*/  IADD3 R18, P1, R6, UR6, RZ ;  /* 0x0000000606127c10 */ /* 0x001fc6000ff3e0ff */
[----:B------:R-:W3:Y:S01]  /*a510*/  LDL R6, [R1+0x2e0] ;  /* 0x0002e00001067983 */ /* 0x000ee20000100800 */
[----:B------:R-:W-:-:S03]  /*a520*/  IADD3.X R21, R188, UR17, RZ, P2, !PT ;  /* 0x00000011bc157c10 */ /* 0x000fc600097fe4ff */
[----:B------:R-:W3:Y:S01]  /*a530*/  LDL R188, [R1+0x2f4] ;  /* 0x0002f40001bc7983 */ /* 0x000ee20000100800 */
[----:B-1----:R-:W-:-:S03]  /*a540*/  IADD3 R12, P2, R17, UR6, RZ ;  /* 0x00000006110c7c10 */ /* 0x002fc6000ff5e0ff */
[----:B------:R-:W3:Y:S01]  /*a550*/  LDL R17, [R1+0x2e8] ;  /* 0x0002e80001117983 */ /* 0x000ee20000100800 */
[----:B------:R-:W-:-:S03]  /*a560*/  IADD3.X R19, R191, UR17, RZ, P1, !PT ;  /* 0x00000011bf137c10 */ /* 0x000fc60008ffe4ff */
[----:B------:R-:W3:Y:S04]  /*a570*/  LDL R191, [R1+0x304] ;  /* 0x0003040001bf7983 */ /* 0x000ee80000100800 */
[----:B------:R-:W3:Y:S04]  /*a580*/  LDG.E.U8 R21, desc[UR48][R20.64] ;  /* 0x0000003014157981 */ /* 0x000ee8000c1e1100 */
[----:B------:R-:W3:Y:S01]  /*a590*/  LDG.E.U8 R22, desc[UR48][R22.64] ;  /* 0x0000003016167981 */ /* 0x000ee2000c1e1100 */
[----:B------:R-:W-:-:S03]  /*a5a0*/  IADD3 R158, P1, R187, UR6, RZ ;  /* 0x00000006bb9e7c10 */ /* 0x000fc6000ff3e0ff */
[----:B------:R-:W3:Y:S01]  /*a5b0*/  LDL R187, [R1+0x2f0] ;  /* 0x0002f00001bb7983 */ /* 0x000ee20000100800 */
[----:B------:R-:W-:-:S03]  /*a5c0*/  IADD3.X R13, R14, UR17, RZ, P2, !PT ;  /* 0x000000110e0d7c10 */ /* 0x000fc600097fe4ff */
[----:B------:R0:W3:Y:S01]  /*a5d0*/  LDG.E.U8 R14, desc[UR48][R18.64] ;  /* 0x00000030120e7981 */ /* 0x0000e2000c1e1100 */
[----:B------:R-:W-:-:S03]  /*a5e0*/  IADD3.X R159, R189, UR17, RZ, P1, !PT ;  /* 0x00000011bd9f7c10 */ /* 0x000fc60008ffe4ff */
[----:B------:R-:W3:Y:S04]  /*a5f0*/  LDL R20, [R1+0x30c] ;  /* 0x00030c0001147983 */ /* 0x000ee80000100800 */
[----:B------:R-:W3:Y:S01]  /*a600*/  LDL R23, [R1+0x308] ;  /* 0x0003080001177983 */ /* 0x000ee20000100800 */
[----:B0-----:R-:W-:-:S03]  /*a610*/  IADD3 R18, P2, R190, UR6, RZ ;  /* 0x00000006be127c10 */ /* 0x001fc6000ff5e0ff */
[----:B------:R-:W3:Y:S04]  /*a620*/  LDL R190, [R1+0x2f8] ;  /* 0x0002f80001be7983 */ /* 0x000ee80000100800 */
[----:B------:R-:W3:Y:S04]  /*a630*/  LDL R189, [R1+0x314] ;  /* 0x0003140001bd7983 */ /* 0x000ee80000100800 */
[----:B------:R-:W3:Y:S04]  /*a640*/  LDG.E.U8 R13, desc[UR48][R12.64] ;  /* 0x000000300c0d7981 */ /* 0x000ee8000c1e1100 */
[----:B------:R-:W3:Y:S01]  /*a650*/  LDL R12, [R1+0x31c] ;  /* 0x00031c00010c7983 */ /* 0x000ee20000100800 */
[----:B----4-:R-:W-:-:S03]  /*a660*/  IADD3 R152, P1, R3, UR6, RZ ;  /* 0x0000000603987c10 */ /* 0x010fc6000ff3e0ff */
[----:B------:R-:W4:Y:S01]  /*a670*/  LDL R3, [R1+0x300] ;  /* 0x0003000001037983 */ /* 0x000f220000100800 */
[----:B------:R-:W-:-:S03]  /*a680*/  IADD3.X R19, R184, UR17, RZ, P2, !PT ;  /* 0x00000011b8137c10 */ /* 0x000fc600097fe4ff */
[----:B------:R0:W4:Y:S01]  /*a690*/  LDG.E.U8 R184, desc[UR48][R158.64] ;  /* 0x000000309eb87981 */ /* 0x000122000c1e1100 */
[----:B------:R-:W-:-:S03]  /*a6a0*/  IADD3.X R153, R193, UR17, RZ, P1, !PT ;  /* 0x00000011c1997c10 */ /* 0x000fc60008ffe4ff */
[----:B------:R2:W4:Y:S04]  /*a6b0*/  LDG.E.U8 R183, desc[UR48][R18.64] ;  /* 0x0000003012b77981 */ /* 0x000528000c1e1100 */
[----:B------:R1:W4:Y:S01]  /*a6c0*/  LDG.E.U8 R178, desc[UR48][R152.64] ;  /* 0x0000003098b27981 */ /* 0x000322000c1e1100 */
[----:B0-----:R-:W-:-:S03]  /*a6d0*/  IADD3 R158, P2, R194, UR6, RZ ;  /* 0x00000006c29e7c10 */ /* 0x001fc6000ff5e0ff */
[----:B------:R-:W4:Y:S01]  /*a6e0*/  LDL R194, [R1+0x360] ;  /* 0x0003600001c27983 */ /* 0x000f220000100800 */
[----:B--2---:R-:W-:-:S03]  /*a6f0*/  IADD3 R18, P1, R11, UR6, RZ ;  /* 0x000000060b127c10 */ /* 0x004fc6000ff3e0ff */
[----:B------:R-:W2:Y:S01]  /*a700*/  LDL R11, [R1+0x310] ;  /* 0x00031000010b7983 */ /* 0x000ea20000100800 */
[----:B---3--:R-:W-:-:S03]  /*a710*/  IADD3.X R159, R6, UR17, RZ, P2, !PT ;  /* 0x00000011069f7c10 */ /* 0x008fc600097fe4ff */
[----:B------:R-:W3:Y:S01]  /*a720*/  LDL R6, [R1+0x324] ;  /* 0x0003240001067983 */ /* 0x000ee20000100800 */
[----:B-1----:R-:W-:-:S03]  /*a730*/  IADD3 R152, P2, R188, UR6, RZ ;  /* 0x00000006bc987c10 */ /* 0x002fc6000ff5e0ff */
[----:B------:R-:W3:Y:S01]  /*a740*/  LDL R188, [R1+0x318] ;  /* 0x0003180001bc7983 */ /* 0x000ee20000100800 */
[----:B------:R-:W-:-:S03]  /*a750*/  IADD3.X R19, R17, UR17, RZ, P1, !PT ;  /* 0x0000001111137c10 */ /* 0x000fc60008ffe4ff */
[----:B------:R-:W3:Y:S04]  /*a760*/  LDL R17, [R1+0x32c] ;  /* 0x00032c0001117983 */ /* 0x000ee80000100800 */
[----:B------:R0:W3:Y:S04]  /*a770*/  LDG.E.U8 R177, desc[UR48][R158.64] ;  /* 0x000000309eb17981 */ /* 0x0000e8000c1e1100 */
[----:B------:R1:W3:Y:S01]  /*a780*/  LDG.E.U8 R172, desc[UR48][R18.64] ;  /* 0x0000003012ac7981 */ /* 0x0002e2000c1e1100 */
[----:B0-----:R-:W-:-:S03]  /*a790*/  IADD3 R158, P1, R192, UR6, RZ ;  /* 0x00000006c09e7c10 */ /* 0x001fc6000ff3e0ff */
[----:B------:R-:W3:Y:S01]  /*a7a0*/  LDL R192, [R1+0x320] ;  /* 0x0003200001c07983 */ /* 0x000ee20000100800 */
[----:B------:R-:W-:-:S03]  /*a7b0*/  IADD3.X R153, R187, UR17, RZ, P2, !PT ;  /* 0x00000011bb997c10 */ /* 0x000fc600097fe4ff */
[----:B------:R-:W3:Y:S01]  /*a7c0*/  LDL R187, [R1+0x334] ;  /* 0x0003340001bb7983 */ /* 0x000ee20000100800 */
[----:B-1----:R-:W-:-:S03]  /*a7d0*/  IADD3 R18, P2, R191, UR6, RZ ;  /* 0x00000006bf127c10 */ /* 0x002fc6000ff5e0ff */
[----:B------:R0:W3:Y:S04]  /*a7e0*/  LDG.E.U8 R171, desc[UR48][R152.64] ;  /* 0x0000003098ab7981 */ /* 0x0000e8000c1e1100 */
[----:B------:R-:W3:Y:S01]  /*a7f0*/  LDL R191, [R1+0x328] ;  /* 0x0003280001bf7983 */ /* 0x000ee20000100800 */
[----:B------:R-:W-:-:S03]  /*a800*/  IADD3.X R159, R190, UR17, RZ, P1, !PT ;  /* 0x00000011be9f7c10 */ /* 0x000fc60008ffe4ff */
[----:B------:R-:W3:Y:S01]  /*a810*/  LDL R190, [R1+0x33c] ;  /* 0x00033c0001be7983 */ /* 0x000ee20000100800 */
[----:B0-----:R-:W-:-:S03]  /*a820*/  IADD3 R152, P1, R20, UR6, RZ ;  /* 0x0000000614987c10 */ /* 0x001fc6000ff3e0ff */
[----:B------:R-:W3:Y:S01]  /*a830*/  LDL R20, [R1+0x330] ;  /* 0x0003300001147983 */ /* 0x000ee20000100800 */
[----:B----4-:R-:W-:-:S03]  /*a840*/  IADD3.X R19, R3, UR17, RZ, P2, !PT ;  /* 0x0000001103137c10 */ /* 0x010fc600097fe4ff */
[----:B------:R0:W4:Y:S04]  /*a850*/  LDG.E.U8 R166, desc[UR48][R158.64] ;  /* 0x000000309ea67981 */ /* 0x000128000c1e1100 */
[----:B------:R-:W4:Y:S01]  /*a860*/  LDL R3, [R1+0x344] ;  /* 0x0003440001037983 */ /* 0x000f220000100800 */
[----:B------:R-:W-:-:S03]  /*a870*/  IADD3.X R153, R23, UR17, RZ, P1, !PT ;  /* 0x0000001117997c10 */ /* 0x000fc60008ffe4ff */
[----:B------:R-:W4:Y:S01]  /*a880*/  LDL R23, [R1+0x34c] ;  /* 0x00034c0001177983 */ /* 0x000f220000100800 */
[----:B0-----:R-:W-:-:S03]  /*a890*/  IADD3 R158, P2, R189, UR6, RZ ;  /* 0x00000006bd9e7c10 */ /* 0x001fc6000ff5e0ff */
[----:B------:R-:W4:Y:S04]  /*a8a0*/  LDG.E.U8 R160, desc[UR48][R152.64] ;  /* 0x0000003098a07981 */ /* 0x000f28000c1e1100 */
[----:B------:R0:W4:Y:S02]  /*a8b0*/  LDG.E.U8 R165, desc[UR48][R18.64] ;  /* 0x0000003012a57981 */ /* 0x000124000c1e1100 */
[----:B0-----:R-:W-:Y:S02]  /*a8c0*/  IADD3 R18, P1, R12, UR6, RZ ;  /* 0x000000060c127c10 */ /* 0x001fe4000ff3e0ff */
[----:B------:R-:W4:Y:S01]  /*a8d0*/  LDL R12, [R1+0x340] ;  /* 0x00034000010c7983 */ /* 0x000f220000100800 */
[----:B--2---:R-:W-:-:S03]  /*a8e0*/  IADD3.X R159, R11, UR17, RZ, P2, !PT ;  /* 0x000000110b9f7c10 */ /* 0x004fc600097fe4ff */
[----:B------:R-:W2:Y:S01]  /*a8f0*/  LDL R11, [R1+0x354] ;  /* 0x00035400010b7983 */ /* 0x000ea20000100800 */
[----:B---3--:R-:W-:-:S03]  /*a900*/  IADD3 R152, P2, R6, UR6, RZ ;  /* 0x0000000606987c10 */ /* 0x008fc6000ff5e0ff */
[----:B------:R-:W3:Y:S01]  /*a910*/  LDL R6, [R1+0x348] ;  /* 0x0003480001067983 */ /* 0x000ee20000100800 */
[----:B------:R-:W-:-:S03]  /*a920*/  IADD3.X R19, R188, UR17, RZ, P1, !PT ;  /* 0x00000011bc137c10 */ /* 0x000fc60008ffe4ff */
[----:B------:R-:W2:Y:S01]  /*a930*/  LDG.E.U8 R159, desc[UR48][R158.64] ;  /* 0x000000309e9f7981 */ /* 0x000ea2000c1e1100 */
[----:B------:R-:W-:-:S03]  /*a940*/  IADD3 R188, P1, R17, UR6, RZ ;  /* 0x0000000611bc7c10 */ /* 0x000fc6000ff3e0ff */
[----:B------:R-:W2:Y:S04]  /*a950*/  LDL R17, [R1+0x350] ;  /* 0x0003500001117983 */ /* 0x000ea80000100800 */
[----:B------:R0:W2:Y:S01]  /*a960*/  LDG.E.U8 R154, desc[UR48][R18.64] ;  /* 0x00000030129a7981 */ /* 0x0000a2000c1e1100 */
[----:B------:R-:W-:Y:S02]  /*a970*/  IADD3.X R153, R192, UR17, RZ, P2, !PT ;  /* 0x00000011c0997c10 */ /* 0x000fe400097fe4ff */
[----:B0-----:R-:W-:Y:S02]  /*a980*/  IADD3 R18, P2, R187, UR6, RZ ;  /* 0x00000006bb127c10 */ /* 0x001fe4000ff5e0ff */
[----:B------:R-:W2:Y:S04]  /*a990*/  LDL R187, [R1+0x358] ;  /* 0x0003580001bb7983 */ /* 0x000ea80000100800 */
[----:B------:R-:W2:Y:S01]  /*a9a0*/  LDG.E.U8 R153, desc[UR48][R152.64] ;  /* 0x0000003098997981 */ /* 0x000ea2000c1e1100 */
[----:B------:R-:W-:-:S02]  /*a9b0*/  IADD3.X R189, R191, UR17, RZ, P1, !PT ;  /* 0x00000011bfbd7c10 */ /* 0x000fc40008ffe4ff */
[----:B------:R-:W-:Y:S02]  /*a9c0*/  IADD3 R192, P1, R190, UR6, RZ ;  /* 0x00000006bec07c10 */ /* 0x000fe4000ff3e0ff */
[----:B------:R-:W-:Y:S02]  /*a9d0*/  IADD3.X R19, R20, UR17, RZ, P2, !PT ;  /* 0x0000001114137c10 */ /* 0x000fe400097fe4ff */
[----:B------:R-:W-:Y:S01]  /*a9e0*/  IADD3.X R193, R198, UR17, RZ, P1, !PT ;  /* 0x00000011c6c17c10 */ /* 0x000fe20008ffe4ff */
[----:B------:R0:W2:Y:S04]  /*a9f0*/  LDG.E.U8 R20, desc[UR48][R188.64] ;  /* 0x00000030bc147981 */ /* 0x0000a8000c1e1100 */
[----:B------:R-:W2:Y:S04]  /*aa00*/  LDL R198, [R1+0x370] ;  /* 0x0003700001c67983 */ /* 0x000ea80000100800 */
[----:B------:R-:W2:Y:S04]  /*aa10*/  LDG.E.U8 R19, desc[UR48][R18.64] ;  /* 0x0000003012137981 */ /* 0x000ea8000c1e1100 */
[----:B------:R-:W2:Y:S01]  /*aa20*/  LDL R18, [R1+0x378] ;  /* 0x0003780001127983 */ /* 0x000ea20000100800 */
[----:B----4-:R-:W-:-:S03]  /*aa30*/  IADD3 R190, P2, R3, UR6, RZ ;  /* 0x0000000603be7c10 */ /* 0x010fc6000ff5e0ff */
[----:B------:R-:W4:Y:S01]  /*aa40*/  LDL R3, [R1+0x368] ;  /* 0x0003680001037983 */ /* 0x000f220000100800 */
[----:B0-----:R-:W-:-:S03]  /*aa50*/  IADD3 R188, P1, R23, UR6, RZ ;  /* 0x0000000617bc7c10 */ /* 0x001fc6000ff3e0ff */
[----:B------:R-:W4:Y:S01]  /*aa60*/  LDL R23, [R1+0x384] ;  /* 0x0003840001177983 */ /* 0x000f220000100800 */
[----:B------:R-:W-:-:S03]  /*aa70*/  IADD3.X R191, R12, UR17, RZ, P2, !PT ;  /* 0x000000110cbf7c10 */ /* 0x000fc600097fe4ff */
[----:B------:R2:W4:Y:S01]  /*aa80*/  LDG.E.U8 R12, desc[UR48][R192.64] ;  /* 0x00000030c00c7981 */ /* 0x000522000c1e1100 */
[----:B---3--:R-:W-:-:S03]  /*aa90*/  IADD3.X R189, R6, UR17, RZ, P1, !PT ;  /* 0x0000001106bd7c10 */ /* 0x008fc60008ffe4ff */
[----:B------:R-:W3:Y:S01]  /*aaa0*/  LDL R6, [R1+0x38c] ;  /* 0x00038c0001067983 */ /* 0x000ee20000100800 */
[----:B--2---:R-:W-:-:S03]  /*aab0*/  IADD3 R192, P2, R11, UR6, RZ ;  /* 0x000000060bc07c10 */ /* 0x004fc6000ff5e0ff */
[----:B------:R0:W2:Y:S01]  /*aac0*/  LDG.E.U8 R11, desc[UR48][R190.64] ;  /* 0x00000030be0b7981 */ /* 0x0000a2000c1e1100 */
[----:B------:R-:W-:-:S03]  /*aad0*/  IADD3.X R193, R17, UR17, RZ, P2, !PT ;  /* 0x0000001111c17c10 */ /* 0x000fc600097fe4ff */
[----:B------:R-:W2:Y:S04]  /*aae0*/  LDL R17, [R1+0x394] ;  /* 0x0003940001117983 */ /* 0x000ea80000100800 */
[----:B------:R1:W2:Y:S01]  /*aaf0*/  LDG.E.U8 R182, desc[UR48][R188.64] ;  /* 0x00000030bcb67981 */ /* 0x0002a2000c1e1100 */
[----:B0-----:R-:W-:-:S03]  /*ab00*/  IADD3 R190, P1, R204, UR6, RZ ;  /* 0x00000006ccbe7c10 */ /* 0x001fc6000ff3e0ff */
[----:B------:R-:W2:Y:S04]  /*ab10*/  LDL R204, [R1+0x380] ;  /* 0x0003800001cc7983 */ /* 0x000ea80000100800 */
[----:B------:R0:W2:Y:S01]  /*ab20*/  LDG.E.U8 R181, desc[UR48][R192.64] ;  /* 0x00000030c0b57981 */ /* 0x0000a2000c1e1100 */
[----:B-1----:R-:W-:-:S03]  /*ab30*/  IADD3 R188, P2, R202, UR6, RZ ;  /* 0x00000006cabc7c10 */ /* 0x002fc6000ff5e0ff */
[----:B------:R-:W2:Y:S01]  /*ab40*/  LDL R202, [R1+0x39c] ;  /* 0x00039c0001ca7983 */ /* 0x000ea20000100800 */
[----:B------:R-:W-:-:S03]  /*ab50*/  IADD3.X R191, R187, UR17, RZ, P1, !PT ;  /* 0x00000011bbbf7c10 */ /* 0x000fc60008ffe4ff */
[----:B------:R-:W2:Y:S01]  /*ab60*/  LDL R187, [R1+0x390] ;  /* 0x0003900001bb7983 */ /* 0x000ea20000100800 */
[----:B0-----:R-:W-:Y:S02]  /*ab70*/  IADD3 R192, P1, R208, UR6, RZ ;  /* 0x00000006d0c07c10 */ /* 0x001fe4000ff3e0ff */
[----:B------:R-:W-:Y:S01]  /*ab80*/  IADD3.X R189, R194, UR17, RZ, P2, !PT ;  /* 0x00000011c2bd7c10 */ /* 0x000fe200097fe4ff */
[----:B------:R0:W2:Y:S04]  /*ab90*/  LDG.E.U8 R176, desc[UR48][R190.64] ;  /* 0x00000030beb07981 */ /* 0x0000a8000c1e1100 */
[----:B------:R-:W2:Y:S04]  /*aba0*/  LDL R194, [R1+0x3a4] ;  /* 0x0003a40001c27983 */ /* 0x000ea80000100800 */
[----:B------:R1:W2:Y:S01]  /*abb0*/  LDG.E.U8 R175, desc[UR48][R188.64] ;  /* 0x00000030bcaf7981 */ /* 0x0002a2000c1e1100 */
[----:B0-----:R-:W-:-:S03]  /*abc0*/  IADD3 R190, P2, R196, UR6, RZ ;  /* 0x00000006c4be7c10 */ /* 0x001fc6000ff5e0ff */
[----:B------:R-:W2:Y:S04]  /*abd0*/  LDL R196, [R1+0x398] ;  /* 0x0003980001c47983 */ /* 0x000ea80000100800 */
[----:B------:R-:W2:Y:S01]  /*abe0*/  LDL R208, [R1+0x3e0] ;  /* 0x0003e00001d07983 */ /* 0x000ea20000100800 */
[----:B----4-:R-:W-:-:S03]  /*abf0*/  IADD3.X R193, R3, UR17, RZ, P1, !PT ;  /* 0x0000001103c17c10 */ /* 0x010fc60008ffe4ff */
[----:B------:R-:W4:Y:S01]  /*ac00*/  LDL R3, [R1+0x3ac] ;  /* 0x0003ac0001037983 */ /* 0x000f220000100800 */
[----:B-1----:R-:W-:Y:S02]  /*ac10*/  IADD3 R188, P1, R200, UR6, RZ ;  /* 0x00000006c8bc7c10 */ /* 0x002fe4000ff3e0ff */
[----:B------:R-:W-:Y:S01]  /*ac20*/  IADD3.X R191, R198, UR17, RZ, P2, !PT ;  /* 0x00000011c6bf7c10 */ /* 0x000fe200097fe4ff */
[----:B------:R-:W4:Y:S04]  /*ac30*/  LDL R200, [R1+0x3a0] ;  /* 0x0003a00001c87983 */ /* 0x000f280000100800 */
[----:B------:R-:W4:Y:S01]  /*ac40*/  LDL R198, [R1+0x3b4] ;  /* 0x0003b40001c67983 */ /* 0x000f220000100800 */
[----:B------:R-:W-:-:S03]  /*ac50*/  IADD3.X R189, R18, UR17, RZ, P1, !PT ;  /* 0x0000001112bd7c10 */ /* 0x000fc60008ffe4ff */
[----:B------:R-:W4:Y:S04]  /*ac60*/  LDG.E.U8 R169, desc[UR48][R190.64] ;  /* 0x00000030bea97981 */ /* 0x000f28000c1e1100 */
[----:B------:R0:W4:Y:S04]  /*ac70*/  LDG.E.U8 R170, desc[UR48][R192.64] ;  /* 0x00000030c0aa7981 */ /* 0x000128000c1e1100 */
[----:B------:R-:W4:Y:S04]  /*ac80*/  LDL R18, [R1+0x3bc] ;  /* 0x0003bc0001127983 */ /* 0x000f280000100800 */
[----:B------:R1:W4:Y:S01]  /*ac90*/  LDG.E.U8 R164, desc[UR48][R188.64] ;  /* 0x00000030bca47981 */ /* 0x000322000c1e1100 */
[----:B0-----:R-:W-:-:S03]  /*aca0*/  IADD3 R192, P2, R23, UR6, RZ ;  /* 0x0000000617c07c10 */ /* 0x001fc6000ff5e0ff */
[----:B------:R-:W4:Y:S01]  /*acb0*/  LDL R23, [R1+0x3a8] ;  /* 0x0003a80001177983 */ /* 0x000f220000100800 */
[----:B---3--:R-:W-:-:S03]  /*acc0*/  IADD3 R190, P1, R6, UR6, RZ ;  /* 0x0000000606be7c10 */ /* 0x008fc6000ff3e0ff */
[----:B------:R-:W3:Y:S01]  /*acd0*/  LDL R6, [R1+0x3b0] ;  /* 0x0003b00001067983 */ /* 0x000ee20000100800 */
[----:B------:R-:W-:-:S03]  /*ace0*/  IADD3.X R191, R206, UR17, RZ, P1, !PT ;  /* 0x00000011cebf7c10 */ /* 0x000fc60008ffe4ff */
[----:B------:R-:W3:Y:S04]  /*acf0*/  LDL R206, [R1+0x3cc] ;  /* 0x0003cc0001ce7983 */ /* 0x000ee80000100800 */
[----:B------:R-:W3:Y:S01]  /*ad00*/  LDG.E.U8 R158, desc[UR48][R190.64] ;  /* 0x00000030be9e7981 */ /* 0x000ee2000c1e1100 */
[----:B--2---:R-:W-:-:S03]  /*ad10*/  IADD3.X R193, R204, UR17, RZ, P2, !PT ;  /* 0x00000011ccc17c10 */ /* 0x004fc600097fe4ff */
[----:B------:R-:W2:Y:S01]  /*ad20*/  LDL R204, [R1+0x3c4] ;  /* 0x0003c40001cc7983 */ /* 0x000ea20000100800 */
[----:B-1----:R-:W-:-:S03]  /*ad30*/  IADD3 R188, P2, R17, UR6, RZ ;  /* 0x0000000611bc7c10 */ /* 0x002fc6000ff5e0ff */
[----:B------:R-:W2:Y:S04]  /*ad40*/  LDL R17, [R1+0x3b8] ;  /* 0x0003b80001117983 */ /* 0x000ea80000100800 */
[----:B------:R0:W2:Y:S01]  /*ad50*/  LDG.E.U8 R163, desc[UR48][R192.64] ;  /* 0x00000030c0a37981 */ /* 0x0000a2000c1e1100 */
[----:B------:R-:W-:-:S03]  /*ad60*/  IADD3.X R189, R187, UR17, RZ, P2, !PT ;  /* 0x00000011bbbd7c10 */ /* 0x000fc600097fe4ff */
[----:B------:R-:W2:Y:S04]  /*ad70*/  LDL R187, [R1+0x3c0] ;  /* 0x0003c00001bb7983 */ /* 0x000ea80000100800 */
[----:B------:R4:W2:Y:S01]  /*ad80*/  LDG.E.U8 R157, desc[UR48][R188.64] ;  /* 0x00000030bc9d7981 */ /* 0x0008a2000c1e1100 */
[----:B0-----:R-:W-:Y:S02]  /*ad90*/  IADD3 R192, P1, R202, UR6, RZ ;  /* 0x00000006cac07c10 */ /* 0x001fe4000ff3e0ff */
[----:B------:R-:W-:Y:S01]  /*ada0*/  IADD3 R190, P2, R194, UR6, RZ ;  /* 0x00000006c2be7c10 */ /* 0x000fe2000ff5e0ff */
[----:B------:R-:W2:Y:S04]  /*adb0*/  LDL R202, [R1+0x400] ;  /* 0x0004000001ca7983 */ /* 0x000ea80000100800 */
[----:B------:R-:W2:Y:S01]  /*adc0*/  LDL R194, [R1+0x3c8] ;  /* 0x0003c80001c27983 */ /* 0x000ea20000100800 */
[----:B------:R-:W-:-:S03]  /*add0*/  IADD3.X R193, R196, UR17, RZ, P1, !PT ;  /* 0x00000011c4c17c10 */ /* 0x000fc60008ffe4ff */
[----:B------:R-:W2:Y:S04]  /*ade0*/  LDL R196, [R1+0x3e8] ;  /* 0x0003e80001c47983 */ /* 0x000ea80000100800 */
[----:B------:R0:W2:Y:S01]  /*adf0*/  LDG.E.U8 R152, desc[UR48][R192.64] ;  /* 0x00000030c0987981 */ /* 0x0000a2000c1e1100 */
[----:B----4-:R-:W-:-:S03]  /*ae00*/  IADD3 R188, P1, R3, UR6, RZ ;  /* 0x0000000603bc7c10 */ /* 0x010fc6000ff3e0ff */
[----:B------:R-:W4:Y:S01]  /*ae10*/  LDL R3, [R1+0x3d0] ;  /* 0x0003d00001037983 */ /* 0x000f220000100800 */
[----:B------:R-:W-:-:S03]  /*ae20*/  IADD3.X R191, R200, UR17, RZ, P2, !PT ;  /* 0x00000011c8bf7c10 */ /* 0x000fc600097fe4ff */
[----:B------:R-:W4:Y:S01]  /*ae30*/  LDL R200, [R1+0x3ec] ;  /* 0x0003ec0001c87983 */ /* 0x000f220000100800 */
[----:B0-----:R-:W-:-:S03]  /*ae40*/  IADD3 R192, P2, R198, UR6, RZ ;  /* 0x00000006c6c07c10 */ /* 0x001fc6000ff5e0ff */
[----:B------:R-:W4:Y:S01]  /*ae50*/  LDL R198, [R1+0x3e4] ;  /* 0x0003e40001c67983 */ /* 0x000f220000100800 */
[----:B------:R-:W-:-:S03]  /*ae60*/  IADD3.X R189, R23, UR17, RZ, P1, !PT ;  /* 0x0000001117bd7c10 */ /* 0x000fc60008ffe4ff */
[----:B------:R0:W4:Y:S01]  /*ae70*/  LDG.E.U8 R23, desc[UR48][R190.64] ;  /* 0x00000030be177981 */ /* 0x000122000c1e1100 */
[----:B---3--:R-:W-:-:S03]  /*ae80*/  IADD3.X R193, R6, UR17, RZ, P2, !PT ;  /* 0x0000001106c17c10 */ /* 0x008fc600097fe4ff */
[----:B------:R-:W3:Y:S01]  /*ae90*/  LDL R6, [R1+0x3f4] ;  /* 0x0003f40001067983 */ /* 0x000ee20000100800 */
[----:B0-----:R-:W-:-:S03]  /*aea0*/  IADD3 R190, P1, R18, UR6, RZ ;  /* 0x0000000612be7c10 */ /* 0x001fc6000ff3e0ff */
[----:B------:R2:W3:Y:S02]  /*aeb0*/  LDG.E.U8 R18, desc[UR48][R188.64] ;  /* 0x00000030bc127981 */ /* 0x0004e4000c1e1100 */
[----:B--2---:R-:W-:Y:S02]  /*aec0*/  IADD3 R188, P2, R204, UR6, RZ ;  /* 0x00000006ccbc7c10 */ /* 0x004fe4000ff5e0ff */
[----:B------:R-:W2:Y:S01]  /*aed0*/  LDL R204, [R1+0x3fc] ;  /* 0x0003fc0001cc7983 */ /* 0x000ea20000100800 */
[----:B------:R-:W-:-:S03]  /*aee0*/  IADD3.X R191, R17, UR17, RZ, P1, !PT ;  /* 0x0000001111bf7c10 */ /* 0x000fc60008ffe4ff */
[----:B------:R0:W2:Y:S01]  /*aef0*/  LDG.E.U8 R17, desc[UR48][R192.64] ;  /* 0x00000030c0117981 */ /* 0x0000a2000c1e1100 */
[----:B------:R-:W-:-:S03]  /*af00*/  IADD3.X R189, R187, UR17, RZ, P2, !PT ;  /* 0x00000011bbbd7c10 */ /* 0x000fc600097fe4ff */
[----:B------:R1:W2:Y:S01]  /*af10*/  LDG.E.U8 R187, desc[UR48][R190.64] ;  /* 0x00000030bebb7981 */ /* 0x0002a2000c1e1100 */
[----:B0-----:R-:W-:-:S03]  /*af20*/  IADD3 R192, P1, R206, UR6, RZ ;  /* 0x00000006cec07c10 */ /* 0x001fc6000ff3e0ff */
[----:B------:R-:W2:Y:S01]  /*af30*/  LDL R206, [R1+0x404] ;  /* 0x0004040001ce7983 */ /* 0x000ea20000100800 */
[----:B-1----:R-:W-:-:S03]  /*af40*/  IADD3 R190, P2, R208, UR6, RZ ;  /* 0x00000006d0be7c10 */ /* 0x002fc6000ff5e0ff */
[----:B------:R-:W2:Y:S01]  /*af50*/  LDL R208, [R1+0x40c] ;  /* 0x00040c0001d07983 */ /* 0x000ea20000100800 */
[----:B----4-:R-:W-:-:S03]  /*af60*/  IADD3.X R191, R3, UR17, RZ, P2, !PT ;  /* 0x0000001103bf7c10 */ /* 0x010fc600097fe4ff */
[----:B------:R-:W4:Y:S01]  /*af70*/  LDL R3, [R1+0x420] ;  /* 0x0004200001037983 */ /* 0x000f220000100800 */
[----:B------:R-:W-:-:S03]  /*af80*/  IADD3.X R193, R194, UR17, RZ, P1, !PT ;  /* 0x00000011c2c17c10 */ /* 0x000fc60008ffe4ff */
[----:B------:R0:W4:Y:S02]  /*af90*/  LDG.E.U8 R194, desc[UR48][R188.64] ;  /* 0x00000030bcc27981 */ /* 0x000124000c1e1100 */
[----:B0-----:R-:W-:Y:S02]  /*afa0*/  IADD3 R188, P1, R196, UR6, RZ ;  /* 0x00000006c4bc7c10 */ /* 0x001fe4000ff3e0ff */
[----:B------:R0:W4:Y:S02]  /*afb0*/  LDG.E.U8 R196, desc[UR48][R192.64] ;  /* 0x00000030c0c47981 */ /* 0x000124000c1e1100 */
[----:B------:R-:W-:Y:S02]  /*afc0*/  IADD3.X R189, R198, UR17, RZ, P1, !PT ;  /* 0x00000011c6bd7c10 */ /* 0x000fe40008ffe4ff */
[----:B------:R1:W4:Y:S01]  /*afd0*/  LDG.E.U8 R198, desc[UR48][R190.64] ;  /* 0x00000030bec67981 */ /* 0x000322000c1e1100 */
[----:B0-----:R-:W-:-:S03]  /*afe0*/  IADD3 R192, P2, R210, UR6, RZ ;  /* 0x00000006d2c07c10 */ /* 0x001fc6000ff5e0ff */
[----:B------:R-:W4:Y:S01]  /*aff0*/  LDL R210, [R1+0x414] ;  /* 0x0004140001d27983 */ /* 0x000f220000100800 */
[----:B-1----:R-:W-:Y:S02]  /*b000*/  IADD3 R190, P1, R212, UR6, RZ ;  /* 0x00000006d4be7c10 */ /* 0x002fe4000ff3e0ff */
[----:B------:R-:W-:Y:S01]  /*b010*/  IADD3.X R193, R200, UR17, RZ, P2, !PT ;  /* 0x00000011c8c17c10 */ /* 0x000fe200097fe4ff */
[----:B------:R-:W4:Y:S01]  /*b020*/  LDL R212, [R1+0x41c] ;  /* 0x00041c0001d47983 */ /* 0x000f220000100800 */
[----:B---3--:R-:W-:-:S03]  /*b030*/  IADD3.X R191, R6, UR17, RZ, P1, !PT ;  /* 0x0000001106bf7c10 */ /* 0x008fc60008ffe4ff */
[----:B------:R-:W3:Y:S04]  /*b040*/  LDL R6, [R1+0x424] ;  /* 0x0004240001067983 */ /* 0x000ee80000100800 */
[----:B------:R0:W3:Y:S02]  /*b050*/  LDG.E.U8 R200, desc[UR48][R188.64] ;  /* 0x00000030bcc87981 */ /* 0x0000e4000c1e1100 */
[----:B0-----:R-:W-:Y:S02]  /*b060*/  IADD3 R188, P2, R202, UR6, RZ ;  /* 0x00000006cabc7c10 */ /* 0x001fe4000ff5e0ff */
[----:B------:R0:W3:Y:S02]  /*b070*/  LDG.E.U8 R202, desc[UR48][R192.64] ;  /* 0x00000030c0ca7981 */ /* 0x0000e4000c1e1100 */
[----:B--2---:R-:W-:-:S02]  /*b080*/  IADD3.X R189, R204, UR17, RZ, P2, !PT ;  /* 0x00000011ccbd7c10 */ /* 0x004fc400097fe4ff */
[----:B------:R1:W2:Y:S01]  /*b090*/  LDG.E.U8 R204, desc[UR48][R190.64] ;  /* 0x00000030becc7981 */ /* 0x0002a2000c1e1100 */
[----:B0-----:R-:W-:-:S03]  /*b0a0*/  IADD3 R192, P1, R222, UR6, RZ ;  /* 0x00000006dec07c10 */ /* 0x001fc6000ff3e0ff */
[----:B------:R-:W2:Y:S01]  /*b0b0*/  LDL R222, [R1+0x444] ;  /* 0x0004440001de7983 */ /* 0x000ea20000100800 */
[----:B-1----:R-:W-:-:S03]  /*b0c0*/  IADD3 R190, P2, R216, UR6, RZ ;  /* 0x00000006d8be7c10 */ /* 0x002fc6000ff5e0ff */
[----:B------:R-:W2:Y:S01]  /*b0d0*/  LDL R216, [R1+0x42c] ;  /* 0x00042c0001d87983 */ /* 0x000ea20000100800 */
[----:B------:R-:W-:-:S03]  /*b0e0*/  IADD3.X R193, R206, UR17, RZ, P1, !PT ;  /* 0x00000011cec17c10 */ /* 0x000fc60008ffe4ff */
[----:B------:R0:W2:Y:S01]  /*b0f0*/  LDG.E.U8 R206, desc[UR48][R188.64] ;  /* 0x00000030bcce7981 */ /* 0x0000a2000c1e1100 */
[----:B------:R-:W-:-:S03]  /*b100*/  IADD3.X R191, R208, UR17, RZ, P2, !PT ;  /* 0x00000011d0bf7c10 */ /* 0x000fc600097fe4ff */
[----:B------:R4:W2:Y:S01]  /*b110*/  LDG.E.U8 R208, desc[UR48][R192.64] ;  /* 0x00000030c0d07981 */ /* 0x0008a2000c1e1100 */
[----:B0-----:R-:W-:-:S03]  /*b120*/  IADD3 R188, P1, R218, UR6, RZ ;  /* 0x00000006dabc7c10 */ /* 0x001fc6000ff3e0ff */
[----:B------:R-:W2:Y:S01]  /*b130*/  LDL R218, [R1+0x434] ;  /* 0x0004340001da7983 */ /* 0x000ea20000100800 */
[----:B----4-:R-:W-:-:S03]  /*b140*/  IADD3 R192, P2, R3, UR6, RZ ;  /* 0x0000000603c07c10 */ /* 0x010fc6000ff5e0ff */
[----:B------:R-:W4:Y:S01]  /*b150*/  LDL R3, [R1+0x448] ;  /* 0x0004480001037983 */ /* 0x000f220000100800 */
[----:B------:R-:W-:-:S03]  /*b160*/  IADD3.X R189, R210, UR17, RZ, P1, !PT ;  /* 0x00000011d2bd7c10 */ /* 0x000fc60008ffe4ff */
[----:B------:R0:W4:Y:S02]  /*b170*/  LDG.E.U8 R210, desc[UR48][R190.64] ;  /* 0x00000030bed27981 */ /* 0x000124000c1e1100 */
[----:B0-----:R-:W-:Y:S02]  /*b180*/  IADD3 R190, P1, R220, UR6, RZ ;  /* 0x00000006dcbe7c10 */ /* 0x001fe4000ff3e0ff */
[----:B------:R-:W4:Y:S02]  /*b190*/  LDL R220, [R1+0x43c] ;  /* 0x00043c0001dc7983 */ /* 0x000f240000100800 */
[----:B---3--:R-:W-:Y:S02]  /*b1a0*/  IADD3.X R191, R6, UR17, RZ, P1, !PT ;  /* 0x0000001106bf7c10 */ /* 0x008fe40008ffe4ff */
[----:B------:R-:W3:Y:S01]  /*b1b0*/  LDL R6, [R1+0x44c] ;  /* 0x00044c0001067983 */ /* 0x000ee20000100800 */
[----:B------:R-:W-:-:S03]  /*b1c0*/  IADD3.X R193, R212, UR17, RZ, P2, !PT ;  /* 0x00000011d4c17c10 */ /* 0x000fc600097fe4ff */
[----:B------:R0:W3:Y:S02]  /*b1d0*/  LDG.E.U8 R212, desc[UR48][R188.64] ;  /* 0x00000030bcd47981 */ /* 0x0000e4000c1e1100 */
[----:B0-----:R-:W-:Y:S02]  /*b1e0*/  IADD3 R188, P2, R214, UR6, RZ ;  /* 0x00000006d6bc7c10 */ /* 0x001fe4000ff5e0ff */
[----:B------:R0:W3:Y:S02]  /*b1f0*/  LDG.E.U8 R214, desc[UR48][R192.64] ;  /* 0x00000030c0d67981 */ /* 0x0000e4000c1e1100 */
[----:B--2---:R-:W-:Y:S02]  /*b200*/  IADD3.X R189, R216, UR17, RZ, P2, !PT ;  /* 0x00000011d8bd7c10 */ /* 0x004fe400097fe4ff */
[----:B------:R1:W2:Y:S01]  /*b210*/  LDG.E.U8 R216, desc[UR48][R190.64] ;  /* 0x00000030bed87981 */ /* 0x0002a2000c1e1100 */
[----:B0-----:R-:W-:-:S03]  /*b220*/  IADD3 R192, P1, R234, UR6, RZ ;  /* 0x00000006eac07c10 */ /* 0x001fc6000ff3e0ff */
[----:B------:R-:W2:Y:S01]  /*b230*/  LDL R234, [R1+0x468] ;  /* 0x0004680001ea7983 */ /* 0x000ea20000100800 */
[----:B-1----:R-:W-:-:S03]  /*b240*/  IADD3 R190, P2, R232, UR6, RZ ;  /* 0x00000006e8be7c10 */ /* 0x002fc6000ff5e0ff */
[----:B------:R-:W2:Y:S01]  /*b250*/  LDL R232, [R1+0x460] ;  /* 0x0004600001e87983 */ /* 0x000ea20000100800 */
[----:B------:R-:W-:-:S03]  /*b260*/  IADD3.X R193, R218, UR17, RZ, P1, !PT ;  /* 0x00000011dac17c10 */ /* 0x000fc60008ffe4ff */
[----:B------:R4:W2:Y:S02]  /*b270*/  LDG.E.U8 R218, desc[UR48][R188.64] ;  /* 0x00000030bcda7981 */ /* 0x0008a4000c1e1100 */
[----:B----4-:R-:W-:Y:S02]  /*b280*/  IADD3 R188, P1, R3, UR6, RZ ;  /* 0x0000000603bc7c10 */ /* 0x010fe4000ff3e0ff */
[----:B------:R-:W4:Y:S02]  /*b290*/  LDL R3, [R1+0x45c] ;  /* 0x00045c0001037983 */ /* 0x000f240000100800 */
[----:B------:R-:W-:Y:S02]  /*b2a0*/  IADD3.X R189, R222, UR17, RZ, P1, !PT ;  /* 0x00000011debd7c10 */ /* 0x000fe40008ffe4ff */
[----:B------:R-:W-:Y:S02]  /*b2b0*/  IADD3.X R191, R220, UR17, RZ, P2, !PT ;  /* 0x00000011dcbf7c10 */ /* 0x000fe400097fe4ff */
[----:B------:R0:W4:Y:S04]  /*b2c0*/  LDG.E.U8 R220, desc[UR48][R192.64] ;  /* 0x00000030c0dc7981 */ /* 0x000128000c1e1100 */
[----:B------:R1:W4:Y:S01]  /*b2d0*/  LDG.E.U8 R222, desc[UR48][R190.64] ;  /* 0x00000030bede7981 */ /* 0x000322000c1e1100 */
[----:B0-----:R-:W-:-:S03]  /*b2e0*/  IADD3 R192, P2, R228, UR6, RZ ;  /* 0x00000006e4c07c10 */ /* 0x001fc6000ff5e0ff */
[----:B------:R-:W4:Y:S01]  /*b2f0*/  LDL R228, [R1+0x464] ;  /* 0x0004640001e47983 */ /* 0x000f220000100800 */
[----:B---3--:R-:W-:-:S03]  /*b300*/  IADD3.X R193, R6, UR17, RZ, P2, !PT ;  /* 0x0000001106c17c10 */ /* 0x008fc600097fe4ff */
[----:B------:R-:W3:Y:S01]  /*b310*/  LDL R6, [R1+0x46c] ;  /* 0x00046c0001067983 */ /* 0x000ee20000100800 */
[----:B-1----:R-:W-:-:S03]  /*b320*/  IADD3 R190, P1, R224, UR6, RZ ;  /* 0x00000006e0be7c10 */ /* 0x002fc6000ff3e0ff */
[----:B------:R2:W3:Y:S01]  /*b330*/  LDG.E.U8 R224, desc[UR48][R188.64] ;  /* 0x00000030bce07981 */ /* 0x0004e2000c1e1100 */
[----:B------:R-:W-:-:S03]  /*b340*/  IADD3.X R191, R236, UR17, RZ, P1, !PT ;  /* 0x00000011ecbf7c10 */ /* 0x000fc60008ffe4ff */
[----:B------:R-:W3:Y:S04]  /*b350*/  LDG.E.U8 R192, desc[UR48][R192.64] ;  /* 0x00000030c0c07981 */ /* 0x000ee8000c1e1100 */
[----:B------:R-:W3:Y:S04]  /*b360*/  LDL R236, [R1+0x484] ;  /* 0x0004840001ec7983 */ /* 0x000ee80000100800 */
[----:B------:R0:W3:Y:S01]  /*b370*/  LDG.E.U8 R193, desc[UR48][R190.64] ;  /* 0x00000030bec17981 */ /* 0x0000e2000c1e1100 */
[----:B--2---:R-:W-:-:S03]  /*b380*/  IADD3 R188, P1, R232, UR6, RZ ;  /* 0x00000006e8bc7c10 */ /* 0x004fc6000ff3e0ff */
[----:B------:R-:W2:Y:S01]  /*b390*/  LDL R232, [R1+0x474] ;  /* 0x0004740001e87983 */ /* 0x000ea20000100800 */
[----:B0-----:R-:W-:-:S03]  /*b3a0*/  IADD3 R190, P2, R234, UR6, RZ ;  /* 0x00000006eabe7c10 */ /* 0x001fc6000ff5e0ff */
[----:B------:R-:W2:Y:S01]  /*b3b0*/  LDL R234, [R1+0x480] ;  /* 0x0004800001ea7983 */ /* 0x000ea20000100800 */
[----:B----4-:R-:W-:-:S03]  /*b3c0*/  IADD3.X R189, R3, UR17, RZ, P1, !PT ;  /* 0x0000001103bd7c10 */ /* 0x010fc60008ffe4ff */
[----:B------:R-:W4:Y:S01]  /*b3d0*/  LDL R3, [R1+0x47c] ;  /* 0x00047c0001037983 */ /* 0x000f220000100800 */
[----:B------:R-:W-:-:S03]  /*b3e0*/  IADD3.X R191, R228, UR17, RZ, P2, !PT ;  /* 0x00000011e4bf7c10 */ /* 0x000fc600097fe4ff */
[----:B------:R0:W4:Y:S04]  /*b3f0*/  LDG.E.U8 R228, desc[UR48][R188.64] ;  /* 0x00000030bce47981 */ /* 0x000128000c1e1100 */
[----:B------:R-:W4:Y:S01]  /*b400*/  LDG.E.U8 R190, desc[UR48][R190.64] ;  /* 0x00000030bebe7981 */ /* 0x000f22000c1e1100 */
[----:B0-----:R-:W-:-:S03]  /*b410*/  IADD3 R188, P1, R240, UR6, RZ ;  /* 0x00000006f0bc7c10 */ /* 0x001fc6000ff3e0ff */
[----:B------:R-:W4:Y:S01]  /*b420*/  LDL R240, [R1+0x494] ;  /* 0x0004940001f07983 */ /* 0x000f220000100800 */
[----:B---3--:R-:W-:-:S03]  /*b430*/  IADD3.X R189, R6, UR17, RZ, P1, !PT ;  /* 0x0000001106bd7c10 */ /* 0x008fc60008ffe4ff */
[----:B------:R-:W3:Y:S04]  /*b440*/  LDL R6, [R1+0x490] ;  /* 0x0004900001067983 */ /* 0x000ee80000100800 */
[----:B------:R0:W3:Y:S02]  /*b450*/  LDG.E.U8 R191, desc[UR48][R188.64] ;  /* 0x00000030bcbf7981 */ /* 0x0000e4000c1e1100 */
[----:B0-----:R-:W-:Y:S02]  /*b460*/  IADD3 R188, P1, R238, UR6, RZ ;  /* 0x00000006eebc7c10 */ /* 0x001fe4000ff3e0ff */
[----:B------:R-:W3:Y:S02]  /*b470*/  LDL R238, [R1+0x48c] ;  /* 0x00048c0001ee7983 */ /* 0x000ee40000100800 */
[----:B--2---:R-:W-:-:S05]  /*b480*/  IADD3.X R189, R232, UR17, RZ, P1, !PT ;  /* 0x00000011e8bd7c10 */ /* 0x004fca0008ffe4ff */
[----:B------:R0:W2:Y:S02]  /*b490*/  LDG.E.U8 R232, desc[UR48][R188.64] ;  /* 0x00000030bce87981 */ /* 0x0000a4000c1e1100 */
[----:B0-----:R-:W-:-:S04]  /*b4a0*/  IADD3 R188, P1, R234, UR6, RZ ;  /* 0x00000006eabc7c10 */ /* 0x001fc8000ff3e0ff */
[----:B----4-:R-:W-:Y:S02]  /*b4b0*/  IADD3.X R189, R3, UR17, RZ, P1, !PT ;  /* 0x0000001103bd7c10 */ /* 0x010fe40008ffe4ff */
[----:B------:R-:W4:Y:S04]  /*b4c0*/  LDL R3, [R1+0x49c] ;  /* 0x00049c0001037983 */ /* 0x000f280000100800 */
[----:B------:R0:W2:Y:S02]  /*b4d0*/  LDG.E.U8 R234, desc[UR48][R188.64] ;  /* 0x00000030bcea7981 */ /* 0x0000a4000c1e1100 */
[----:B0-----:R-:W-:Y:S02]  /*b4e0*/  IADD3 R188, P1, R244, UR6, RZ ;  /* 0x00000006f4bc7c10 */ /* 0x001fe4000ff3e0ff */
[----:B------:R-:W2:Y:S02]  /*b4f0*/  LDL R244, [R1+0x4a4] ;  /* 0x0004a40001f47983 */ /* 0x000ea40000100800 */
[----:B------:R-:W-:-:S05]  /*b500*/  IADD3.X R189, R236, UR17, RZ, P1, !PT ;  /* 0x00000011ecbd7c10 */ /* 0x000fca0008ffe4ff */
[----:B------:R3:W2:Y:S02]  /*b510*/  LDG.E.U8 R236, desc[UR48][R188.64] ;  /* 0x00000030bcec7981 */ /* 0x0006a4000c1e1100 */
[----:B---3--:R-:W-:Y:S02]  /*b520*/  IADD3 R188, P1, R6, UR6, RZ ;  /* 0x0000000606bc7c10 */ /* 0x008fe4000ff3e0ff */
[----:B------:R-:W3:Y:S04]  /*b530*/  LDL.LU R6, [R1+0x24] ;  /* 0x0000240001067983 */ /* 0x000ee80000300800 */
[----:B------:R-:W3:Y:S04]  /*b540*/  LDL R248, [R1+0x4b4] ;  /* 0x0004b40001f87983 */ /* 0x000ee80000100800 */
[----:B------:R-:W3:Y:S01]  /*b550*/  LDL R252, [R1+0x4c4] ;  /* 0x0004c40001fc7983 */ /* 0x000ee20000100800 */
[----:B------:R-:W-:-:S05]  /*b560*/  IADD3.X R189, R238, UR17, RZ, P1, !PT ;  /* 0x00000011eebd7c10 */ /* 0x000fca0008ffe4ff */
[----:B------:R0:W3:Y:S02]  /*b570*/  LDG.E.U8 R238, desc[UR48][R188.64] ;  /* 0x00000030bcee7981 */ /* 0x0000e4000c1e1100 */
[----:B0-----:R-:W-:Y:S02]  /*b580*/  IADD3 R188, P1, R250, UR6, RZ ;  /* 0x00000006fabc7c10 */ /* 0x001fe4000ff3e0ff */
[----:B------:R-:W3:Y:S02]  /*b590*/  LDL R250, [R1+0x4bc] ;  /* 0x0004bc0001fa7983 */ /* 0x000ee40000100800 */
[----:B------:R-:W-:-:S05]  /*b5a0*/  IADD3.X R189, R240, UR17, RZ, P1, !PT ;  /* 0x00000011f0bd7c10 */ /* 0x000fca0008ffe4ff */
[----:B------:R0:W3:Y:S02]  /*b5b0*/  LDG.E.U8 R240, desc[UR48][R188.64] ;  /* 0x00000030bcf07981 */ /* 0x0000e4000c1e1100 */
[----:B0-----:R-:W-:-:S04]  /*b5c0*/  IADD3 R188, P1, R242, UR6, RZ ;  /* 0x00000006f2bc7c10 */ /* 0x001fc8000ff3e0ff */
[----:B----4-:R-:W-:Y:S02]  /*b5d0*/  IADD3.X R189, R3, UR17, RZ, P1, !PT ;  /* 0x0000001103bd7c10 */ /* 0x010fe40008ffe4ff */
[----:B------:R-:W4:Y:S04]  /*b5e0*/  LDL R3, [R1+0x4d0] ;  /* 0x0004d00001037983 */ /* 0x000f280000100800 */
[----:B------:R0:W4:Y:S04]  /*b5f0*/  LDG.E.U8 R242, desc[UR48][R188.64] ;  /* 0x00000030bcf27981 */ /* 0x000128000c1e1100 */
[----:B------:R-:W0:Y:S02]  /*b600*/  LDL R189, [R1+0x4a8] ;  /* 0x0004a80001bd7983 */ /* 0x000e240000100800 */
[----:B0-----:R-:W-:-:S04]  /*b610*/  IADD3 R188, P1, R189, UR6, RZ ;  /* 0x00000006bdbc7c10 */ /* 0x001fc8000ff3e0ff */
[----:B--2---:R-:W-:-:S05]  /*b620*/  IADD3.X R189, R244, UR17, RZ, P1, !PT ;  /* 0x00000011f4bd7c10 */ /* 0x004fca0008ffe4ff */
[----:B------:R0:W2:Y:S04]  /*b630*/  LDG.E.U8 R244, desc[UR48][R188.64] ;  /* 0x00000030bcf47981 */ /* 0x0000a8000c1e1100 */
[----:B------:R-:W0:Y:S02]  /*b640*/  LDL R189, [R1+0x4b0] ;  /* 0x0004b00001bd7983 */ /* 0x000e240000100800 */
[----:B0-----:R-:W-:-:S04]  /*b650*/  IADD3 R188, P1, R189, UR6, RZ ;  /* 0x00000006bdbc7c10 */ /* 0x001fc8000ff3e0ff */
[----:B------:R-:W-:-:S05]  /*b660*/  IADD3.X R189, R246, UR17, RZ, P1, !PT ;  /* 0x00000011f6bd7c10 */ /* 0x000fca0008ffe4ff */
[----:B------:R0:W2:Y:S04]  /*b670*/  LDG.E.U8 R246, desc[UR48][R188.64] ;  /* 0x00000030bcf67981 */ /* 0x0000a8000c1e1100 */
[----:B------:R-:W0:Y:S02]  /*b680*/  LDL R189, [R1+0x4b8] ;  /* 0x0004b80001bd7983 */ /* 0x000e240000100800 */
[----:B0-----:R-:W-:-:S04]  /*b690*/  IADD3 R188, P1, R189, UR6, RZ ;  /* 0x00000006bdbc7c10 */ /* 0x001fc8000ff3e0ff */
[----:B---3--:R-:W-:-:S05]  /*b6a0*/  IADD3.X R189, R248, UR17, RZ, P1, !PT ;  /* 0x00000011f8bd7c10 */ /* 0x008fca0008ffe4ff */
[----:B------:R0:W3:Y:S04]  /*b6b0*/  LDG.E.U8 R248, desc[UR48][R188.64] ;  /* 0x00000030bcf87981 */ /* 0x0000e8000c1e1100 */
[----:B------:R-:W0:Y:S02]  /*b6c0*/  LDL R189, [R1+0x4c0] ;  /* 0x0004c00001bd7983 */ /* 0x000e240000100800 */
[----:B0-----:R-:W-:-:S04]  /*b6d0*/  IADD3 R188, P1, R189, UR6, RZ ;  /* 0x00000006bdbc7c10 */ /* 0x001fc8000ff3e0ff */
[----:B------:R-:W-:-:S05]  /*b6e0*/  IADD3.X R189, R250, UR17, RZ, P1, !PT ;  /* 0x00000011fabd7c10 */ /* 0x000fca0008ffe4ff */
[----:B------:R0:W3:Y:S04]  /*b6f0*/  LDG.E.U8 R250, desc[UR48][R188.64] ;  /* 0x00000030bcfa7981 */ /* 0x0000e8000c1e1100 */
[----:B------:R-:W0:Y:S02]  /*b700*/  LDL R189, [R1+0x4c8] ;  /* 0x0004c80001bd7983 */ /* 0x000e240000100800 */
[----:B0-----:R-:W-:-:S04]  /*b710*/  IADD3 R188, P1, R189, UR6, RZ ;  /* 0x00000006bdbc7c10 */ /* 0x001fc8000ff3e0ff */
[----:B------:R-:W-:-:S05]  /*b720*/  IADD3.X R189, R252, UR17, RZ, P1, !PT ;  /* 0x00000011fcbd7c10 */ /* 0x000fca0008ffe4ff */
[----:B------:R4:W3:Y:S04]  /*b730*/  LDG.E.U8 R252, desc[UR48][R188.64] ;  /* 0x00000030bcfc7981 */ /* 0x0008e8000c1e1100 */
[----:B------:R-:W2:Y:S01]  /*b740*/  LDL R189, [R1+0x4cc] ;  /* 0x0004cc0001bd7983 */ /* 0x000ea20000100800 */
[----:B----4-:R-:W-:Y:S02]  /*b750*/  IADD3 R188, P1, R3, UR6, RZ ;  /* 0x0000000603bc7c10 */ /* 0x010fe4000ff3e0ff */
[----:B------:R-:W0:Y:S02]  /*b760*/  S2R R3, SR_TID.X ;  /* 0x0000000000037919 */ /* 0x000e240000002100 */
[----:B0-----:R-:W-:Y:S02]  /*b770*/  LOP3.LUT R3, R3, 0x7f, RZ, 0xc0, !PT ;  /* 0x0000007f03037812 */ /* 0x001fe400078ec0ff */
[----:B--2---:R-:W-:-:S05]  /*b780*/  IADD3.X R189, R189, UR17, RZ, P1, !PT ;  /* 0x00000011bdbd7c10 */ /* 0x004fca0008ffe4ff */
[----:B------:R0:W2:Y:S01]  /*b790*/  LDG.E.U8 R188, desc[UR48][R188.64] ;  /* 0x00000030bcbc7981 */ /* 0x0000a2000c1e1100 */
[----:B------:R-:W-:Y:S06]  /*b7a0*/  BAR.SYNC.DEFER_BLOCKING 0x0 ;  /* 0x0000000000007b1d */ /* 0x000fec0000010000 */
[----:B------:R-:W4:Y:S04]  /*b7b0*/  LDL.LU R189, [R1+0x1c] ;  /* 0x00001c0001bd7983 */ /* 0x000f280000300800 */
[----:B------:R1:W-:Y:S04]  /*b7c0*/  STS.U8 [R3+UR21+0x4000], R6 ;  /* 0x0040000603007988 */ /* 0x0003e80008000015 */
[----:B-1----:R-:W3:Y:S04]  /*b7d0*/  LDL.LU R6, [R1+0x920] ;  /* 0x0009200001067983 */ /* 0x002ee80000300800 */
[----:B---3--:R-:W-:Y:S04]  /*b7e0*/  STS.U8 [R3+UR21+0x6000], R6 ;  /* 0x0060000603007988 */ /* 0x008fe80008000015 */
[----:B------:R1:W-:Y:S04]  /*b7f0*/  STS.U8 [R3+UR21+0x4400], R249 ;  /* 0x004400f903007988 */ /* 0x0003e80008000015 */
[----:B-1----:R-:W3:Y:S01]  /*b800*/  LDL.LU R249, [R1+0x18] ;  /* 0x0000180001f97983 */ /* 0x002ee20000300800 */
[----:B------:R-:W1:Y:S03]  /*b810*/  S2R R6, SR_TID.X ;  /* 0x0000000000067919 */ /* 0x000e660000002100 */
[----:B------:R-:W-:Y:S04]  /*b820*/  STS.U8 [R3+UR21+0x6400], R247 ;  /* 0x006400f703007988 */ /* 0x000fe80008000015 */
[----:B------:R-:W-:Y:S04]  /*b830*/  STS.U8 [R3+UR21+0x4800], R221 ;  /* 0x004800dd03007988 */ /* 0x000fe80008000015 */
[----:B------:R-:W-:Y:S04]  /*b840*/  STS.U8 [R3+UR21+0x6800], R219 ;  /* 0x006800db03007988 */ /* 0x000fe80008000015 */
[----:B------:R-:W-:Y:S04]  /*b850*/  STS.U8 [R3+UR21+0x4c00], R186 ;  /* 0x004c00ba03007988 */ /* 0x000fe80008000015 */
[----:B------:R-:W-:Y:S04]  /*b860*/  STS.U8 [R3+UR21+0x6c00], R185 ;  /* 0x006c00b903007988 */ /* 0x000fe80008000015 */
[----:B------:R-:W-:Y:S04]  /*b870*/  STS.U8 [R3+UR21+0x5000], R184 ;  /* 0x005000b803007988 */ /* 0x000fe80008000015 */
[----:B------:R-:W-:Y:S01]  /*b880*/  STS.U8 [R3+UR21+0x7000], R183 ;  /* 0x007000b703007988 */ /* 0x000fe20008000015 */
[----:B-1----:R-:W-:-:S03]  /*b890*/  LOP3.LUT R6, R6, 0x7f, RZ, 0xc0, !PT ;  /* 0x0000007f06067812 */ /* 0x002fc600078ec0ff */
[----:B------:R-:W-:Y:S01]  /*b8a0*/  STS.U8 [R3+UR21+0x5400], R182 ;  /* 0x005400b603007988 */ /* 0x000fe20008000015 */
[----:B------:R-:W-:-:S03]  /*b8b0*/  LOP3.LUT R6, R6, 0x10, RZ, 0x3c, !PT ;  /* 0x0000001006067812 */ /* 0x000fc600078e3cff */
[----:B------:R-:W-:Y:S04]  /*b8c0*/  STS.U8 [R3+UR21+0x7400], R181 ;  /* 0x007400b503007988 */ /* 0x000fe80008000015 */
[----:B------:R-:W-:Y:S04]  /*b8d0*/  STS.U8 [R3+UR21+0x5800], R196 ;  /* 0x005800c403007988 */ /* 0x000fe80008000015 */
[----:B------:R-:W-:Y:S04]  /*b8e0*/  STS.U8 [R3+UR21+0x7800], R198 ;  /* 0x007800c603007988 */ /* 0x000fe80008000015 */
[----:B------:R-:W-:Y:S04]  /*b8f0*/  STS.U8 [R3+UR21+0x5c00], R193 ;  /* 0x005c00c103007988 */ /* 0x000fe80008000015 */
[----:B------:R-:W-:Y:S04]  /*b900*/  STS.U8 [R3+UR21+0x7c00], R228 ;  /* 0x007c00e403007988 */ /* 0x000fe80008000015 */
[----:B----4-:R1:W-:Y:S04]  /*b910*/  STS.U8 [R6+UR21+0x4080], R189 ;  /* 0x004080bd06007988 */ /* 0x0103e80008000015 */
[----:B------:R4:W-:Y:S04]  /*b920*/  STS.U8 [R6+UR21+0x6080], R7 ;  /* 0x0060800706007988 */ /* 0x0009e80008000015 */
[----:B-1----:R-:W2:Y:S01]  /*b930*/  LDL.LU R189, [R1+0x10] ;  /* 0x0000100001bd7983 */ /* 0x002ea20000300800 */
[----:B----4-:R-:W1:Y:S03]  /*b940*/  S2R R7, SR_TID.X ;  /* 0x0000000000077919 */ /* 0x010e660000002100 */
        /* <DEDUP_REMOVED lines=15> */
[----:B------:R-:W-:Y:S04]  /*ba40*/  STS.U8 [R6+UR21+0x7c80], R191 ;  /* 0x007c80bf06007988 */ /* 0x000fe80008000015 */
[----:B------:R-:W4:Y:S04]  /*ba50*/  LDL.LU R247, [R1+0xc] ;  /* 0x00000c0001f77983 */ /* 0x000f280000300800 */
[----:B---3--:R1:W-:Y:S04]  /*ba60*/  STS.U8 [R7+UR21+0x4100], R249 ;  /* 0x004100f907007988 */ /* 0x0083e80008000015 */
[----:B-1----:R-:W3:Y:S04]  /*ba70*/  LDL.LU R249, [R1+0x8] ;  /* 0x0000080001f97983 */ /* 0x002ee80000300800 */
[----:B------:R1:W-:Y:S02]  /*ba80*/  STS.U8 [R7+UR21+0x6100], R8 ;  /* 0x0061000807007988 */ /* 0x0003e40008000015 */
[----:B-1----:R-:W1:Y:S02]  /*ba90*/  S2R R8, SR_TID.X ;  /* 0x0000000000087919 */ /* 0x002e640000002100 */
[----:B------:R-:W-:Y:S04]  /*baa0*/  STS.U8 [R7+UR21+0x4500], R241 ;  /* 0x004500f107007988 */ /* 0x000fe80008000015 */
[----:B------:R-:W-:Y:S04]  /*bab0*/  STS.U8 [R7+UR21+0x6500], R239 ;  /* 0x006500ef07007988 */ /* 0x000fe80008000015 */
[----:B------:R-:W-:Y:S04]  /*bac0*/  STS.U8 [R7+UR21+0x4900], R213 ;  /* 0x004900d507007988 */ /* 0x000fe80008000015 */
[----:B------:R-:W-:Y:S04]  /*bad0*/  STS.U8 [R7+UR21+0x6900], R211 ;  /* 0x006900d307007988 */ /* 0x000fe80008000015 */
[----:B------:R-:W-:Y:S04]  /*bae0*/  STS.U8 [R7+UR21+0x4d00], R174 ;  /* 0x004d00ae07007988 */ /* 0x000fe80008000015 */
[----:B------:R-:W-:Y:S01]  /*baf0*/  STS.U8 [R7+UR21+0x6d00], R173 ;  /* 0x006d00ad07007988 */ /* 0x000fe20008000015 */
[----:B-1----:R-:W-:-:S04]  /*bb00*/  LOP3.LUT R8, R8, 0x7f, RZ, 0xc0, !PT ;  /* 0x0000007f08087812 */ /* 0x002fc800078ec0ff */
        /* <DEDUP_REMOVED lines=9> */
[----:B--2---:R0:W-:Y:S01]  /*bba0*/  STS.U8 [R8+UR21+0x4180], R189 ;  /* 0x004180bd08007988 */ /* 0x0041e20008000015 */
[----:B------:R-:W-:-:S03]  /*bbb0*/  USHF.R.S32.HI UR50, URZ, 0x1f, UR7 ;  /* 0x0000001f3f327899 */ /* 0x000fc60008011407 */
[----:B-1----:R-:W2:Y:S01]  /*bbc0*/  LDL R7, [R1+0x508] ;  /* 0x0005080001077983 */ /* 0x002ea20000100800 */
[----:B0-----:R-:W0:Y:S03]  /*bbd0*/  S2R R189, SR_TID.X ;  /* 0x0000000000bd7919 */ /* 0x001e260000002100 */
[----:B------:R1:W-:Y:S04]  /*bbe0*/  STS.U8 [R8+UR21+0x6180], R10 ;  /* 0x0061800a08007988 */ /* 0x0003e80008000015 */
[----:B------:R-:W-:Y:S04]  /*bbf0*/  STS.U8 [R8+UR21+0x4580], R237 ;  /* 0x004580ed08007988 */ /* 0x000fe80008000015 */
[----:B------:R-:W-:Y:S04]  /*bc00*/  STS.U8 [R8+UR21+0x6580], R235 ;  /* 0x006580eb08007988 */ /* 0x000fe80008000015 */
[----:B------:R-:W-:Y:S04]  /*bc10*/  STS.U8 [R8+UR21+0x4980], R209 ;  /* 0x004980d108007988 */ /* 0x000fe80008000015 */
[----:B------:R-:W-:Y:S04]  /*bc20*/  STS.U8 [R8+UR21+0x6980], R207 ;  /* 0x006980cf08007988 */ /* 0x000fe80008000015 */
[----:B------:R-:W-:Y:S01]  /*bc30*/  STS.U8 [R8+UR21+0x4d80], R168 ;  /* 0x004d80a808007988 */ /* 0x000fe20008000015 */
[----:B0-----:R-:W-:-:S04]  /*bc40*/  LOP3.LUT R189, R189, 0x7f, RZ, 0xc0, !PT ;  /* 0x0000007fbdbd7812 */ /* 0x001fc800078ec0ff */
[C---:B-1----:R-:W-:Y:S01]  /*bc50*/  LOP3.LUT R10, R189.reuse, 0x40, RZ, 0x3c, !PT ;  /* 0x00000040bd0a7812 */ /* 0x042fe200078e3cff */
        /* <DEDUP_REMOVED lines=9> */
[----:B----4-:R-:W-:Y:S01]  /*bcf0*/  STS.U8 [R10+UR21+0x4200], R247 ;  /* 0x004200f70a007988 */ /* 0x010fe20008000015 */
[----:B------:R-:W-:-:S03]  /*bd00*/  LOP3.LUT R6, R189, 0x50, RZ, 0x3c, !PT ;  /* 0x00000050bd067812 */ /* 0x000fc600078e3cff */
[----:B0-----:R-:W4:Y:S04]  /*bd10*/  LDL R8, [R1+0x4ec] ;  /* 0x0004ec0001087983 */ /* 0x001f280000100800 */
        /* <DEDUP_REMOVED lines=17> */
[----:B------:R-:W-:Y:S04]  /*be30*/  STS.U8 [R6+UR21+0x4680], R230 ;  /* 0x004680e606007988 */ /* 0x000fe80008000015 */
[----:B------:R-:W-:Y:S04]  /*be40*/  STS.U8 [R6+UR21+0x6680], R229 ;  /* 0x006680e506007988 */ /* 0x000fe80008000015 */
[----:B------:R-:W-:Y:S04]  /*be50*/  STS.U8 [R6+UR21+0x4a80], R201 ;  /* 0x004a80c906007988 */ /* 0x000fe80008000015 */
[----:B------:R-:W-:Y:S04]  /*be60*/  STS.U8 [R6+UR21+0x6a80], R199 ;  /* 0x006a80c706007988 */ /* 0x000fe80008000015 */
[----:B------:R-:W-:Y:S04]  /*be70*/  STS.U8 [R6+UR21+0x4e80], R156 ;  /* 0x004e809c06007988 */ /* 0x000fe80008000015 */
[----:B------:R-:W-:Y:S01]  /*be80*/  STS.U8 [R6+UR21+0x6e80], R155 ;  /* 0x006e809b06007988 */ /* 0x000fe20008000015 */
        /* <DEDUP_REMOVED lines=10> */
[----:B------:R1:W-:Y:S04]  /*bf30*/  STS.U8 [R2+UR21+0x6300], R4 ;  /* 0x0063000402007988 */ /* 0x0003e80008000015 */
[----:B------:R-:W-:Y:S04]  /*bf40*/  STS.U8 [R2+UR21+0x4700], R227 ;  /* 0x004700e302007988 */ /* 0x000fe80008000015 */
[----:B------:R-:W-:Y:S04]  /*bf50*/  STS.U8 [R2+UR21+0x6700], R226 ;  /* 0x006700e202007988 */ /* 0x000fe80008000015 */
[----:B------:R-:W-:Y:S04]  /*bf60*/  STS.U8 [R2+UR21+0x4b00], R197 ;  /* 0x004b00c502007988 */ /* 0x000fe80008000015 */
[----:B------:R-:W-:Y:S04]  /*bf70*/  STS.U8 [R2+UR21+0x6b00], R195 ;  /* 0x006b00c302007988 */ /* 0x000fe80008000015 */
[----:B------:R-:W-:Y:S04]  /*bf80*/  STS.U8 [R2+UR21+0x4f00], R22 ;  /* 0x004f001602007988 */ /* 0x000fe80008000015 */
[----:B0-----:R-:W3:Y:S04]  /*bf90*/  LDL R6, [R1+0x4d8] ;  /* 0x0004d80001067983 */ /* 0x001ee80000100800 */
[----:B------:R-:W-:Y:S01]  /*bfa0*/  STS.U8 [R2+UR21+0x6f00], R21 ;  /* 0x006f001502007988 */ /* 0x000fe20008000015 */
[----:B-1----:R-:W-:-:S03]  /*bfb0*/  LOP3.LUT R4, R3, 0x70, RZ, 0x3c, !PT ;  /* 0x0000007003047812 */ /* 0x002fc600078e3cff */
[----:B------:R-:W-:Y:S04]  /*bfc0*/  STS.U8 [R2+UR21+0x5300], R20 ;  /* 0x0053001402007988 */ /* 0x000fe80008000015 */
[----:B------:R-:W-:Y:S04]  /*bfd0*/  STS.U8 [R2+UR21+0x7300], R19 ;  /* 0x0073001302007988 */ /* 0x000fe80008000015 */
[----:B------:R-:W-:Y:S04]  /*bfe0*/  STS.U8 [R2+UR21+0x5700], R18 ;  /* 0x0057001202007988 */ /* 0x000fe80008000015 */
[----:B------:R0:W-:Y:S04]  /*bff0*/  STS.U8 [R2+UR21+0x7700], R17 ;  /* 0x0077001102007988 */ /* 0x0001e80008000015 */
[----:B------:R-:W-:Y:S04]  /*c000*/  STS.U8 [R2+UR21+0x5b00], R220 ;  /* 0x005b00dc02007988 */ /* 0x000fe80008000015 */
[----:B------:R-:W2:Y:S04]  /*c010*/  LDL R5, [R1+0x4d4] ;  /* 0x0004d40001057983 */ /* 0x000ea80000100800 */
[----:B------:R-:W4:Y:S04]  /*c020*/  LDL R9, [R1+0x4e0] ;  /* 0x0004e00001097983 */ /* 0x000f280000100800 */
[----:B------:R-:W-:Y:S04]  /*c030*/  STS.U8 [R2+UR21+0x7b00], R222 ;  /* 0x007b00de02007988 */ /* 0x000fe80008000015 */
[----:B------:R-:W-:Y:S04]  /*c040*/  STS.U8 [R2+UR21+0x5f00], R248 ;  /* 0x005f00f802007988 */ /* 0x000fe80008000015 */
[----:B------:R1:W-:Y:S04]  /*c050*/  STS.U8 [R2+UR21+0x7f00], R250 ;  /* 0x007f00fa02007988 */ /* 0x0003e80008000015 */
[----:B------:R1:W-:Y:S04]  /*c060*/  STS.U8 [R4+UR21+0x4380], R0 ;  /* 0x0043800004007988 */ /* 0x0003e80008000015 */
[----:B0-----:R-:W4:Y:S04]  /*c070*/  LDL R17, [R1+0x4f0] ;  /* 0x0004f00001117983 */ /* 0x001f280000100800 */
[----:B-1----:R-:W4:Y:S04]  /*c080*/  LDL R2, [R1+0x4e8] ;  /* 0x0004e80001027983 */ /* 0x002f280000100800 */
[----:B------:R-:W4:Y:S04]  /*c090*/  LDL R0, [R1+0x4dc] ;  /* 0x0004dc0001007983 */ /* 0x000f280000100800 */
[----:B------:R-:W-:Y:S04]  /*c0a0*/  STS.U8 [R4+UR21+0x6380], R251 ;  /* 0x006380fb04007988 */ /* 0x000fe80008000015 */
[----:B------:R-:W-:Y:S04]  /*c0b0*/  STS.U8 [R4+UR21+0x4780], R225 ;  /* 0x004780e104007988 */ /* 0x000fe80008000015 */
[----:B------:R-:W-:Y:S04]  /*c0c0*/  STS.U8 [R4+UR21+0x6780], R223 ;  /* 0x006780df04007988 */ /* 0x000fe80008000015 */
[----:B------:R-:W-:Y:S04]  /*c0d0*/  STS.U8 [R4+UR21+0x4b80], R16 ;  /* 0x004b801004007988 */ /* 0x000fe80008000015 */
[----:B------:R-:W4:Y:S04]  /*c0e0*/  LDL R10, [R1+0x4e4] ;  /* 0x0004e400010a7983 */ /* 0x000f280000100800 */
[----:B------:R-:W-:Y:S04]  /*c0f0*/  STS.U8 [R4+UR21+0x6b80], R15 ;  /* 0x006b800f04007988 */ /* 0x000fe80008000015 */
[----:B------:R-:W4:Y:S04]  /*c100*/  LDL R22, [R1+0x4f8] ;  /* 0x0004f80001167983 */ /* 0x000f280000100800 */
[----:B------:R-:W4:Y:S04]  /*c110*/  LDL R21, [R1+0x500] ;  /* 0x0005000001157983 */ /* 0x000f280000100800 */
[----:B------:R-:W-:Y:S04]  /*c120*/  STS.U8 [R4+UR21+0x4f80], R14 ;  /* 0x004f800e04007988 */ /* 0x000fe80008000015 */
[----:B------:R-:W-:Y:S04]  /*c130*/  STS.U8 [R4+UR21+0x6f80], R13 ;  /* 0x006f800d04007988 */ /* 0x000fe80008000015 */
[----:B------:R-:W-:Y:S04]  /*c140*/  STS.U8 [R4+UR21+0x5380], R12 ;  /* 0x0053800c04007988 */ /* 0x000fe80008000015 */
[----:B------:R-:W4:Y:S04]  /*c150*/  LDL R3, [R1+0x4f4] ;  /* 0x0004f40001037983 */ /* 0x000f280000100800 */
[----:B------:R0:W-:Y:S04]  /*c160*/  STS.U8 [R4+UR21+0x7380], R11 ;  /* 0x0073800b04007988 */ /* 0x0001e80008000015 */
[----:B------:R-:W4:Y:S04]  /*c170*/  LDL R20, [R1+0x528] ;  /* 0x0005280001147983 */ /* 0x000f280000100800 */
[----:B0-----:R-:W4:Y:S01]  /*c180*/  LDL R11, [R1+0x518] ;  /* 0x00051800010b7983 */ /* 0x001f220000100800 */
[----:B---3--:R-:W-:-:S03]  /*c190*/  IADD3 R12, P1, R6, UR7, RZ ;  /* 0x00000007060c7c10 */ /* 0x008fc6000ff3e0ff */
[----:B------:R-:W3:Y:S01]  /*c1a0*/  LDL R6, [R1+0x4fc] ;  /* 0x0004fc0001067983 */ /* 0x000ee20000100800 */
[----:B--2---:R-:W-:-:S03]  /*c1b0*/  IADD3.X R13, R5, UR50, RZ, P1, !PT ;  /* 0x00000032050d7c10 */ /* 0x004fc60008ffe4ff */
[----:B------:R-:W2:Y:S01]  /*c1c0*/  LDL R5, [R1+0x504] ;  /* 0x0005040001057983 */ /* 0x000ea20000100800 */
[----:B----4-:R-:W-:-:S03]  /*c1d0*/  IADD3 R14, P2, R9, UR7, RZ ;  /* 0x00000007090e7c10 */ /* 0x010fc6000ff5e0ff */
[----:B------:R-:W-:Y:S04]  /*c1e0*/  STS.U8 [R4+UR21+0x5780], R187 ;  /* 0x005780bb04007988 */ /* 0x000fe80008000015 */
[----:B------:R-:W4:Y:S01]  /*c1f0*/  LDL R9, [R1+0x510] ;  /* 0x0005100001097983 */ /* 0x000f220000100800 */
[----:B------:R-:W-:-:S03]  /*c200*/  IADD3.X R15, R0, UR50, RZ, P2, !PT ;  /* 0x00000032000f7c10 */ /* 0x000fc600097fe4ff */
[----:B------:R-:W4:Y:S04]  /*c210*/  LDL R0, [R1+0x514] ;  /* 0x0005140001007983 */ /* 0x000f280000100800 */
[----:B------:R-:W-:Y:S04]  /*c220*/  STS.U8 [R4+UR21+0x7780], R194 ;  /* 0x007780c204007988 */ /* 0x000fe80008000015 */
[----:B------:R-:W-:Y:S04]  /*c230*/  STS.U8 [R4+UR21+0x5b80], R224 ;  /* 0x005b80e004007988 */ /* 0x000fe80008000015 */
[----:B------:R-:W-:Y:S04]  /*c240*/  STS.U8 [R4+UR21+0x7b80], R192 ;  /* 0x007b80c004007988 */ /* 0x000fe80008000015 */
[----:B------:R-:W-:Y:S04]  /*c250*/  STS.U8 [R4+UR21+0x5f80], R252 ;  /* 0x005f80fc04007988 */ /* 0x000fe80008000015 */
[----:B------:R0:W-:Y:S01]  /*c260*/  STS.U8 [R4+UR21+0x7f80], R188 ;  /* 0x007f80bc04007988 */ /* 0x0001e20008000015 */
[----:B------:R1:W-:Y:S06]  /*c270*/  MEMBAR.ALL.CTA ;  /* 0x0000000000007992 */ /* 0x0003ec0000008000 */
[----:B-1----:R-:W1:Y:S01]  /*c280*/  FENCE.VIEW.ASYNC.S ;  /* 0x00000000000073c6 */ /* 0x002e620000000000 */
[----:B------:R-:W-:-:S02]  /*c290*/  IADD3 R18, P1, R2, UR7, RZ ;  /* 0x0000000702127c10 */ /* 0x000fc4000ff3e0ff */
[----:B------:R-:W-:Y:S01]  /*c2a0*/  IADD3 R16, P2, R17, UR7, RZ ;  /* 0x0000000711107c10 */ /* 0x000fe2000ff5e0ff */
[----:B------:R-:W4:Y:S04]  /*c2b0*/  LDL R2, [R1+0x520] ;  /* 0x0005200001027983 */ /* 0x000f280000100800 */
[----:B0-----:R-:W4:Y:S01]  /*c2c0*/  LDL R4, [R1+0x50c] ;  /* 0x00050c0001047983 */ /* 0x001f220000100800 */
[----:B-1----:R-:W-:Y:S01]  /*c2d0*/  BAR.SYNC.DEFER_BLOCKING 0x0 ;  /* 0x0000000000007b1d */ /* 0x002fe20000010000 */
[----:B------:R-:W-:Y:S02]  /*c2e0*/  IADD3.X R19, R10, UR50, RZ, P1, !PT ;  /* 0x000000320a137c10 */ /* 0x000fe40008ffe4ff */
[----:B------:R-:W-:-:S03]  /*c2f0*/  IADD3.X R17, R8, UR50, RZ, P2, !PT ;  /* 0x0000003208117c10 */ /* 0x000fc600097fe4ff */
[----:B------:R-:W4:Y:S04]  /*c300*/  LDL R10, [R1+0x51c] ;  /* 0x00051c00010a7983 */ /* 0x000f280000100800 */
[----:B------:R-:W4:Y:S04]  /*c310*/  LDL R8, [R1+0x530] ;  /* 0x0005300001087983 */ /* 0x000f280000100800 */
[----:B------:R0:W4:Y:S04]  /*c320*/  LDG.E.U8 R187, desc[UR48][R12.64] ;  /* 0x000000300cbb7981 */ /* 0x000128000c1e1100 */
[----:B------:R1:W4:Y:S04]  /*c330*/  LDG.E.U8 R186, desc[UR48][R14.64] ;  /* 0x000000300eba7981 */ /* 0x000328000c1e1100 */
[----:B------:R1:W4:Y:S01]  /*c340*/  LDG.E.U8 R184, desc[UR48][R16.64] ;  /* 0x0000003010b87981 */ /* 0x000322000c1e1100 */
[----:B0-----:R-:W-:-:S03]  /*c350*/  IADD3 R12, P2, R21, UR7, RZ ;  /* 0x00000007150c7c10 */ /* 0x001fc6000ff5e0ff */
[----:B------:R-:W4:Y:S01]  /*c360*/  LDG.E.U8 R185, desc[UR48][R18.64] ;  /* 0x0000003012b97981 */ /* 0x000f22000c1e1100 */
[----:B-1----:R-:W-:-:S04]  /*c370*/  IADD3 R14, P1, R22, UR7, RZ ;  /* 0x00000007160e7c10 */ /* 0x002fc8000ff3e0ff */
[----:B------:R-:W-:Y:S02]  /*c380*/  IADD3.X R15, R3, UR50, RZ, P1, !PT ;  /* 0x00000032030f7c10 */ /* 0x000fe40008ffe4ff */
[----:B------:R-:W-:Y:S01]  /*c390*/  IADD3 R16, P1, R7, UR7, RZ ;  /* 0x0000000707107c10 */ /* 0x000fe2000ff3e0ff */
[----:B------:R-:W4:Y:S04]  /*c3a0*/  LDL R3, [R1+0x524] ;  /* 0x0005240001037983 */ /* 0x000f280000100800 */
[----:B------:R-:W4:Y:S04]  /*c3b0*/  LDL R7, [R1+0x538] ;  /* 0x0005380001077983 */ /* 0x000f280000100800 */
[----:B------:R-:W4:Y:S01]  /*c3c0*/  LDG.E.U8 R23, desc[UR48][R14.64] ;  /* 0x000000300e177981 */ /* 0x000f22000c1e1100 */
[----:B---3--:R-:W-:-:S03]  /*c3d0*/  IADD3.X R13, R6, UR50, RZ, P2, !PT ;  /* 0x00000032060d7c10 */ /* 0x008fc600097fe4ff */
[----:B------:R-:W3:Y:S04]  /*c3e0*/  LDL R6, [R1+0x52c] ;  /* 0x00052c0001067983 */ /* 0x000ee80000100800 */
[----:B------:R0:W3:Y:S01]  /*c3f0*/  LDG.E.U8 R22, desc[UR48][R12.64] ;  /* 0x000000300c167981 */ /* 0x0000e2000c1e1100 */
[----:B--2---:R-:W-:Y:S02]  /*c400*/  IADD3.X R17, R5, UR50, RZ, P1, !PT ;  /* 0x0000003205117c10 */ /* 0x004fe40008ffe4ff */
[----:B0-----:R-:W-:Y:S01]  /*c410*/  IADD3 R12, P1, R11, UR7, RZ ;  /* 0x000000070b0c7c10 */ /* 0x001fe2000ff3e0ff */
[----:B------:R-:W2:Y:S04]  /*c420*/  LDL R5, [R1+0x534] ;  /* 0x0005340001057983 */ /* 0x000ea80000100800 */
[----:B------:R-:W2:Y:S01]  /*c430*/  LDL R11, [R1+0x548] ;  /* 0x00054800010b7983 */ /* 0x000ea20000100800 */
[----:B----4-:R-:W-:-:S03]  /*c440*/  IADD3 R14, P2, R9, UR7, RZ ;  /* 0x00000007090e7c10 */ /* 0x010fc6000ff5e0ff */
[----:B------:R-:W4:Y:S04]  /*c450*/  LDL R9, [R1+0x540] ;  /* 0x0005400001097983 */ /* 0x000f280000100800 */
[----:B------:R0:W4:Y:S01]  /*c460*/  LDG.E.U8 R19, desc[UR48][R16.64] ;  /* 0x0000003010137981 */ /* 0x000122000c1e1100 */
[----:B------:R-:W-:-:S05]  /*c470*/  IADD3.X R13, R0, UR50, RZ, P1, !PT ;  /* 0x00000032000d7c10 */ /* 0x000fca0008ffe4ff */
[----:B------:R-:W3:Y:S01]  /*c480*/  LDG.E.U8 R247, desc[UR48][R12.64] ;  /* 0x000000300cf77981 */ /* 0x000ee2000c1e1100 */
[----:B------:R-:W-:-:S03]  /*c490*/  IADD3.X R15, R4, UR50, RZ, P2, !PT ;  /* 0x00000032040f7c10 */ /* 0x000fc600097fe4ff */
[----:B------:R-:W4:Y:S01]  /*c4a0*/  LDL R4, [R1+0x53c] ;  /* 0x00053c0001047983 */ /* 0x000f220000100800 */
[----:B0-----:R-:W-:-:S03]  /*c4b0*/  IADD3 R16, P2, R2, UR7, RZ ;  /* 0x0000000702107c10 */ /* 0x001fc6000ff5e0ff */
[----:B------:R0:W4:Y:S02]  /*c4c0*/  LDG.E.U8 R21, desc[UR48][R14.64] ;  /* 0x000000300e157981 */ /* 0x000124000c1e1100 */
[----:B0-----:R-:W-:Y:S02]  /*c4d0*/  IADD3 R14, P1, R20, UR7, RZ ;  /* 0x00000007140e7c10 */ /* 0x001fe4000ff3e0ff */
[----:B------:R-:W-:Y:S02]  /*c4e0*/  IADD3.X R17, R10, UR50, RZ, P2, !PT ;  /* 0x000000320a117c10 */ /* 0x000fe400097fe4ff */
[----:B------:R-:W-:Y:S01]  /*c4f0*/  IADD3 R12, P2, R8, UR7, RZ ;  /* 0x00000007080c7c10 */ /* 0x000fe2000ff5e0ff */
[----:B------:R-:W-:Y:S04]  /*c500*/  STL [R1], R187 ;  /* 0x000000bb01007387 */ /* 0x000fe80000100800 */
[----:B------:R-:W4:Y:S04]  /*c510*/  LDL R2, [R1+0x550] ;  /* 0x0005500001027983 */ /* 0x000f280000100800 */
[----:B------:R-:W4:Y:S04]  /*c520*/  LDL R0, [R1+0x544] ;  /* 0x0005440001007983 */ /* 0x000f280000100800 */
[----:B------:R-:W-:Y:S04]  /*c530*/  STL [R1+0xcc], R186 ;  /* 0x0000ccba01007387 */ /* 0x000fe80000100800 */
[----:B------:R-:W4:Y:S04]  /*c540*/  LDL R18, [R1+0x558] ;  /* 0x0005580001127983 */ /* 0x000f280000100800 */
[----:B------:R-:W4:Y:S04]  /*c550*/  LDL R10, [R1+0x54c] ;  /* 0x00054c00010a7983 */ /* 0x000f280000100800 */
[----:B------:R0:W-:Y:S01]  /*c560*/  STL [R1+0xc8], R185 ;  /* 0x0000c8b901007387 */ /* 0x0001e20000100800 */
[----:B------:R-:W-:-:S03]  /*c570*/  IADD3.X R15, R3, UR50, RZ, P1, !PT ;  /* 0x00000032030f7c10 */ /* 0x000fc60008ffe4ff */
[----:B0-----:R0:W4:Y:S04]  /*c580*/  LDG.E.U8 R185, desc[UR48][R16.64] ;  /* 0x0000003010b97981 */ /* 0x001128000c1e1100 */
[----:B---3--:R-:W-:Y:S04]  /*c590*/  STL [R1+0x91c], R247 ;  /* 0x00091cf701007387 */ /* 0x008fe80000100800 */
[----:B------:R-:W3:Y:S04]  /*c5a0*/  LDL R8, [R1+0x554] ;  /* 0x0005540001087983 */ /* 0x000ee80000100800 */
[----:B------:R-:W3:Y:S04]  /*c5b0*/  LDL R20, [R1+0x560] ;  /* 0x0005600001147983 */ /* 0x000ee80000100800 */
[----:B------:R1:W-:Y:S04]  /*c5c0*/  STL [R1+0xc4], R184 ;  /* 0x0000c4b801007387 */ /* 0x0003e80000100800 */
[----:B------:R-:W3:Y:S01]  /*c5d0*/  LDL R3, [R1+0x568] ;  /* 0x0005680001037983 */ /* 0x000ee20000100800 */
[----:B0-----:R-:W-:-:S02]  /*c5e0*/  IADD3 R16, P1, R7, UR7, RZ ;  /* 0x0000000707107c10 */ /* 0x001fc4000ff3e0ff */
[----:B------:R-:W-:Y:S01]  /*c5f0*/  IADD3.X R13, R6, UR50, RZ, P2, !PT ;  /* 0x00000032060d7c10 */ /* 0x000fe200097fe4ff */
[----:B------:R-:W3:Y:S01]  /*c600*/  LDL R7, [R1+0x55c] ;  /* 0x00055c0001077983 */ /* 0x000ee20000100800 */
[----:B--2---:R-:W-:-:S03]  /*c610*/  IADD3.X R17, R5, UR50, RZ, P1, !PT ;  /* 0x0000003205117c10 */ /* 0x004fc60008ffe4ff */
[----:B------:R0:W-:Y:S04]  /*c620*/  STL [R1+0x4], R23 ;  /* 0x0000041701007387 */ /* 0x0001e80000100800 */
[----:B-1----:R4:W2:Y:S04]  /*c630*/  LDG.E.U8 R184, desc[UR48][R14.64] ;  /* 0x000000300eb87981 */ /* 0x0028a8000c1e1100 */
[----:B------:R-:W2:Y:S04]  /*c640*/  LDL R6, [R1+0x570] ;  /* 0x0005700001067983 */ /* 0x000ea80000100800 */
[----:B0-----:R0:W2:Y:S01]  /*c650*/  LDG.E.U8 R23, desc[UR48][R12.64] ;  /* 0x000000300c177981 */ /* 0x0010a2000c1e1100 */
[----:B----4-:R-:W-:-:S03]  /*c660*/  IADD3 R14, P2, R9, UR7, RZ ;  /* 0x00000007090e7c10 */ /* 0x010fc6000ff5e0ff */
[----:B------:R-:W4:Y:S01]  /*c670*/  LDL R9, [R1+0x564] ;  /* 0x0005640001097983 */ /* 0x000f220000100800 */
[----:B------:R-:W-:-:S03]  /*c680*/  IADD3.X R15, R4, UR50, RZ, P2, !PT ;  /* 0x00000032040f7c10 */ /* 0x000fc600097fe4ff */
[----:B------:R-:W-:Y:S01]  /*c690*/  STL [R1+0xc0], R22 ;  /* 0x0000c01601007387 */ /* 0x000fe20000100800 */
[----:B0-----:R-:W-:-:S03]  /*c6a0*/  IADD3 R12, P1, R11, UR7, RZ ;  /* 0x000000070b0c7c10 */ /* 0x001fc6000ff3e0ff */
[----:B------:R-:W4:Y:S04]  /*c6b0*/  LDL R5, [R1+0x578] ;  /* 0x0005780001057983 */ /* 0x000f280000100800 */
[----:B------:R-:W4:Y:S04]  /*c6c0*/  LDL R11, [R1+0x56c] ;  /* 0x00056c00010b7983 */ /* 0x000f280000100800 */
[----:B------:R0:W-:Y:S04]  /*c6d0*/  STL [R1+0xbc], R19 ;  /* 0x0000bc1301007387 */ /* 0x0001e80000100800 */
[----:B------:R-:W4:Y:S04]  /*c6e0*/  LDL R4, [R1+0x580] ;  /* 0x0005800001047983 */ /* 0x000f280000100800 */
[----:B------:R1:W4:Y:S04]  /*c6f0*/  LDG.E.U8 R245, desc[UR48][R16.64] ;  /* 0x0000003010f57981 */ /* 0x000328000c1e1100 */
[----:B0-----:R-:W4:Y:S04]  /*c700*/  LDL R19, [R1+0x574] ;  /* 0x0005740001137983 */ /* 0x001f280000100800 */
[----:B------:R0:W-:Y:S01]  /*c710*/  STL [R1+0xb8], R21 ;  /* 0x0000b81501007387 */ /* 0x0001e20000100800 */
[----:B-1----:R-:W-:-:S02]  /*c720*/  IADD3 R16, P2, R2, UR7, RZ ;  /* 0x0000000702107c10 */ /* 0x002fc4000ff5e0ff */
[----:B------:R-:W-:Y:S01]  /*c730*/  IADD3.X R13, R0, UR50, RZ, P1, !PT ;  /* 0x00000032000d7c10 */ /* 0x000fe20008ffe4ff */
[----:B------:R-:W4:Y:S04]  /*c740*/  LDL R2, [R1+0x588] ;  /* 0x0005880001027983 */ /* 0x000f280000100800 */
[----:B------:R1:W4:Y:S04]  /*c750*/  LDG.E.U8 R22, desc[UR48][R14.64] ;  /* 0x000000300e167981 */ /* 0x000328000c1e1100 */
[----:B------:R-:W4:Y:S01]  /*c760*/  LDL R0, [R1+0x57c] ;  /* 0x00057c0001007983 */ /* 0x000f220000100800 */
[----:B------:R-:W-:-:S03]  /*c770*/  IADD3.X R17, R10, UR50, RZ, P2, !PT ;  /* 0x000000320a117c10 */ /* 0x000fc600097fe4ff */
[----:B------:R-:W4:Y:S01]  /*c780*/  LDL R10, [R1+0x584] ;  /* 0x00058400010a7983 */ /* 0x000f220000100800 */
[----:B-1----:R-:W-:-:S03]  /*c790*/  IADD3 R14, P1, R18, UR7, RZ ;  /* 0x00000007120e7c10 */ /* 0x002fc6000ff3e0ff */
[----:B0-----:R0:W4:Y:S04]  /*c7a0*/  LDG.E.U8 R21, desc[UR48][R12.64] ;  /* 0x000000300c157981 */ /* 0x001128000c1e1100 */
[----:B------:R-:W4:Y:S01]  /*c7b0*/  LDL R18, [R1+0x590] ;  /* 0x0005900001127983 */ /* 0x000f220000100800 */
[----:B---3--:R-:W-:-:S03]  /*c7c0*/  IADD3.X R15, R8, UR50, RZ, P1, !PT ;  /* 0x00000032080f7c10 */ /* 0x008fc60008ffe4ff */
[----:B------:R-:W3:Y:S01]  /*c7d0*/  LDL R8, [R1+0x598] ;  /* 0x0005980001087983 */ /* 0x000ee20000100800 */
[----:B0-----:R-:W-:-:S03]  /*c7e0*/  IADD3 R12, P2, R20, UR7, RZ ;  /* 0x00000007140c7c10 */ /* 0x001fc6000ff5e0ff */
[----:B------:R0:W3:Y:S04]  /*c7f0*/  LDG.E.U8 R20, desc[UR48][R16.64] ;  /* 0x0000003010147981 */ /* 0x0000e8000c1e1100 */
[----:B------:R1:W-:Y:S04]  /*c800*/  STL [R1+0xb4], R185 ;  /* 0x0000b4b901007387 */ /* 0x0003e80000100800 */
[----:B------:R1:W3:Y:S01]  /*c810*/  LDG.E.U8 R187, desc[UR48][R14.64] ;  /* 0x000000300ebb7981 */ /* 0x0002e2000c1e1100 */
[----:B0-----:R-:W-:-:S03]  /*c820*/  IADD3 R16, P1, R3, UR7, RZ ;  /* 0x0000000703107c10 */ /* 0x001fc6000ff3e0ff */
[----:B------:R-:W3:Y:S01]  /*c830*/  LDL R3, [R1+0x58c] ;  /* 0x00058c0001037983 */ /* 0x000ee20000100800 */
[----:B------:R-:W-:-:S03]  /*c840*/  IADD3.X R13, R7, UR50, RZ, P2, !PT ;  /* 0x00000032070d7c10 */ /* 0x000fc600097fe4ff */
[----:B--2---:R-:W-:Y:S01]  /*c850*/  STL [R1+0xb0], R184 ;  /* 0x0000b0b801007387 */ /* 0x004fe20000100800 */
[----:B-1----:R-:W-:-:S03]  /*c860*/  IADD3 R14, P2, R6, UR7, RZ ;  /* 0x00000007060e7c10 */ /* 0x002fc6000ff5e0ff */
[----:B------:R-:W2:Y:S04]  /*c870*/  LDL R7, [R1+0x5a0] ;  /* 0x0005a00001077983 */ /* 0x000ea80000100800 */
[----:B------:R-:W2:Y:S01]  /*c880*/  LDL R6, [R1+0x594] ;  /* 0x0005940001067983 */ /* 0x000ea20000100800 */
[----:B----4-:R-:W-:-:S03]  /*c890*/  IADD3.X R17, R9, UR50, RZ, P1, !PT ;  /* 0x0000003209117c10 */ /* 0x010fc60008ffe4ff */
[----:B------:R0:W4:Y:S04]  /*c8a0*/  LDG.E.U8 R188, desc[UR48][R12.64] ;  /* 0x000000300cbc7981 */ /* 0x000128000c1e1100 */
[----:B------:R-:W-:Y:S04]  /*c8b0*/  STL [R1+0xac], R23 ;  /* 0x0000ac1701007387 */ /* 0x000fe80000100800 */
[----:B------:R-:W4:Y:S01]  /*c8c0*/  LDL R9, [R1+0x5a8] ;  /* 0x0005a80001097983 */ /* 0x000f220000100800 */
[----:B0-----:R-:W-:Y:S02]  /*c8d0*/  IADD3 R12, P1, R5, UR7, RZ ;  /* 0x00000007050c7c10 */ /* 0x001fe4000ff3e0ff */
[----:B------:R-:W-:Y:S01]  /*c8e0*/  IADD3.X R15, R11, UR50, RZ, P2, !PT ;  /* 0x000000320b0f7c10 */ /* 0x000fe200097fe4ff */
[----:B------:R-:W4:Y:S04]  /*c8f0*/  LDL R5, [R1+0x59c] ;  /* 0x00059c0001057983 */ /* 0x000f280000100800 */
[----:B------:R0:W4:Y:S04]  /*c900*/  LDG.E.U8 R186, desc[UR48][R16.64] ;  /* 0x0000003010ba7981 */ /* 0x000128000c1e1100 */
[----:B------:R-:W4:Y:S04]  /*c910*/  LDL R11, [R1+0x5b0] ;  /* 0x0005b000010b7983 */ /* 0x000f280000100800 */
[----:B------:R1:W4:Y:S01]  /*c920*/  LDG.E.U8 R185, desc[UR48][R14.64] ;  /* 0x000000300eb97981 */ /* 0x000322000c1e1100 */
[----:B0-----:R-:W-:-:S02]  /*c930*/  IADD3 R16, P2, R4, UR7, RZ ;  /* 0x0000000704107c10 */ /* 0x001fc4000ff5e0ff */
[----:B------:R-:W-:Y:S01]  /*c940*/  IADD3.X R13, R19, UR50, RZ, P1, !PT ;  /* 0x00000032130d7c10 */ /* 0x000fe20008ffe4ff */
[----:B------:R-:W4:Y:S01]  /*c950*/  LDL R4, [R1+0x5a4] ;  /* 0x0005a40001047983 */ /* 0x000f220000100800 */
[----:B-1----:R-:W-:-:S03]  /*c960*/  IADD3 R14, P1, R2, UR7, RZ ;  /* 0x00000007020e7c10 */ /* 0x002fc6000ff3e0ff */
[----:B------:R0:W-:Y:S04]  /*c970*/  STL [R1+0xa8], R22 ;  /* 0x0000a81601007387 */ /* 0x0001e80000100800 */
[----:B------:R-:W4:Y:S01]  /*c980*/  LDL R2, [R1+0x5b8] ;  /* 0x0005b80001027983 */ /* 0x000f220000100800 */
[----:B------:R-:W-:-:S03]  /*c990*/  IADD3.X R17, R0, UR50, RZ, P2, !PT ;  /* 0x0000003200117c10 */ /* 0x000fc600097fe4ff */
[----:B------:R-:W4:Y:S01]  /*c9a0*/  LDL R0, [R1+0x5ac] ;  /* 0x0005ac0001007983 */ /* 0x000f220000100800 */
[----:B------:R-:W-:-:S03]  /*c9b0*/  IADD3.X R15, R10, UR50, RZ, P1, !PT ;  /* 0x000000320a0f7c10 */ /* 0x000fc60008ffe4ff */
[----:B0-----:R0:W4:Y:S04]  /*c9c0*/  LDG.E.U8 R22, desc[UR48][R12.64] ;  /* 0x000000300c167981 */ /* 0x001128000c1e1100 */
[----:B------:R1:W-:Y:S04]  /*c9d0*/  STL [R1+0xa4], R21 ;  /* 0x0000a41501007387 */ /* 0x0003e80000100800 */
[----:B------:R-:W4:Y:S01]  /*c9e0*/  LDL R10, [R1+0x5b4] ;  /* 0x0005b400010a7983 */ /* 0x000f220000100800 */
[----:B0-----:R-:W-:-:S03]  /*c9f0*/  IADD3 R12, P2, R18, UR7, RZ ;  /* 0x00000007120c7c10 */ /* 0x001fc6000ff5e0ff */
[----:B------:R3:W4:Y:S04]  /*ca00*/  LDG.E.U8 R184, desc[UR48][R16.64] ;  /* 0x0000003010b87981 */ /* 0x000728000c1e1100 */
[----:B-1----:R-:W4:Y:S04]  /*ca10*/  LDL R21, [R1+0x5c0] ;  /* 0x0005c00001157983 */ /* 0x002f280000100800 */
[----:B------:R2:W4:Y:S01]  /*ca20*/  LDG.E.U8 R23, desc[UR48][R14.64] ;  /* 0x000000300e177981 */ /* 0x000522000c1e1100 */
[----:B---3--:R-:W-:-:S03]  /*ca30*/  IADD3 R16, P1, R8, UR7, RZ ;  /* 0x0000000708107c10 */ /* 0x008fc6000ff3e0ff */
[----:B------:R0:W-:Y:S04]  /*ca40*/  STL [R1+0xa0], R20 ;  /* 0x0000a01401007387 */ /* 0x0001e80000100800 */
[----:B------:R-:W3:Y:S04]  /*ca50*/  LDL R8, [R1+0x5bc] ;  /* 0x0005bc0001087983 */ /* 0x000ee80000100800 */
[----:B0-----:R-:W3:Y:S01]  /*ca60*/  LDL R20, [R1+0x5c8] ;  /* 0x0005c80001147983 */ /* 0x001ee20000100800 */
[----:B------:R-:W-:-:S03]  /*ca70*/  IADD3.X R13, R3, UR50, RZ, P2, !PT ;  /* 0x00000032030d7c10 */ /* 0x000fc600097fe4ff */
[----:B------:R0:W-:Y:S04]  /*ca80*/  STL [R1+0x9c], R187 ;  /* 0x00009cbb01007387 */ /* 0x0001e80000100800 */
[----:B------:R-:W3:Y:S01]  /*ca90*/  LDL R3, [R1+0x5d0] ;  /* 0x0005d00001037983 */ /* 0x000ee20000100800 */
[----:B--2---:R-:W-:-:S03]  /*caa0*/  IADD3 R14, P2, R7, UR7, RZ ;  /* 0x00000007070e7c10 */ /* 0x004fc6000ff5e0ff */
[----:B0-----:R0:W2:Y:S04]  /*cab0*/  LDG.E.U8 R187, desc[UR48][R12.64] ;  /* 0x000000300cbb7981 */ /* 0x0010a8000c1e1100 */
[----:B------:R-:W2:Y:S01]  /*cac0*/  LDL R7, [R1+0x5c4] ;  /* 0x0005c40001077983 */ /* 0x000ea20000100800 */
[----:B------:R-:W-:-:S03]  /*cad0*/  IADD3.X R17, R6, UR50, RZ, P1, !PT ;  /* 0x0000003206117c10 */ /* 0x000fc60008ffe4ff */
[----:B----4-:R-:W-:Y:S04]  /*cae0*/  STL [R1+0x98], R188 ;  /* 0x000098bc01007387 */ /* 0x010fe80000100800 */
[----:B------:R-:W4:Y:S01]  /*caf0*/  LDL R19, [R1+0x5d8] ;  /* 0x0005d80001137983 */ /* 0x000f220000100800 */
[----:B0-----:R-:W-:-:S03]  /*cb00*/  IADD3 R12, P1, R9, UR7, RZ ;  /* 0x00000007090c7c10 */ /* 0x001fc6000ff3e0ff */
[----:B------:R-:W4:Y:S01]  /*cb10*/  LDL R6, [R1+0x5cc] ;  /* 0x0005cc0001067983 */ /* 0x000f220000100800 */
[----:B------:R-:W-:-:S03]  /*cb20*/  IADD3.X R15, R5, UR50, RZ, P2, !PT ;  /* 0x00000032050f7c10 */ /* 0x000fc600097fe4ff */
[----:B------:R-:W4:Y:S04]  /*cb30*/  LDL R9, [R1+0x5e0] ;  /* 0x0005e00001097983 */ /* 0x000f280000100800 */
[----:B------:R0:W-:Y:S04]  /*cb40*/  STL [R1+0x94], R186 ;  /* 0x000094ba01007387 */ /* 0x0001e80000100800 */
[----:B------:R-:W4:Y:S04]  /*cb50*/  LDL R5, [R1+0x5d4] ;  /* 0x0005d40001057983 */ /* 0x000f280000100800 */
[----:B------:R-:W4:Y:S04]  /*cb60*/  LDL R18, [R1+0x5e8] ;  /* 0x0005e80001127983 */ /* 0x000f280000100800 */
[----:B0-----:R0:W4:Y:S01]  /*cb70*/  LDG.E.U8 R186, desc[UR48][R16.64] ;  /* 0x0000003010ba7981 */ /* 0x001122000c1e1100 */
[----:B------:R-:W-:-:S03]  /*cb80*/  IADD3.X R13, R4, UR50, RZ, P1, !PT ;  /* 0x00000032040d7c10 */ /* 0x000fc60008ffe4ff */
[----:B------:R1:W-:Y:S04]  /*cb90*/  STL [R1+0x90], R185 ;  /* 0x000090b901007387 */ /* 0x0003e80000100800 */
[----:B------:R-:W4:Y:S01]  /*cba0*/  LDL R4, [R1+0x5dc] ;  /* 0x0005dc0001047983 */ /* 0x000f220000100800 */
[----:B0-----:R-:W-:-:S03]  /*cbb0*/  IADD3 R16, P2, R11, UR7, RZ ;  /* 0x000000070b107c10 */ /* 0x001fc6000ff5e0ff */
[----:B-1----:R0:W4:Y:S01]  /*cbc0*/  LDG.E.U8 R185, desc[UR48][R14.64] ;  /* 0x000000300eb97981 */ /* 0x002122000c1e1100 */
[----:B------:R-:W-:Y:S02]  /*cbd0*/  IADD3.X R17, R0, UR50, RZ, P2, !PT ;  /* 0x0000003200117c10 */ /* 0x000fe400097fe4ff */
[----:B0-----:R-:W-:Y:S02]  /*cbe0*/  IADD3 R14, P1, R2, UR7, RZ ;  /* 0x00000007020e7c10 */ /* 0x001fe4000ff3e0ff */
[----:B------:R-:W4:Y:S04]  /*cbf0*/  LDL R2, [R1+0x5f0] ;  /* 0x0005f00001027983 */ /* 0x000f280000100800 */
[----:B------:R0:W-:Y:S01]  /*cc00*/  STL [R1+0x8c], R22 ;  /* 0x00008c1601007387 */ /* 0x0001e20000100800 */
[----:B------:R-:W-:-:S03]  /*cc10*/  IADD3.X R15, R10, UR50, RZ, P1, !PT ;  /* 0x000000320a0f7c10 */ /* 0x000fc60008ffe4ff */
[----:B------:R-:W4:Y:S04]  /*cc20*/  LDL R11, [R1+0x5e4] ;  /* 0x0005e400010b7983 */ /* 0x000f280000100800 */
[----:B------:R-:W4:Y:S04]  /*cc30*/  LDL R0, [R1+0x5f8] ;  /* 0x0005f80001007983 */ /* 0x000f280000100800 */
[----:B0-----:R0:W4:Y:S04]  /*cc40*/  LDG.E.U8 R22, desc[UR48][R12.64] ;  /* 0x000000300c167981 */ /* 0x001128000c1e1100 */
[----:B------:R1:W-:Y:S04]  /*cc50*/  STL [R1+0x88], R184 ;  /* 0x000088b801007387 */ /* 0x0003e80000100800 */
[----:B------:R-:W4:Y:S01]  /*cc60*/  LDL R10, [R1+0x5ec] ;  /* 0x0005ec00010a7983 */ /* 0x000f220000100800 */
[----:B0-----:R-:W-:-:S03]  /*cc70*/  IADD3 R12, P2, R21, UR7, RZ ;  /* 0x00000007150c7c10 */ /* 0x001fc6000ff5e0ff */
[----:B------:R0:W4:Y:S04]  /*cc80*/  LDG.E.U8 R188, desc[UR48][R14.64] ;  /* 0x000000300ebc7981 */ /* 0x000128000c1e1100 */
[----:B-1----:R1:W4:Y:S01]  /*cc90*/  LDG.E.U8 R184, desc[UR48][R16.64] ;  /* 0x0000003010b87981 */ /* 0x002322000c1e1100 */
[----:B---3--:R-:W-:-:S03]  /*cca0*/  IADD3.X R13, R8, UR50, RZ, P2, !PT ;  /* 0x00000032080d7c10 */ /* 0x008fc600097fe4ff */
[----:B------:R-:W3:Y:S04]  /*ccb0*/  LDL R8, [R1+0x600] ;  /* 0x0006000001087983 */ /* 0x000ee80000100800 */
[----:B------:R1:W-:Y:S01]  /*ccc0*/  STL [R1+0x84], R23 ;  /* 0x0000841701007387 */ /* 0x0003e20000100800 */
[----:B0-----:R-:W-:-:S03]  /*ccd0*/  IADD3 R14, P2, R3, UR7, RZ ;  /* 0x00000007030e7c10 */ /* 0x001fc6000ff5e0ff */
[----:B------:R-:W3:Y:S01]  /*cce0*/  LDL R3, [R1+0x5f4] ;  /* 0x0005f40001037983 */ /* 0x000ee20000100800 */
[----:B-1----:R-:W-:-:S03]  /*ccf0*/  IADD3 R16, P1, R20, UR7, RZ ;  /* 0x0000000714107c10 */ /* 0x002fc6000ff3e0ff */
[----:B------:R4:W3:Y:S01]  /*cd00*/  LDG.E.U8 R23, desc[UR48][R12.64] ;  /* 0x000000300c177981 */ /* 0x0008e2000c1e1100 */
[----:B--2---:R-:W-:-:S03]  /*cd10*/  IADD3.X R17, R7, UR50, RZ, P1, !PT ;  /* 0x0000003207117c10 */ /* 0x004fc60008ffe4ff */
[----:B------:R0:W-:Y:S04]  /*cd20*/  STL [R1+0x80], R187 ;  /* 0x000080bb01007387 */ /* 0x0001e80000100800 */
[----:B------:R1:W2:Y:S01]  /*cd30*/  LDG.E.U8 R21, desc[UR48][R16.64] ;  /* 0x0000003010157981 */ /* 0x0002a2000c1e1100 */
[----:B----4-:R-:W-:-:S03]  /*cd40*/  IADD3 R12, P1, R19, UR7, RZ ;  /* 0x00000007130c7c10 */ /* 0x010fc6000ff3e0ff */
[----:B------:R-:W4:Y:S01]  /*cd50*/  LDL R7, [R1+0x608] ;  /* 0x0006080001077983 */ /* 0x000f220000100800 */
[----:B------:R-:W-:-:S03]  /*cd60*/  IADD3.X R15, R6, UR50, RZ, P2, !PT ;  /* 0x00000032060f7c10 */ /* 0x000fc600097fe4ff */
[----:B------:R-:W2:Y:S01]  /*cd70*/  LDL R6, [R1+0x5fc] ;  /* 0x0005fc0001067983 */ /* 0x000ea20000100800 */
[----:B-1----:R-:W-:-:S03]  /*cd80*/  IADD3 R16, P2, R9, UR7, RZ ;  /* 0x0000000709107c10 */ /* 0x002fc6000ff5e0ff */
[----:B0-----:R0:W2:Y:S01]  /*cd90*/  LDG.E.U8 R187, desc[UR48][R14.64] ;  /* 0x000000300ebb7981 */ /* 0x0010a2000c1e1100 */
[----:B------:R-:W-:Y:S02]  /*cda0*/  IADD3.X R13, R5, UR50, RZ, P1, !PT ;  /* 0x00000032050d7c10 */ /* 0x000fe40008ffe4ff */
[----:B0-----:R-:W-:Y:S01]  /*cdb0*/  IADD3 R14, P1, R18, UR7, RZ ;  /* 0x00000007120e7c10 */ /* 0x001fe2000ff3e0ff */
[----:B------:R0:W-:Y:S04]  /*cdc0*/  STL [R1+0x7c], R186 ;  /* 0x00007cba01007387 */ /* 0x0001e80000100800 */
[----:B------:R-:W2:Y:S01]  /*cdd0*/  LDL R9, [R1+0x610] ;  /* 0x0006100001097983 */ /* 0x000ea20000100800 */
[----:B------:R-:W-:-:S03]  /*cde0*/  IADD3.X R17, R4, UR50, RZ, P2, !PT ;  /* 0x0000003204117c10 */ /* 0x000fc600097fe4ff */
[----:B------:R-:W2:Y:S04]  /*cdf0*/  LDL R5, [R1+0x604] ;  /* 0x0006040001057983 */ /* 0x000ea80000100800 */
[----:B0-----:R0:W2:Y:S04]  /*ce00*/  LDG.E.U8 R186, desc[UR48][R12.64] ;  /* 0x000000300cba7981 */ /* 0x0010a8000c1e1100 */
[----:B------:R1:W-:Y:S04]  /*ce10*/  STL [R1+0x78], R185 ;  /* 0x000078b901007387 */ /* 0x0003e80000100800 */
[----:B------:R-:W2:Y:S01]  /*ce20*/  LDL R4, [R1+0x618] ;  /* 0x0006180001047983 */ /* 0x000ea20000100800 */
[----:B0-----:R-:W-:-:S03]  /*ce30*/  IADD3 R12, P2, R2, UR7, RZ ;  /* 0x00000007020c7c10 */ /* 0x001fc6000ff5e0ff */
[----:B-1----:R0:W2:Y:S04]  /*ce40*/  LDG.E.U8 R185, desc[UR48][R16.64] ;  /* 0x0000003010b97981 */ /* 0x0020a8000c1e1100 */
[----:B------:R-:W2:Y:S01]  /*ce50*/  LDL R2, [R1+0x60c] ;  /* 0x00060c0001027983 */ /* 0x000ea20000100800 */
[----:B------:R-:W-:Y:S02]  /*ce60*/  IADD3.X R15, R11, UR50, RZ, P1, !PT ;  /* 0x000000320b0f7c10 */ /* 0x000fe40008ffe4ff */
[----:B0-----:R-:W-:Y:S02]  /*ce70*/  IADD3 R16, P1, R0, UR7, RZ ;  /* 0x0000000700107c10 */ /* 0x001fe4000ff3e0ff */
[----:B------:R-:W-:Y:S02]  /*ce80*/  IADD3.X R13, R10, UR50, RZ, P2, !PT ;  /* 0x000000320a0d7c10 */ /* 0x000fe400097fe4ff */
[----:B---3--:R-:W-:-:S03]  /*ce90*/  IADD3.X R17, R3, UR50, RZ, P1, !PT ;  /* 0x0000003203117c10 */ /* 0x008fc60008ffe4ff */
[----:B------:R4:W3:Y:S04]  /*cea0*/  LDG.E.U8 R3, desc[UR48][R12.64] ;  /* 0x000000300c037981 */ /* 0x0008e8000c1e1100 */
[----:B------:R0:W-:Y:S04]  /*ceb0*/  STL [R1+0x74], R22 ;  /* 0x0000741601007387 */ /* 0x0001e80000100800 */
[----:B------:R-:W3:Y:S04]  /*cec0*/  LDL R0, [R1+0x614] ;  /* 0x0006140001007983 */ /* 0x000ee80000100800 */
[----:B0-----:R-:W3:Y:S04]  /*ced0*/  LDL R22, [R1+0x620] ;  /* 0x0006200001167983 */ /* 0x001ee80000100800 */
[----:B------:R0:W-:Y:S04]  /*cee0*/  STL [R1+0x70], R184 ;  /* 0x000070b801007387 */ /* 0x0001e80000100800 */
[----:B------:R-:W3:Y:S04]  /*cef0*/  LDL R19, [R1+0x61c] ;  /* 0x00061c0001137983 */ /* 0x000ee80000100800 */
[----:B------:R-:W3:Y:S04]  /*cf00*/  LDL R20, [R1+0x628] ;  /* 0x0006280001147983 */ /* 0x000ee80000100800 */
[----:B0-----:R0:W3:Y:S04]  /*cf10*/  LDG.E.U8 R184, desc[UR48][R14.64] ;  /* 0x000000300eb87981 */ /* 0x0010e8000c1e1100 */
[----:B------:R-:W-:Y:S01]  /*cf20*/  STL [R1+0x6c], R188 ;  /* 0x00006cbc01007387 */ /* 0x000fe20000100800 */
[----:B----4-:R-:W-:-:S03]  /*cf30*/  IADD3 R12, P1, R7, UR7, RZ ;  /* 0x00000007070c7c10 */ /* 0x010fc6000ff3e0ff */
[----:B------:R-:W4:Y:S01]  /*cf40*/  LDL R10, [R1+0x630] ;  /* 0x00063000010a7983 */ /* 0x000f220000100800 */
[----:B0-----:R-:W-:-:S03]  /*cf50*/  IADD3 R14, P2, R8, UR7, RZ ;  /* 0x00000007080e7c10 */ /* 0x001fc6000ff5e0ff */
[----:B------:R-:W4:Y:S04]  /*cf60*/  LDL R8, [R1+0x624] ;  /* 0x0006240001087983 */ /* 0x000f280000100800 */
[----:B------:R0:W-:Y:S01]  /*cf70*/  STL [R1+0x68], R23 ;  /* 0x0000681701007387 */ /* 0x0001e20000100800 */
[----:B--2---:R-:W-:Y:S02]  /*cf80*/  IADD3.X R15, R6, UR50, RZ, P2, !PT ;  /* 0x00000032060f7c10 */ /* 0x004fe400097fe4ff */
[----:B------:R-:W-:-:S03]  /*cf90*/  IADD3.X R13, R5, UR50, RZ, P1, !PT ;  /* 0x00000032050d7c10 */ /* 0x000fc60008ffe4ff */
[----:B------:R1:W2:Y:S04]  /*cfa0*/  LDG.E.U8 R189, desc[UR48][R14.64] ;  /* 0x000000300ebd7981 */ /* 0x0002a8000c1e1100 */
[----:B0-----:R0:W2:Y:S04]  /*cfb0*/  LDG.E.U8 R23, desc[UR48][R16.64] ;  /* 0x0000003010177981 */ /* 0x0010a8000c1e1100 */
[----:B------:R3:W2:Y:S01]  /*cfc0*/  LDG.E.U8 R188, desc[UR48][R12.64] ;  /* 0x000000300cbc7981 */ /* 0x0006a2000c1e1100 */
[----:B-1----:R-:W-:Y:S02]  /*cfd0*/  IADD3 R14, P1, R4, UR7, RZ ;  /* 0x00000007040e7c10 */ /* 0x002fe4000ff3e0ff */
[----:B0-----:R-:W-:-:S04]  /*cfe0*/  IADD3 R16, P2, R9, UR7, RZ ;  /* 0x0000000709107c10 */ /* 0x001fc8000ff5e0ff */
[----:B------:R-:W-:Y:S01]  /*cff0*/  IADD3.X R17, R2, UR50, RZ, P2, !PT ;  /* 0x0000003202117c10 */ /* 0x000fe200097fe4ff */
[----:B---3--:R-:W-:Y:S04]  /*d000*/  STL [R1+0x8f8], R3 ;  /* 0x0008f80301007387 */ /* 0x008fe80000100800 */
[----:B------:R-:W3:Y:S04]  /*d010*/  LDL R18, [R1+0x638] ;  /* 0x0006380001127983 */ /* 0x000ee80000100800 */
[----:B------:R-:W3:Y:S04]  /*d020*/  LDL R7, [R1+0x62c] ;  /* 0x00062c0001077983 */ /* 0x000ee80000100800 */
[----:B------:R0:W-:Y:S04]  /*d030*/  STL [R1+0x64], R21 ;  /* 0x0000641501007387 */ /* 0x0001e80000100800 */
[----:B------:R-:W3:Y:S04]  /*d040*/  LDL R6, [R1+0x640] ;  /* 0x0006400001067983 */ /* 0x000ee80000100800 */
[----:B0-----:R-:W3:Y:S04]  /*d050*/  LDL R21, [R1+0x634] ;  /* 0x0006340001157983 */ /* 0x001ee80000100800 */
[----:B------:R0:W-:Y:S04]  /*d060*/  STL [R1+0x60], R187 ;  /* 0x000060bb01007387 */ /* 0x0001e80000100800 */
[----:B------:R-:W3:Y:S04]  /*d070*/  LDL R11, [R1+0x648] ;  /* 0x00064800010b7983 */ /* 0x000ee80000100800 */
[----:B------:R-:W3:Y:S04]  /*d080*/  LDL R9, [R1+0x650] ;  /* 0x0006500001097983 */ /* 0x000ee80000100800 */
[----:B------:R-:W3:Y:S04]  /*d090*/  LDL R5, [R1+0x63c] ;  /* 0x00063c0001057983 */ /* 0x000ee80000100800 */
[----:B------:R1:W-:Y:S04]  /*d0a0*/  STL [R1+0x5c], R186 ;  /* 0x00005cba01007387 */ /* 0x0003e80000100800 */
[----:B------:R-:W3:Y:S04]  /*d0b0*/  LDL R4, [R1+0x658] ;  /* 0x0006580001047983 */ /* 0x000ee80000100800 */
[----:B------:R-:W3:Y:S04]  /*d0c0*/  LDL R3, [R1+0x644] ;  /* 0x0006440001037983 */ /* 0x000ee80000100800 */
[----:B------:R4:W-:Y:S04]  /*d0d0*/  STL [R1+0x58], R185 ;  /* 0x000058b901007387 */ /* 0x0009e80000100800 */
[----:B------:R-:W3:Y:S01]  /*d0e0*/  LDL R2, [R1+0x64c] ;  /* 0x00064c0001027983 */ /* 0x000ee20000100800 */
[----:B------:R-:W-:-:S02]  /*d0f0*/  IADD3 R12, P2, R22, UR7, RZ ;  /* 0x00000007160c7c10 */ /* 0x000fc4000ff5e0ff */
[----:B------:R-:W-:Y:S01]  /*d100*/  IADD3.X R15, R0, UR50, RZ, P1, !PT ;  /* 0x00000032000f7c10 */ /* 0x000fe20008ffe4ff */
[----:B0-----:R0:W3:Y:S01]  /*d110*/  LDG.E.U8 R187, desc[UR48][R16.64] ;  /* 0x0000003010bb7981 */ /* 0x0010e2000c1e1100 */
[----:B------:R-:W-:-:S03]  /*d120*/  IADD3.X R13, R19, UR50, RZ, P2, !PT ;  /* 0x00000032130d7c10 */ /* 0x000fc600097fe4ff */
[----:B-1----:R1:W3:Y:S04]  /*d130*/  LDG.E.U8 R186, desc[UR48][R14.64] ;  /* 0x000000300eba7981 */ /* 0x0022e8000c1e1100 */
[----:B----4-:R3:W4:Y:S01]  /*d140*/  LDG.E.U8 R185, desc[UR48][R12.64] ;  /* 0x000000300cb97981 */ /* 0x010722000c1e1100 */
[----:B0-----:R-:W-:-:S03]  /*d150*/  IADD3 R16, P1, R20, UR7, RZ ;  /* 0x0000000714107c10 */ /* 0x001fc6000ff3e0ff */
[----:B------:R-:W4:Y:S01]  /*d160*/  LDL R0, [R1+0x654] ;  /* 0x0006540001007983 */ /* 0x000f220000100800 */
[----:B-1----:R-:W-:Y:S02]  /*d170*/  IADD3 R14, P2, R10, UR7, RZ ;  /* 0x000000070a0e7c10 */ /* 0x002fe4000ff5e0ff */
[----:B------:R-:W-:Y:S01]  /*d180*/  IADD3.X R17, R8, UR50, RZ, P1, !PT ;  /* 0x0000003208117c10 */ /* 0x000fe20008ffe4ff */
[----:B------:R0:W-:Y:S04]  /*d190*/  STL [R1+0x54], R184 ;  /* 0x000054b801007387 */ /* 0x0001e80000100800 */
[----:B------:R-:W4:Y:S04]  /*d1a0*/  LDL R20, [R1+0x660] ;  /* 0x0006600001147983 */ /* 0x000f280000100800 */
[----:B------:R-:W4:Y:S04]  /*d1b0*/  LDL R10, [R1+0x668] ;  /* 0x00066800010a7983 */ /* 0x000f280000100800 */
[----:B------:R-:W4:Y:S04]  /*d1c0*/  LDL R8, [R1+0x670] ;  /* 0x0006700001087983 */ /* 0x000f280000100800 */
[----:B0-----:R0:W4:Y:S04]  /*d1d0*/  LDG.E.U8 R184, desc[UR48][R16.64] ;  /* 0x0000003010b87981 */ /* 0x001128000c1e1100 */
[----:B--2---:R1:W-:Y:S01]  /*d1e0*/  STL [R1+0x50], R23 ;  /* 0x0000501701007387 */ /* 0x0043e20000100800 */
[----:B---3--:R-:W-:-:S02]  /*d1f0*/  IADD3 R12, P1, R18, UR7, RZ ;  /* 0x00000007120c7c10 */ /* 0x008fc4000ff3e0ff */
[----:B------:R-:W-:Y:S02]  /*d200*/  IADD3.X R15, R7, UR50, RZ, P2, !PT ;  /* 0x00000032070f7c10 */ /* 0x000fe400097fe4ff */
[----:B------:R-:W2:Y:S04]  /*d210*/  LDL R7, [R1+0x65c] ;  /* 0x00065c0001077983 */ /* 0x000ea80000100800 */
[----:B-1----:R1:W3:Y:S01]  /*d220*/  LDG.E.U8 R23, desc[UR48][R14.64] ;  /* 0x000000300e177981 */ /* 0x0022e2000c1e1100 */
[----:B------:R-:W-:Y:S02]  /*d230*/  IADD3.X R13, R21, UR50, RZ, P1, !PT ;  /* 0x00000032150d7c10 */ /* 0x000fe40008ffe4ff */
[----:B------:R-:W-:Y:S02]  /*d240*/  IADD3 R18, P2, R6, UR7, RZ ;  /* 0x0000000706127c10 */ /* 0x000fe4000ff5e0ff */
[----:B------:R-:W2:Y:S01]  /*d250*/  LDL R6, [R1+0x664] ;  /* 0x0006640001067983 */ /* 0x000ea20000100800 */
[----:B0-----:R-:W-:-:S03]  /*d260*/  IADD3 R16, P1, R11, UR7, RZ ;  /* 0x000000070b107c10 */ /* 0x001fc6000ff3e0ff */
[----:B------:R0:W3:Y:S01]  /*d270*/  LDG.E.U8 R22, desc[UR48][R12.64] ;  /* 0x000000300c167981 */ /* 0x0000e2000c1e1100 */
[----:B-1----:R-:W-:Y:S02]  /*d280*/  IADD3 R14, P3, R9, UR7, RZ ;  /* 0x00000007090e7c10 */ /* 0x002fe4000ff7e0ff */
[----:B------:R-:W-:-:S05]  /*d290*/  IADD3.X R17, R3, UR50, RZ, P1, !PT ;  /* 0x0000003203117c10 */ /* 0x000fca0008ffe4ff */
[----:B------:R1:W2:Y:S01]  /*d2a0*/  LDG.E.U8 R3, desc[UR48][R16.64] ;  /* 0x0000003010037981 */ /* 0x0002a2000c1e1100 */
[----:B------:R-:W-:-:S05]  /*d2b0*/  IADD3.X R15, R2, UR50, RZ, P3, !PT ;  /* 0x00000032020f7c10 */ /* 0x000fca0009ffe4ff */
[----:B------:R1:W3:Y:S01]  /*d2c0*/  LDG.E.U8 R9, desc[UR48][R14.64] ;  /* 0x000000300e097981 */ /* 0x0002e2000c1e1100 */
[----:B------:R-:W-:Y:S02]  /*d2d0*/  IADD3.X R19, R5, UR50, RZ, P2, !PT ;  /* 0x0000003205137c10 */ /* 0x000fe400097fe4ff */
[----:B0-----:R-:W-:Y:S01]  /*d2e0*/  IADD3 R12, P2, R4, UR7, RZ ;  /* 0x00000007040c7c10 */ /* 0x001fe2000ff5e0ff */
[----:B------:R-:W-:Y:S04]  /*d2f0*/  STL [R1+0x4c], R189 ;  /* 0x00004cbd01007387 */ /* 0x000fe80000100800 */
[----:B------:R-:W3:Y:S04]  /*d300*/  LDL R4, [R1+0x66c] ;  /* 0x00066c0001047983 */ /* 0x000ee80000100800 */
[----:B------:R-:W3:Y:S04]  /*d310*/  LDL R5, [R1+0x678] ;  /* 0x0006780001057983 */ /* 0x000ee80000100800 */
[----:B------:R-:W-:Y:S04]  /*d320*/  STL [R1+0x48], R188 ;  /* 0x000048bc01007387 */ /* 0x000fe80000100800 */
[----:B------:R-:W3:Y:S04]  /*d330*/  LDL R2, [R1+0x674] ;  /* 0x0006740001027983 */ /* 0x000ee80000100800 */
[----:B------:R-:W3:Y:S04]  /*d340*/  LDL R21, [R1+0x680] ;  /* 0x0006800001157983 */ /* 0x000ee80000100800 */
[----:B------:R-:W-:Y:S04]  /*d350*/  STL [R1+0x44], R187 ;  /* 0x000044bb01007387 */ /* 0x000fe80000100800 */
[----:B------:R-:W3:Y:S01]  /*d360*/  LDL R11, [R1+0x688] ;  /* 0x00068800010b7983 */ /* 0x000ee20000100800 */
[----:B----4-:R-:W-:-:S02]  /*d370*/  IADD3.X R13, R0, UR50, RZ, P2, !PT ;  /* 0x00000032000d7c10 */ /* 0x010fc400097fe4ff */
[----:B-1----:R-:W-:Y:S01]  /*d380*/  IADD3 R16, P2, R10, UR7, RZ ;  /* 0x000000070a107c10 */ /* 0x002fe2000ff5e0ff */
[----:B------:R-:W4:Y:S01]  /*d390*/  LDG.E.U8 R18, desc[UR48][R18.64] ;  /* 0x0000003012127981 */ /* 0x000f22000c1e1100 */
[----:B------:R-:W-:-:S03]  /*d3a0*/  IADD3 R14, P3, R8, UR7, RZ ;  /* 0x00000007080e7c10 */ /* 0x000fc6000ff7e0ff */
[----:B--2---:R-:W-:Y:S04]  /*d3b0*/  STL [R1+0x8fc], R3 ;  /* 0x0008fc0301007387 */ /* 0x004fe80000100800 */
[----:B------:R-:W-:Y:S04]  /*d3c0*/  STL [R1+0x40], R186 ;  /* 0x000040ba01007387 */ /* 0x000fe80000100800 */
[----:B---3--:R0:W-:Y:S04]  /*d3d0*/  STL [R1+0x900], R9 ;  /* 0x0009000901007387 */ /* 0x0081e80000100800 */
[----:B------:R-:W-:Y:S04]  /*d3e0*/  STL [R1+0x38], R185 ;  /* 0x000038b901007387 */ /* 0x000fe80000100800 */
[----:B------:R-:W2:Y:S04]  /*d3f0*/  LDL R0, [R1+0x67c] ;  /* 0x00067c0001007983 */ /* 0x000ea80000100800 */
[----:B0-----:R0:W3:Y:S04]  /*d400*/  LDG.E.U8 R9, desc[UR48][R12.64] ;  /* 0x000000300c097981 */ /* 0x0010e8000c1e1100 */
[----:B------:R-:W4:Y:S01]  /*d410*/  LDL R10, [R1+0x684] ;  /* 0x00068400010a7983 */ /* 0x000f220000100800 */
[----:B0-----:R-:W-:-:S02]  /*d420*/  IADD3 R12, P1, R20, UR7, RZ ;  /* 0x00000007140c7c10 */ /* 0x001fc4000ff3e0ff */
[----:B------:R-:W-:Y:S01]  /*d430*/  IADD3.X R17, R6, UR50, RZ, P2, !PT ;  /* 0x0000003206117c10 */ /* 0x000fe200097fe4ff */
[----:B------:R-:W3:Y:S01]  /*d440*/  LDL R20, [R1+0x690] ;  /* 0x0006900001147983 */ /* 0x000ee20000100800 */
[----:B------:R-:W-:-:S03]  /*d450*/  IADD3.X R13, R7, UR50, RZ, P1, !PT ;  /* 0x00000032070d7c10 */ /* 0x000fc60008ffe4ff */
[----:B------:R-:W3:Y:S04]  /*d460*/  LDG.E.U8 R8, desc[UR48][R16.64] ;  /* 0x0000003010087981 */ /* 0x000ee8000c1e1100 */
[----:B------:R0:W3:Y:S01]  /*d470*/  LDG.E.U8 R7, desc[UR48][R12.64] ;  /* 0x000000300c077981 */ /* 0x0000e2000c1e1100 */
[----:B------:R-:W-:-:S05]  /*d480*/  IADD3.X R15, R4, UR50, RZ, P3, !PT ;  /* 0x00000032040f7c10 */ /* 0x000fca0009ffe4ff */
[----:B------:R1:W3:Y:S01]  /*d490*/  LDG.E.U8 R243, desc[UR48][R14.64] ;  /* 0x000000300ef37981 */ /* 0x0002e2000c1e1100 */
[----:B0-----:R-:W-:-:S04]  /*d4a0*/  IADD3 R12, P1, R5, UR7, RZ ;  /* 0x00000007050c7c10 */ /* 0x001fc8000ff3e0ff */
[----:B------:R-:W-:Y:S02]  /*d4b0*/  IADD3.X R13, R2, UR50, RZ, P1, !PT ;  /* 0x00000032020d7c10 */ /* 0x000fe40008ffe4ff */
[----:B------:R-:W-:-:S03]  /*d4c0*/  IADD3 R16, P2, R21, UR7, RZ ;  /* 0x0000000715107c10 */ /* 0x000fc6000ff5e0ff */
[----:B------:R-:W3:Y:S01]  /*d4d0*/  LDG.E.U8 R241, desc[UR48][R12.64] ;  /* 0x000000300cf17981 */ /* 0x000ee2000c1e1100 */
[----:B-1----:R-:W-:-:S03]  /*d4e0*/  IADD3 R14, P1, R11, UR7, RZ ;  /* 0x000000070b0e7c10 */ /* 0x002fc6000ff3e0ff */
[----:B------:R-:W-:Y:S04]  /*d4f0*/  STL [R1+0x34], R184 ;  /* 0x000034b801007387 */ /* 0x000fe80000100800 */
[----:B------:R-:W3:Y:S04]  /*d500*/  LDL R19, [R1+0x698] ;  /* 0x0006980001137983 */ /* 0x000ee80000100800 */
[----:B------:R-:W-:Y:S04]  /*d510*/  STL [R1+0x30], R23 ;  /* 0x0000301701007387 */ /* 0x000fe80000100800 */
[----:B------:R-:W3:Y:S04]  /*d520*/  LDL R6, [R1+0x68c] ;  /* 0x00068c0001067983 */ /* 0x000ee80000100800 */
[----:B------:R-:W-:Y:S01]  /*d530*/  STL [R1+0x24], R22 ;  /* 0x0000241601007387 */ /* 0x000fe20000100800 */
[----:B--2---:R-:W-:-:S05]  /*d540*/  IADD3.X R17, R0, UR50, RZ, P2, !PT ;  /* 0x0000003200117c10 */ /* 0x004fca00097fe4ff */
[----:B------:R0:W2:Y:S01]  /*d550*/  LDG.E.U8 R239, desc[UR48][R16.64] ;  /* 0x0000003010ef7981 */ /* 0x0000a2000c1e1100 */
[----:B----4-:R-:W-:-:S05]  /*d560*/  IADD3.X R15, R10, UR50, RZ, P1, !PT ;  /* 0x000000320a0f7c10 */ /* 0x010fca0008ffe4ff */
[----:B------:R-:W4:Y:S04]  /*d570*/  LDG.E.U8 R237, desc[UR48][R14.64] ;  /* 0x000000300eed7981 */ /* 0x000f28000c1e1100 */
[----:B---3--:R-:W-:Y:S04]  /*d580*/  STL [R1+0x904], R7 ;  /* 0x0009040701007387 */ /* 0x008fe80000100800 */
[----:B------:R-:W3:Y:S04]  /*d590*/  LDL R5, [R1+0x6a0] ;  /* 0x0006a00001057983 */ /* 0x000ee80000100800 */
[----:B------:R-:W3:Y:S04]  /*d5a0*/  LDL R4, [R1+0x694] ;  /* 0x0006940001047983 */ /* 0x000ee80000100800 */
[----:B------:R1:W-:Y:S04]  /*d5b0*/  STL [R1+0x1c], R18 ;  /* 0x00001c1201007387 */ /* 0x0003e80000100800 */
[----:B------:R-:W-:Y:S04]  /*d5c0*/  STL [R1+0x908], R8 ;  /* 0x0009080801007387 */ /* 0x000fe80000100800 */
[----:B------:R-:W3:Y:S04]  /*d5d0*/  LDL R3, [R1+0x6a8] ;  /* 0x0006a80001037983 */ /* 0x000ee80000100800 */
[----:B------:R-:W3:Y:S04]  /*d5e0*/  LDL R2, [R1+0x69c] ;  /* 0x00069c0001027983 */ /* 0x000ee80000100800 */
[----:B------:R-:W-:Y:S04]  /*d5f0*/  STL [R1+0x90c], R243 ;  /* 0x00090cf301007387 */ /* 0x000fe80000100800 */
[----:B-1----:R-:W3:Y:S04]  /*d600*/  LDL R18, [R1+0x6b0] ;  /* 0x0006b00001127983 */ /* 0x002ee80000100800 */
[----:B------:R1:W-:Y:S04]  /*d610*/  STL [R1+0x14], R9 ;  /* 0x0000140901007387 */ /* 0x0003e80000100800 */
[----:B------:R-:W3:Y:S04]  /*d620*/  LDL R0, [R1+0x6ac] ;  /* 0x0006ac0001007983 */ /* 0x000ee80000100800 */
[----:B------:R-:W3:Y:S04]  /*d630*/  LDL R11, [R1+0x6a4] ;  /* 0x0006a400010b7983 */ /* 0x000ee80000100800 */
[----:B-1----:R-:W3:Y:S04]  /*d640*/  LDL R9, [R1+0x6b8] ;  /* 0x0006b80001097983 */ /* 0x002ee80000100800 */
[----:B------:R1:W-:Y:S04]  /*d650*/  STL [R1+0x910], R241 ;  /* 0x000910f101007387 */ /* 0x0003e80000100800 */
[----:B------:R-:W3:Y:S04]  /*d660*/  LDL R8, [R1+0x6b4] ;  /* 0x0006b40001087983 */ /* 0x000ee80000100800 */
[----:B------:R-:W3:Y:S01]  /*d670*/  LDL R10, [R1+0x6c0] ;  /* 0x0006c000010a7983 */ /* 0x000ee20000100800 */
[----:B------:R-:W-:-:S04]  /*d680*/  IADD3 R12, P2, R20, UR7, RZ ;  /* 0x00000007140c7c10 */ /* 0x000fc8000ff5e0ff */
[----:B------:R-:W-:Y:S02]  /*d690*/  IADD3.X R13, R6, UR50, RZ, P2, !PT ;  /* 0x00000032060d7c10 */ /* 0x000fe400097fe4ff */
[----:B0-----:R-:W-:-:S03]  /*d6a0*/  IADD3 R16, P1, R19, UR7, RZ ;  /* 0x0000000713107c10 */ /* 0x001fc6000ff3e0ff */
[----:B------:R0:W3:Y:S04]  /*d6b0*/  LDG.E.U8 R235, desc[UR48][R12.64] ;  /* 0x000000300ceb7981 */ /* 0x0000e8000c1e1100 */
[----:B--2---:R2:W-:Y:S04]  /*d6c0*/  STL [R1+0x914], R239 ;  /* 0x000914ef01007387 */ /* 0x0045e80000100800 */
[----:B------:R-:W2:Y:S04]  /*d6d0*/  LDL R7, [R1+0x6c8] ;  /* 0x0006c80001077983 */ /* 0x000ea80000100800 */
[----:B------:R-:W2:Y:S04]  /*d6e0*/  LDL R6, [R1+0x6bc] ;  /* 0x0006bc0001067983 */ /* 0x000ea80000100800 */
[----:B----4-:R4:W-:Y:S04]  /*d6f0*/  STL [R1+0x918], R237 ;  /* 0x000918ed01007387 */ /* 0x0109e80000100800 */
[----:B------:R-:W4:Y:S04]  /*d700*/  LDL R20, [R1+0x6d0] ;  /* 0x0006d00001147983 */ /* 0x000f280000100800 */
[----:B------:R-:W4:Y:S01]  /*d710*/  LDL R19, [R1+0x6d8] ;  /* 0x0006d80001137983 */ /* 0x000f220000100800 */
[----:B---3--:R-:W-:-:S03]  /*d720*/  IADD3 R14, P2, R5, UR7, RZ ;  /* 0x00000007050e7c10 */ /* 0x008fc6000ff5e0ff */
[----:B------:R-:W3:Y:S04]  /*d730*/  LDL R22, [R1+0x740] ;  /* 0x0007400001167983 */ /* 0x000ee80000100800 */
[----:B------:R-:W3:Y:S01]  /*d740*/  LDL R5, [R1+0x6c4] ;  /* 0x0006c40001057983 */ /* 0x000ee20000100800 */
[----:B------:R-:W-:-:S03]  /*d750*/  IADD3.X R17, R4, UR50, RZ, P1, !PT ;  /* 0x0000003204117c10 */ /* 0x000fc60008ffe4ff */
[----:B------:R-:W3:Y:S04]  /*d760*/  LDL R4, [R1+0x6cc] ;  /* 0x0006cc0001047983 */ /* 0x000ee80000100800 */
[----:B------:R1:W3:Y:S01]  /*d770*/  LDG.E.U8 R233, desc[UR48][R16.64] ;  /* 0x0000003010e97981 */ /* 0x0002e2000c1e1100 */
[----:B0-----:R-:W-:-:S03]  /*d780*/  IADD3 R12, P1, R3, UR7, RZ ;  /* 0x00000007030c7c10 */ /* 0x001fc6000ff3e0ff */
[----:B------:R-:W3:Y:S04]  /*d790*/  LDL R186, [R1+0x744] ;  /* 0x0007440001ba7983 */ /* 0x000ee80000100800 */
[----:B------:R-:W3:Y:S01]  /*d7a0*/  LDL R3, [R1+0x6e0] ;  /* 0x0006e00001037983 */ /* 0x000ee20000100800 */
[----:B------:R-:W-:-:S03]  /*d7b0*/  IADD3.X R15, R2, UR50, RZ, P2, !PT ;  /* 0x00000032020f7c10 */ /* 0x000fc600097fe4ff */
[----:B------:R-:W3:Y:S01]  /*d7c0*/  LDL R2, [R1+0x6d4] ;  /* 0x0006d40001027983 */ /* 0x000ee20000100800 */
[----:B-1----:R-:W-:-:S03]  /*d7d0*/  IADD3 R16, P2, R18, UR7, RZ ;  /* 0x0000000712107c10 */ /* 0x002fc6000ff5e0ff */
[----:B------:R0:W3:Y:S04]  /*d7e0*/  LDG.E.U8 R231, desc[UR48][R14.64] ;  /* 0x000000300ee77981 */ /* 0x0000e8000c1e1100 */
[----:B------:R-:W3:Y:S01]  /*d7f0*/  LDL R18, [R1+0x6e8] ;  /* 0x0006e80001127983 */ /* 0x000ee20000100800 */
[----:B------:R-:W-:-:S03]  /*d800*/  IADD3.X R17, R0, UR50, RZ, P2, !PT ;  /* 0x0000003200117c10 */ /* 0x000fc600097fe4ff */
[----:B------:R-:W3:Y:S04]  /*d810*/  LDL R184, [R1+0x750] ;  /* 0x0007500001b87983 */ /* 0x000ee80000100800 */
[----:B------:R-:W3:Y:S01]  /*d820*/  LDL R0, [R1+0x6e4] ;  /* 0x0006e40001007983 */ /* 0x000ee20000100800 */
[----:B------:R-:W-:Y:S02]  /*d830*/  IADD3.X R13, R11, UR50, RZ, P1, !PT ;  /* 0x000000320b0d7c10 */ /* 0x000fe40008ffe4ff */
[----:B0-----:R-:W-:Y:S01]  /*d840*/  IADD3 R14, P1, R9, UR7, RZ ;  /* 0x00000007090e7c10 */ /* 0x001fe2000ff3e0ff */
[----:B------:R-:W3:Y:S04]  /*d850*/  LDL R11, [R1+0x6dc] ;  /* 0x0006dc00010b7983 */ /* 0x000ee80000100800 */
[----:B------:R-:W3:Y:S01]  /*d860*/  LDL R9, [R1+0x6f0] ;  /* 0x0006f00001097983 */ /* 0x000ee20000100800 */
[----:B------:R-:W-:-:S03]  /*d870*/  IADD3.X R15, R8, UR50, RZ, P1, !PT ;  /* 0x00000032080f7c10 */ /* 0x000fc60008ffe4ff */
[----:B------:R-:W3:Y:S04]  /*d880*/  LDG.E.U8 R227, desc[UR48][R16.64] ;  /* 0x0000003010e37981 */ /* 0x000ee8000c1e1100 */
[----:B------:R-:W3:Y:S04]  /*d890*/  LDL R8, [R1+0x6ec] ;  /* 0x0006ec0001087983 */ /* 0x000ee80000100800 */
[----:B------:R0:W3:Y:S04]  /*d8a0*/  LDG.E.U8 R229, desc[UR48][R12.64] ;  /* 0x000000300ce57981 */ /* 0x0000e8000c1e1100 */
[----:B------:R1:W3:Y:S04]  /*d8b0*/  LDG.E.U8 R225, desc[UR48][R14.64] ;  /* 0x000000300ee17981 */ /* 0x0002e8000c1e1100 */
[----:B------:R-:W3:Y:S01]  /*d8c0*/  LDL R189, [R1+0x774] ;  /* 0x0007740001bd7983 */ /* 0x000ee20000100800 */
[----:B0-----:R-:W-:-:S03]  /*d8d0*/  IADD3 R12, P2, R10, UR7, RZ ;  /* 0x000000070a0c7c10 */ /* 0x001fc6000ff5e0ff */
[----:B------:R-:W3:Y:S04]  /*d8e0*/  LDL R10, [R1+0x6f8] ;  /* 0x0006f800010a7983 */ /* 0x000ee80000100800 */
        /* <DEDUP_REMOVED lines=12> */
[----:B------:R-:W3:Y:S01]  /*d9b0*/  LDL R218, [R1+0x83c] ;  /* 0x00083c0001da7983 */ /* 0x000ee20000100800 */
[----:B------:R-:W-:Y:S01]  /*d9c0*/  WARPGROUP.ARRIVE ;  /* 0x00000000000079c5 */ /* 0x000fe20000000000 */
[----:B------:R-:W-:Y:S01]  /*d9d0*/  UMOV UR17, 0x40000040 ;  /* 0x4000004000117882 */ /* 0x000fe20000000000 */
[----:B------:R-:W-:Y:S01]  /*d9e0*/  UMOV UR18, UR4 ;  /* 0x0000000400127c82 */ /* 0x000fe20008000000 */
[----:B------:R-:W-:Y:S01]  /*d9f0*/  UMOV UR19, 0x40000040 ;  /* 0x4000004000137882 */ /* 0x000fe20000000000 */
[----:B------:R-:W3:Y:S02]  /*da00*/  LDL R232, [R1+0x874] ;  /* 0x0008740001e87983 */ /* 0x000ee40000100800 */
[----:B------:R-:W-:Y:S02]  /*da10*/  QGMMA.64x64x32.F32.E4M3.E4M3 R152, gdesc[UR16], RZ, !UPT ;  /* 0x00e00000109879f3 */ /* 0x000fe4000c7008ff */
[----:B------:R-:W3:Y:S04]  /*da20*/  LDL R242, [R1+0x880] ;  /* 0x0008800001f27983 */ /* 0x000ee80000100800 */
[----:B------:R-:W3:Y:S04]  /*da30*/  LDL R234, [R1+0x87c] ;  /* 0x00087c0001ea7983 */ /* 0x000ee80000100800 */
[----:B------:R-:W3:Y:S04]  /*da40*/  LDL R241, [R1+0x8b4] ;  /* 0x0008b40001f17983 */ /* 0x000ee80000100800 */
[----:B------:R-:W3:Y:S04]  /*da50*/  LDL R236, [R1+0x884] ;  /* 0x0008840001ec7983 */ /* 0x000ee80000100800 */
[----:B------:R-:W3:Y:S04]  /*da60*/  LDL R240, [R1+0x8c8] ;  /* 0x0008c80001f07983 */ /* 0x000ee80000100800 */
[----:B------:R-:W3:Y:S04]  /*da70*/  LDL R238, [R1+0x8b8] ;  /* 0x0008b80001ee7983 */ /* 0x000ee80000100800 */
[----:B--2---:R-:W2:Y:S04]  /*da80*/  LDL R239, [R1+0x8bc] ;  /* 0x0008bc0001ef7983 */ /* 0x004ea80000100800 */
[----:B----4-:R-:W4:Y:S01]  /*da90*/  LDL R237, [R1+0x888] ;  /* 0x0008880001ed7983 */ /* 0x010f220000100800 */
[----:B------:R-:W-:Y:S01]  /*daa0*/  QGMMA.64x64x32.F32.E4M3.E4M3 R152, gdesc[UR12], R152 ;  /* 0x00e000000c9879f3 */ /* 0x000fe20008700898 */
[----:B------:R-:W-:-:S02]  /*dab0*/  IADD3 R16, P1, R7, UR7, RZ ;  /* 0x0000000707107c10 */ /* 0x000fc4000ff3e0ff */
[----:B------:R-:W2:Y:S01]  /*dac0*/  LDL R7, [R1+0x700] ;  /* 0x0007000001077983 */ /* 0x000ea20000100800 */
[----:B------:R-:W-:Y:S01]  /*dad0*/  IADD3.X R13, R6, UR50, RZ, P2, !PT ;  /* 0x00000032060d7c10 */ /* 0x000fe200097fe4ff */
[----:B------:R-:W-:Y:S02]  /*dae0*/  QGMMA.64x64x32.F32.E4M3.E4M3 R152, gdesc[UR24], R152 ;  /* 0x00e00000189879f3 */ /* 0x000fe40008700898 */
[----:B------:R-:W4:Y:S04]  /*daf0*/  LDL R6, [R1+0x6f4] ;  /* 0x0006f40001067983 */ /* 0x000f280000100800 */
[----:B------:R0:W4:Y:S01]  /*db00*/  LDG.E.U8 R223, desc[UR48][R12.64] ;  /* 0x000000300cdf7981 */ /* 0x000122000c1e1100 */
[----:B-1----:R-:W-:-:S03]  /*db10*/  IADD3 R14, P2, R20, UR7, RZ ;  /* 0x00000007140e7c10 */ /* 0x002fc6000ff5e0ff */
[----:B------:R-:W4:Y:S01]  /*db20*/  LDL R20, [R1+0x728] ;  /* 0x0007280001147983 */ /* 0x000f220000100800 */
[----:B---3--:R-:W-:-:S03]  /*db30*/  IADD3.X R17, R5, UR50, RZ, P1, !PT ;  /* 0x0000003205117c10 */ /* 0x008fc60008ffe4ff */
[----:B------:R-:W3:Y:S01]  /*db40*/  LDL R5, [R1+0x708] ;  /* 0x0007080001057983 */ /* 0x000ee20000100800 */
[----:B------:R-:W-:-:S03]  /*db50*/  IADD3.X R15, R4, UR50, RZ, P2, !PT ;  /* 0x00000032040f7c10 */ /* 0x000fc600097fe4ff */
[----:B------:R-:W3:Y:S01]  /*db60*/  LDL R4, [R1+0x6fc] ;  /* 0x0006fc0001047983 */ /* 0x000ee20000100800 */
[----:B0-----:R-:W-:-:S03]  /*db70*/  IADD3 R12, P1, R19, UR7, RZ ;  /* 0x00000007130c7c10 */ /* 0x001fc6000ff3e0ff */
[----:B------:R0:W3:Y:S04]  /*db80*/  LDG.E.U8 R221, desc[UR48][R16.64] ;  /* 0x0000003010dd7981 */ /* 0x0000e8000c1e1100 */
[----:B------:R1:W3:Y:S04]  /*db90*/  LDG.E.U8 R219, desc[UR48][R14.64] ;  /* 0x000000300edb7981 */ /* 0x0002e8000c1e1100 */
[----:B------:R-:W3:Y:S01]  /*dba0*/  LDL R19, [R1+0x718] ;  /* 0x0007180001137983 */ /* 0x000ee20000100800 */
        /* <DEDUP_REMOVED lines=9> */
[----:B------:R-:W-:-:S03]  /*dc40*/  IADD3.X R17, R11, UR50, RZ, P2, !PT ;  /* 0x000000320b117c10 */ /* 0x000fc600097fe4ff */
[----:B------:R-:W3:Y:S01]  /*dc50*/  LDG.E.U8 R213, desc[UR48][R14.64] ;  /* 0x000000300ed57981 */ /* 0x000ee2000c1e1100 */
[----:B0-----:R-:W-:-:S03]  /*dc60*/  IADD3 R12, P2, R9, UR7, RZ ;  /* 0x00000007090c7c10 */ /* 0x001fc6000ff5e0ff */
[----:B------:R-:W3:Y:S04]  /*dc70*/  LDL R9, [R1+0x720] ;  /* 0x0007200001097983 */ /* 0x000ee80000100800 */
[----:B------:R0:W3:Y:S01]  /*dc80*/  LDG.E.U8 R215, desc[UR48][R16.64] ;  /* 0x0000003010d77981 */ /* 0x0000e2000c1e1100 */
[----:B------:R-:W-:-:S03]  /*dc90*/  IADD3.X R13, R8, UR50, RZ, P2, !PT ;  /* 0x00000032080d7c10 */ /* 0x000fc600097fe4ff */
[----:B------:R-:W3:Y:S01]  /*dca0*/  LDL R8, [R1+0x71c] ;  /* 0x00071c0001087983 */ /* 0x000ee20000100800 */
[----:B------:R-:W-:Y:S03]  /*dcb0*/  QGMMA.64x64x32.F32.E4M3.E4M3 R152, gdesc[UR28], R152 ;  /* 0x00e000001c9879f3 */ /* 0x000fe60008700898 */
[----:B------:R3:W3:Y:S01]  /*dcc0*/  LDG.E.U8 R211, desc[UR48][R12.64] ;  /* 0x000000300cd37981 */ /* 0x0006e2000c1e1100 */
[----:B0-----:R-:W-:-:S03]  /*dcd0*/  IADD3 R16, P1, R10, UR7, RZ ;  /* 0x000000070a107c10 */ /* 0x001fc6000ff3e0ff */
[----:B------:R-:W3:Y:S01]  /*dce0*/  LDL R10, [R1+0x724] ;  /* 0x00072400010a7983 */ /* 0x000ee20000100800 */
[----:B------:R-:W-:Y:S04]  /*dcf0*/  QGMMA.64x64x32.F32.E4M3.E4M3 R152, gdesc[UR32], R152 ;  /* 0x00e00000209879f3 */ /* 0x000fe80008700898 */
[----:B------:R-:W-:Y:S01]  /*dd00*/  QGMMA.64x64x32.F32.E4M3.E4M3 R152, gdesc[UR36], R152 ;  /* 0x00e00000249879f3 */ /* 0x000fe20008700898 */
[----:B--2---:R-:W-:Y:S02]  /*dd10*/  IADD3 R14, P2, R7, UR7, RZ ;  /* 0x00000007070e7c10 */ /* 0x004fe4000ff5e0ff */
[----:B------:R-:W2:Y:S01]  /*dd20*/  LDL R7, [R1+0x730] ;  /* 0x0007300001077983 */ /* 0x000ea20000100800 */
[----:B----4-:R-:W-:-:S03]  /*dd30*/  IADD3.X R17, R6, UR50, RZ, P1, !PT ;  /* 0x0000003206117c10 */ /* 0x010fc60008ffe4ff */
[----:B------:R-:W4:Y:S01]  /*dd40*/  LDL R6, [R1+0x738] ;  /* 0x0007380001067983 */ /* 0x000f220000100800 */
[----:B------:R-:W-:Y:S03]  /*dd50*/  QGMMA.64x64x32.F32.E4M3.E4M3 R152, gdesc[UR40], R152 ;  /* 0x00e00000289879f3 */ /* 0x000fe60008700898 */
[----:B------:R0:W4:Y:S01]  /*dd60*/  LDG.E.U8 R205, desc[UR48][R16.64] ;  /* 0x0000003010cd7981 */ /* 0x000122000c1e1100 */
[----:B---3--:R-:W-:-:S03]  /*dd70*/  IADD3 R12, P1, R5, UR7, RZ ;  /* 0x00000007050c7c10 */ /* 0x008fc6000ff3e0ff */
[----:B------:R-:W3:Y:S01]  /*dd80*/  LDL R5, [R1+0x72c] ;  /* 0x00072c0001057983 */ /* 0x000ee20000100800 */
[----:B------:R-:W-:-:S03]  /*dd90*/  IADD3.X R15, R4, UR50, RZ, P2, !PT ;  /* 0x00000032040f7c10 */ /* 0x000fc600097fe4ff */
[----:B------:R-:W3:Y:S04]  /*dda0*/  LDL R4, [R1+0x734] ;  /* 0x0007340001047983 */ /* 0x000ee80000100800 */
[----:B------:R1:W3:Y:S01]  /*ddb0*/  LDG.E.U8 R11, desc[UR48][R14.64] ;  /* 0x000000300e0b7981 */ /* 0x0002e2000c1e1100 */
[----:B0-----:R-:W-:-:S03]  /*ddc0*/  IADD3 R16, P2, R3, UR7, RZ ;  /* 0x0000000703107c10 */ /* 0x001fc6000ff5e0ff */
[----:B------:R-:W3:Y:S01]  /*ddd0*/  LDL R3, [R1+0x748] ;  /* 0x0007480001037983 */ /* 0x000ee20000100800 */
[----:B------:R-:W-:-:S03]  /*dde0*/  IADD3.X R13, R2, UR50, RZ, P1, !PT ;  /* 0x00000032020d7c10 */ /* 0x000fc60008ffe4ff */
[----:B------:R-:W3:Y:S01]  /*ddf0*/  LDL R2, [R1+0x73c] ;  /* 0x00073c0001027983 */ /* 0x000ee20000100800 */
[----:B-1----:R-:W-:-:S03]  /*de00*/  IADD3 R14, P1, R19, UR7, RZ ;  /* 0x00000007130e7c10 */ /* 0x002fc6000ff3e0ff */
[----:B------:R-:W3:Y:S01]  /*de10*/  LDG.E.U8 R12, desc[UR48][R12.64] ;  /* 0x000000300c0c7981 */ /* 0x000ee2000c1e1100 */
[----:B------:R-:W-:-:S03]  /*de20*/  IADD3.X R15, R0, UR50, RZ, P1, !PT ;  /* 0x00000032000f7c10 */ /* 0x000fc60008ffe4ff */
[----:B------:R-:W3:Y:S01]  /*de30*/  LDL R0, [R1+0x758] ;  /* 0x0007580001007983 */ /* 0x000ee20000100800 */
[----:B------:R-:W-:-:S03]  /*de40*/  IADD3.X R17, R18, UR50, RZ, P2, !PT ;  /* 0x0000003212117c10 */ /* 0x000fc600097fe4ff */
[----:B------:R-:W3:Y:S01]  /*de50*/  LDG.E.U8 R14, desc[UR48][R14.64] ;  /* 0x000000300e0e7981 */ /* 0x000ee2000c1e1100 */
[----:B------:R-:W-:-:S03]  /*de60*/  IADD3 R18, P2, R9, UR7, RZ ;  /* 0x0000000709127c10 */ /* 0x000fc6000ff5e0ff */
[----:B------:R-:W3:Y:S04]  /*de70*/  LDL R9, [R1+0x74c] ;  /* 0x00074c0001097983 */ /* 0x000ee80000100800 */
[----:B------:R0:W3:Y:S01]  /*de80*/  LDG.E.U8 R13, desc[UR48][R16.64] ;  /* 0x00000030100d7981 */ /* 0x0000e2000c1e1100 */
[----:B------:R-:W-:-:S03]  /*de90*/  IADD3.X R19, R8, UR50, RZ, P2, !PT ;  /* 0x0000003208137c10 */ /* 0x000fc600097fe4ff */
[----:B------:R-:W3:Y:S04]  /*dea0*/  LDL R8, [R1+0x754] ;  /* 0x0007540001087983 */ /* 0x000ee80000100800 */
[----:B------:R4:W3:Y:S01]  /*deb0*/  LDG.E.U8 R15, desc[UR48][R18.64] ;  /* 0x00000030120f7981 */ /* 0x0008e2000c1e1100 */
[----:B------:R-:W-:Y:S01]  /*dec0*/  QGMMA.64x64x32.F32.E4M3.E4M3 R152, gdesc[UR44], R152, gsb0 ;  /* 0x00e000002c9879f3 */ /* 0x000fe20008000898 */
[----:B0-----:R-:W-:-:S04]  /*ded0*/  IADD3 R16, P1, R20, UR7, RZ ;  /* 0x0000000714107c10 */ /* 0x001fc8000ff3e0ff */
[----:B------:R-:W-:Y:S02]  /*dee0*/  IADD3.X R17, R10, UR50, RZ, P1, !PT ;  /* 0x000000320a117c10 */ /* 0x000fe40008ffe4ff */
[----:B------:R-:W3:Y:S04]  /*def0*/  LDL R10, [R1+0x768] ;  /* 0x00076800010a7983 */ /* 0x000ee80000100800 */
[----:B------:R-:W3:Y:S01]  /*df00*/  LDG.E.U8 R16, desc[UR48][R16.64] ;  /* 0x0000003010107981 */ /* 0x000ee2000c1e1100 */
[----:B--2---:R-:W-:-:S03]  /*df10*/  IADD3 R20, P2, R7, UR7, RZ ;  /* 0x0000000707147c10 */ /* 0x004fc6000ff5e0ff */
[----:B------:R-:W2:Y:S01]  /*df20*/  LDL R7, [R1+0x760] ;  /* 0x0007600001077983 */ /* 0x000ea20000100800 */
[----:B----4-:R-:W-:-:S03]  /*df30*/  IADD3 R18, P1, R6, UR7, RZ ;  /* 0x0000000706127c10 */ /* 0x010fc6000ff3e0ff */
[----:B------:R-:W4:Y:S01]  /*df40*/  LDL R6, [R1+0x75c] ;  /* 0x00075c0001067983 */ /* 0x000f220000100800 */
[----:B---3--:R-:W-:-:S03]  /*df50*/  IADD3.X R21, R5, UR50, RZ, P2, !PT ;  /* 0x0000003205157c10 */ /* 0x008fc600097fe4ff */
[----:B------:R-:W3:Y:S01]  /*df60*/  LDL R5, [R1+0x764] ;  /* 0x0007640001057983 */ /* 0x000ee20000100800 */
[----:B------:R-:W-:-:S03]  /*df70*/  IADD3.X R19, R4, UR50, RZ, P1, !PT ;  /* 0x0000003204137c10 */ /* 0x000fc60008ffe4ff */
[----:B------:R-:W3:Y:S01]  /*df80*/  LDL R4, [R1+0x770] ;  /* 0x0007700001047983 */ /* 0x000ee20000100800 */
[----:B------:R-:W-:-:S03]  /*df90*/  IADD3 R22, P2, R22, UR7, RZ ;  /* 0x0000000716167c10 */ /* 0x000fc6000ff5e0ff */
[----:B------:R0:W3:Y:S04]  /*dfa0*/  LDG.E.U8 R17, desc[UR48][R20.64] ;  /* 0x0000003014117981 */ /* 0x0000e8000c1e1100 */
[----:B------:R-:W3:Y:S01]  /*dfb0*/  LDG.E.U8 R18, desc[UR48][R18.64] ;  /* 0x0000003012127981 */ /* 0x000ee2000c1e1100 */
[----:B0-----:R-:W-:-:S03]  /*dfc0*/  IADD3 R20, P1, R3, UR7, RZ ;  /* 0x0000000703147c10 */ /* 0x001fc6000ff3e0ff */
[----:B------:R-:W3:Y:S01]  /*dfd0*/  LDL R3, [R1+0x76c] ;  /* 0x00076c0001037983 */ /* 0x000ee20000100800 */
[----:B------:R-:W-:-:S03]  /*dfe0*/  IADD3.X R23, R2, UR50, RZ, P2, !PT ;  /* 0x0000003202177c10 */ /* 0x000fc600097fe4ff */
[----:B------:R-:W3:Y:S01]  /*dff0*/  LDL R2, [R1+0x778] ;  /* 0x0007780001027983 */ /* 0x000ee20000100800 */
[----:B------:R-:W-:-:S03]  /*e000*/  IADD3.X R21, R186, UR50, RZ, P1, !PT ;  /* 0x00000032ba157c10 */ /* 0x000fc60008ffe4ff */
[----:B------:R0:W3:Y:S01]  /*e010*/  LDG.E.U8 R19, desc[UR48][R22.64] ;  /* 0x0000003016137981 */ /* 0x0000e2000c1e1100 */
[----:B------:R-:W-:-:S03]  /*e020*/  IADD3 R184, P2, R184, UR7, RZ ;  /* 0x00000007b8b87c10 */ /* 0x000fc6000ff5e0ff */
[----:B------:R-:W3:Y:S01]  /*e030*/  LDG.E.U8 R20, desc[UR48][R20.64] ;  /* 0x0000003014147981 */ /* 0x000ee2000c1e1100 */
[----:B0-----:R-:W-:-:S03]  /*e040*/  IADD3 R22, P1, R0, UR7, RZ ;  /* 0x0000000700167c10 */ /* 0x001fc6000ff3e0ff */
[----:B------:R-:W3:Y:S01]  /*e050*/  LDL R0, [R1+0x77c] ;  /* 0x00077c0001007983 */ /* 0x000ee20000100800 */
[----:B------:R-:W-:-:S03]  /*e060*/  IADD3.X R185, R9, UR50, RZ, P2, !PT ;  /* 0x0000003209b97c10 */ /* 0x000fc600097fe4ff */
[----:B------:R-:W3:Y:S04]  /*e070*/  LDL R9, [R1+0x788] ;  /* 0x0007880001097983 */ /* 0x000ee80000100800 */
[----:B------:R0:W3:Y:S01]  /*e080*/  LDG.E.U8 R21, desc[UR48][R184.64] ;  /* 0x00000030b8157981 */ /* 0x0000e2000c1e1100 */
[----:B------:R-:W-:-:S03]  /*e090*/  IADD3.X R23, R8, UR50, RZ, P1, !PT ;  /* 0x0000003208177c10 */ /* 0x000fc60008ffe4ff */
[----:B------:R-:W3:Y:S04]  /*e0a0*/  LDL R8, [R1+0x784] ;  /* 0x0007840001087983 */ /* 0x000ee80000100800 */
[----:B------:R-:W3:Y:S01]  /*e0b0*/  LDG.E.U8 R22, desc[UR48][R22.64] ;  /* 0x0000003016167981 */ /* 0x000ee2000c1e1100 */
[----:B0-----:R-:W-:-:S03]  /*e0c0*/  IADD3 R184, P2, R10, UR7, RZ ;  /* 0x000000070ab87c10 */ /* 0x001fc6000ff5e0ff */
[----:B------:R-:W3:Y:S01]  /*e0d0*/  LDL R10, [R1+0x798] ;  /* 0x00079800010a7983 */ /* 0x000ee20000100800 */
[----:B--2---:R-:W-:-:S03]  /*e0e0*/  IADD3 R186, P1, R7, UR7, RZ ;  /* 0x0000000707ba7c10 */ /* 0x004fc6000ff3e0ff */
[----:B------:R-:W2:Y:S01]  /*e0f0*/  LDL R7, [R1+0x78c] ;  /* 0x00078c0001077983 */ /* 0x000ea20000100800 */
[----:B----4-:R-:W-:-:S03]  /*e100*/  IADD3.X R187, R6, UR50, RZ, P1, !PT ;  /* 0x0000003206bb7c10 */ /* 0x010fc60008ffe4ff */
[----:B------:R-:W4:Y:S04]  /*e110*/  LDL R6, [R1+0x794] ;  /* 0x0007940001067983 */ /* 0x000f280000100800 */
[----:B------:R0:W4:Y:S01]  /*e120*/  LDG.E.U8 R23, desc[UR48][R186.64] ;  /* 0x00000030ba177981 */ /* 0x000122000c1e1100 */
[----:B---3--:R-:W-:-:S03]  /*e130*/  IADD3.X R185, R5, UR50, RZ, P2, !PT ;  /* 0x0000003205b97c10 */ /* 0x008fc600097fe4ff */
[----:B------:R-:W3:Y:S01]  /*e140*/  LDL R5, [R1+0x7a0] ;  /* 0x0007a00001057983 */ /* 0x000ee20000100800 */
[----:B0-----:R-:W-:-:S03]  /*e150*/  IADD3 R186, P1, R4, UR7, RZ ;  /* 0x0000000704ba7c10 */ /* 0x001fc6000ff3e0ff */
[----:B------:R-:W3:Y:S04]  /*e160*/  LDL R4, [R1+0x79c] ;  /* 0x00079c0001047983 */ /* 0x000ee80000100800 */
[----:B------:R-:W3:Y:S01]  /*e170*/  LDG.E.U8 R184, desc[UR48][R184.64] ;  /* 0x00000030b8b87981 */ /* 0x000ee2000c1e1100 */
[----:B------:R-:W-:-:S03]  /*e180*/  IADD3.X R187, R3, UR50, RZ, P1, !PT ;  /* 0x0000003203bb7c10 */ /* 0x000fc60008ffe4ff */
[----:B------:R-:W3:Y:S04]  /*e190*/  LDL R3, [R1+0x7a8] ;  /* 0x0007a80001037983 */ /* 0x000ee80000100800 */
[----:B------:R0:W3:Y:S02]  /*e1a0*/  LDG.E.U8 R185, desc[UR48][R186.64] ;  /* 0x00000030bab97981 */ /* 0x0000e4000c1e1100 */
[----:B0-----:R-:W-:Y:S02]  /*e1b0*/  IADD3 R186, P1, R2, UR7, RZ ;  /* 0x0000000702ba7c10 */ /* 0x001fe4000ff3e0ff */
[----:B------:R-:W3:Y:S02]  /*e1c0*/  LDL R2, [R1+0x7a4] ;  /* 0x0007a40001027983 */ /* 0x000ee40000100800 */
[----:B------:R-:W-:-:S02]  /*e1d0*/  IADD3.X R187, R189, UR50, RZ, P1, !PT ;  /* 0x00000032bdbb7c10 */ /* 0x000fc40008ffe4ff */
[----:B------:R-:W-:-:S03]  /*e1e0*/  IADD3 R188, P1, R188, UR7, RZ ;  /* 0x00000007bcbc7c10 */ /* 0x000fc6000ff3e0ff */
[----:B------:R-:W3:Y:S01]  /*e1f0*/  LDG.E.U8 R186, desc[UR48][R186.64] ;  /* 0x00000030baba7981 */ /* 0x000ee2000c1e1100 */
[----:B------:R-:W-:-:S03]  /*e200*/  IADD3.X R189, R0, UR50, RZ, P1, !PT ;  /* 0x0000003200bd7c10 */ /* 0x000fc60008ffe4ff */
[----:B------:R-:W3:Y:S04]  /*e210*/  LDL R0, [R1+0x7ac] ;  /* 0x0007ac0001007983 */ /* 0x000ee80000100800 */
[----:B------:R0:W3:Y:S02]  /*e220*/  LDG.E.U8 R187, desc[UR48][R188.64] ;  /* 0x00000030bcbb7981 */ /* 0x0000e4000c1e1100 */
[----:B0-----:R-:W-:Y:S02]  /*e230*/  IADD3 R188, P1, R9, UR7, RZ ;  /* 0x0000000709bc7c10 */ /* 0x001fe4000ff3e0ff */
[----:B------:R-:W3:Y:S02]  /*e240*/  LDL R9, [R1+0x7b8] ;  /* 0x0007b80001097983 */ /* 0x000ee40000100800 */
[----:B------:R-:W-:-:S02]  /*e250*/  IADD3.X R189, R8, UR50, RZ, P1, !PT ;  /* 0x0000003208bd7c10 */ /* 0x000fc40008ffe4ff */
[----:B------:R-:W3:Y:S01]  /*e260*/  LDL R8, [R1+0x7b4] ;  /* 0x0007b40001087983 */ /* 0x000ee20000100800 */
[----:B------:R-:W-:-:S03]  /*e270*/  IADD3 R190, P1, R190, UR7, RZ ;  /* 0x00000007bebe7c10 */ /* 0x000fc6000ff3e0ff */
[----:B------:R-:W3:Y:S01]  /*e280*/  LDG.E.U8 R188, desc[UR48][R188.64] ;  /* 0x00000030bcbc7981 */ /* 0x000ee2000c1e1100 */
[----:B--2---:R-:W-:-:S03]  /*e290*/  IADD3.X R191, R7, UR50, RZ, P1, !PT ;  /* 0x0000003207bf7c10 */ /* 0x004fc60008ffe4ff */
[----:B------:R-:W2:Y:S04]  /*e2a0*/  LDL R7, [R1+0x7bc] ;  /* 0x0007bc0001077983 */ /* 0x000ea80000100800 */
[----:B------:R0:W2:Y:S02]  /*e2b0*/  LDG.E.U8 R189, desc[UR48][R190.64] ;  /* 0x00000030bebd7981 */ /* 0x0000a4000c1e1100 */
[----:B0-----:R-:W-:Y:S02]  /*e2c0*/  IADD3 R190, P1, R10, UR7, RZ ;  /* 0x000000070abe7c10 */ /* 0x001fe4000ff3e0ff */
[----:B------:R-:W2:Y:S02]  /*e2d0*/  LDL R10, [R1+0x7d8] ;  /* 0x0007d800010a7983 */ /* 0x000ea40000100800 */
[----:B----4-:R-:W-:-:S02]  /*e2e0*/  IADD3.X R191, R6, UR50, RZ, P1, !PT ;  /* 0x0000003206bf7c10 */ /* 0x010fc40008ffe4ff */
[----:B------:R-:W4:Y:S01]  /*e2f0*/  LDL R6, [R1+0x7c4] ;  /* 0x0007c40001067983 */ /* 0x000f220000100800 */
[----:B---3--:R-:W-:-:S03]  /*e300*/  IADD3 R192, P1, R5, UR7, RZ ;  /* 0x0000000705c07c10 */ /* 0x008fc6000ff3e0ff */
[----:B------:R-:W3:Y:S04]  /*e310*/  LDG.E.U8 R190, desc[UR48][R190.64] ;  /* 0x00000030bebe7981 */ /* 0x000ee8000c1e1100 */
[----:B------:R-:W3:Y:S01]  /*e320*/  LDL R5, [R1+0x7d0] ;  /* 0x0007d00001057983 */ /* 0x000ee20000100800 */
        /* <DEDUP_REMOVED lines=21> */
[----:B0-----:R-:W-:-:S04]  /*e480*/  IADD3 R196, P1, R198, UR7, RZ ;  /* 0x00000007c6c47c10 */ /* 0x001fc8000ff3e0ff */
[----:B----4-:R-:W-:Y:S02]  /*e490*/  IADD3.X R197, R6, UR50, RZ, P1, !PT ;  /* 0x0000003206c57c10 */ /* 0x010fe40008ffe4ff */
[----:B------:R-:W4:Y:S04]  /*e4a0*/  LDL R6, [R1+0x800] ;  /* 0x0008000001067983 */ /* 0x000f280000100800 */
[----:B------:R-:W4:Y:S01]  /*e4b0*/  LDG.E.U8 R196, desc[UR48][R196.64] ;  /* 0x00000030c4c47981 */ /* 0x000f22000c1e1100 */
[----:B---3--:R-:W-:-:S03]  /*e4c0*/  IADD3 R198, P1, R5, UR7, RZ ;  /* 0x0000000705c67c10 */ /* 0x008fc6000ff3e0ff */
[----:B------:R-:W3:Y:S01]  /*e4d0*/  LDL R5, [R1+0x7fc] ;  /* 0x0007fc0001057983 */ /* 0x000ee20000100800 */
[----:B------:R-:W-:-:S05]  /*e4e0*/  IADD3.X R199, R200, UR50, RZ, P1, !PT ;  /* 0x00000032c8c77c10 */ /* 0x000fca0008ffe4ff */
[----:B------:R0:W3:Y:S02]  /*e4f0*/  LDG.E.U8 R197, desc[UR48][R198.64] ;  /* 0x00000030c6c57981 */ /* 0x0000e4000c1e1100 */
[----:B0-----:R-:W-:Y:S02]  /*e500*/  IADD3 R198, P1, R10, UR7, RZ ;  /* 0x000000070ac67c10 */ /* 0x001fe4000ff3e0ff */
[----:B------:R-:W3:Y:S02]  /*e510*/  LDL R10, [R1+0x808] ;  /* 0x00080800010a7983 */ /* 0x000ee40000100800 */
[----:B------:R-:W-:Y:S02]  /*e520*/  IADD3.X R199, R4, UR50, RZ, P1, !PT ;  /* 0x0000003204c77c10 */ /* 0x000fe40008ffe4ff */
[----:B------:R-:W3:Y:S01]  /*e530*/  LDL R4, [R1+0x804] ;  /* 0x0008040001047983 */ /* 0x000ee20000100800 */
[----:B------:R-:W-:-:S03]  /*e540*/  IADD3 R200, P1, R3, UR7, RZ ;  /* 0x0000000703c87c10 */ /* 0x000fc6000ff3e0ff */
[----:B------:R-:W3:Y:S01]  /*e550*/  LDL R3, [R1+0x810] ;  /* 0x0008100001037983 */ /* 0x000ee20000100800 */
[----:B------:R-:W-:-:S03]  /*e560*/  IADD3.X R201, R2, UR50, RZ, P1, !PT ;  /* 0x0000003202c97c10 */ /* 0x000fc60008ffe4ff */
[----:B------:R-:W3:Y:S04]  /*e570*/  LDG.E.U8 R198, desc[UR48][R198.64] ;  /* 0x00000030c6c67981 */ /* 0x000ee8000c1e1100 */
[----:B------:R-:W3:Y:S04]  /*e580*/  LDL R2, [R1+0x80c] ;  /* 0x00080c0001027983 */ /* 0x000ee80000100800 */
[----:B------:R0:W3:Y:S02]  /*e590*/  LDG.E.U8 R199, desc[UR48][R200.64] ;  /* 0x00000030c8c77981 */ /* 0x0000e4000c1e1100 */
[----:B0-----:R-:W-:-:S02]  /*e5a0*/  IADD3 R200, P1, R0, UR7, RZ ;  /* 0x0000000700c87c10 */ /* 0x001fc4000ff3e0ff */
[----:B------:R-:W3:Y:S02]  /*e5b0*/  LDL R0, [R1+0x818] ;  /* 0x0008180001007983 */ /* 0x000ee40000100800 */
[----:B------:R-:W-:Y:S02]  /*e5c0*/  IADD3.X R201, R9, UR50, RZ, P1, !PT ;  /* 0x0000003209c97c10 */ /* 0x000fe40008ffe4ff */
[----:B------:R-:W3:Y:S01]  /*e5d0*/  LDL R9, [R1+0x814] ;  /* 0x0008140001097983 */ /* 0x000ee20000100800 */
[----:B------:R-:W-:-:S03]  /*e5e0*/  IADD3 R202, P1, R202, UR7, RZ ;  /* 0x00000007caca7c10 */ /* 0x000fc6000ff3e0ff */
[----:B------:R-:W3:Y:S01]  /*e5f0*/  LDG.E.U8 R200, desc[UR48][R200.64] ;  /* 0x00000030c8c87981 */ /* 0x000ee2000c1e1100 */
[----:B------:R-:W-:-:S03]  /*e600*/  IADD3.X R203, R8, UR50, RZ, P1, !PT ;  /* 0x0000003208cb7c10 */ /* 0x000fc60008ffe4ff */
[----:B------:R-:W3:Y:S04]  /*e610*/  LDL R8, [R1+0x820] ;  /* 0x0008200001087983 */ /* 0x000ee80000100800 */
[----:B------:R0:W3:Y:S02]  /*e620*/  LDG.E.U8 R201, desc[UR48][R202.64] ;  /* 0x00000030cac97981 */ /* 0x0000e4000c1e1100 */
[----:B0-----:R-:W-:-:S04]  /*e630*/  IADD3 R202, P1, R204, UR7, RZ ;  /* 0x00000007ccca7c10 */ /* 0x001fc8000ff3e0ff */
[----:B--2---:R-:W-:Y:S02]  /*e640*/  IADD3.X R203, R7, UR50, RZ, P1, !PT ;  /* 0x0000003207cb7c10 */ /* 0x004fe40008ffe4ff */
[----:B------:R-:W2:Y:S04]  /*e650*/  LDL R7, [R1+0x824] ;  /* 0x0008240001077983 */ /* 0x000ea80000100800 */
[----:B------:R-:W2:Y:S01]  /*e660*/  LDG.E.U8 R202, desc[UR48][R202.64] ;  /* 0x00000030caca7981 */ /* 0x000ea2000c1e1100 */
[----:B----4-:R-:W-:-:S03]  /*e670*/  IADD3 R206, P1, R6, UR7, RZ ;  /* 0x0000000706ce7c10 */ /* 0x010fc6000ff3e0ff */
[----:B------:R-:W4:Y:S01]  /*e680*/  LDL R6, [R1+0x830] ;  /* 0x0008300001067983 */ /* 0x000f220000100800 */
[----:B---3--:R-:W-:-:S03]  /*e690*/  IADD3.X R207, R5, UR50, RZ, P1, !PT ;  /* 0x0000003205cf7c10 */ /* 0x008fc60008ffe4ff */
[----:B------:R-:W3:Y:S04]  /*e6a0*/  LDL R5, [R1+0x834] ;  /* 0x0008340001057983 */ /* 0x000ee80000100800 */
[----:B------:R0:W3:Y:S02]  /*e6b0*/  LDG.E.U8 R203, desc[UR48][R206.64] ;  /* 0x00000030cecb7981 */ /* 0x0000e4000c1e1100 */
[----:B0-----:R-:W-:Y:S02]  /*e6c0*/  IADD3 R206, P1, R10, UR7, RZ ;  /* 0x000000070ace7c10 */ /* 0x001fe4000ff3e0ff */
[----:B------:R-:W3:Y:S02]  /*e6d0*/  LDL R10, [R1+0x850] ;  /* 0x00085000010a7983 */ /* 0x000ee40000100800 */
[----:B------:R-:W-:-:S02]  /*e6e0*/  IADD3.X R207, R4, UR50, RZ, P1, !PT ;  /* 0x0000003204cf7c10 */ /* 0x000fc40008ffe4ff */
        /* <DEDUP_REMOVED lines=14> */
[----:B------:R-:W-:-:S05]  /*e7d0*/  IADD3.X R207, R210, UR50, RZ, P1, !PT ;  /* 0x00000032d2cf7c10 */ /* 0x000fca0008ffe4ff */
[----:B------:R0:W3:Y:S02]  /*e7e0*/  LDG.E.U8 R210, desc[UR48][R206.64] ;  /* 0x00000030ced27981 */ /* 0x0000e4000c1e1100 */
[----:B0-----:R-:W-:-:S04]  /*e7f0*/  IADD3 R206, P1, R212, UR7, RZ ;  /* 0x00000007d4ce7c10 */ /* 0x001fc8000ff3e0ff */
[----:B--2---:R-:W-:Y:S02]  /*e800*/  IADD3.X R207, R7, UR50, RZ, P1, !PT ;  /* 0x0000003207cf7c10 */ /* 0x004fe40008ffe4ff */
[----:B------:R-:W2:Y:S04]  /*e810*/  LDL R7, [R1+0x860] ;  /* 0x0008600001077983 */ /* 0x000ea80000100800 */
[----:B------:R4:W2:Y:S02]  /*e820*/  LDG.E.U8 R212, desc[UR48][R206.64] ;  /* 0x00000030ced47981 */ /* 0x0008a4000c1e1100 */
[----:B----4-:R-:W-:Y:S02]  /*e830*/  IADD3 R206, P1, R6, UR7, RZ ;  /* 0x0000000706ce7c10 */ /* 0x010fe4000ff3e0ff */
[----:B------:R-:W4:Y:S02]  /*e840*/  LDL R6, [R1+0x85c] ;  /* 0x00085c0001067983 */ /* 0x000f240000100800 */
[----:B------:R-:W-:-:S05]  /*e850*/  IADD3.X R207, R214, UR50, RZ, P1, !PT ;  /* 0x00000032d6cf7c10 */ /* 0x000fca0008ffe4ff */
[----:B------:R0:W4:Y:S02]  /*e860*/  LDG.E.U8 R214, desc[UR48][R206.64] ;  /* 0x00000030ced67981 */ /* 0x000124000c1e1100 */
[----:B0-----:R-:W-:-:S04]  /*e870*/  IADD3 R206, P1, R216, UR7, RZ ;  /* 0x00000007d8ce7c10 */ /* 0x001fc8000ff3e0ff */
[----:B---3--:R-:W-:Y:S02]  /*e880*/  IADD3.X R207, R5, UR50, RZ, P1, !PT ;  /* 0x0000003205cf7c10 */ /* 0x008fe40008ffe4ff */
[----:B------:R-:W3:Y:S04]  /*e890*/  LDL R5, [R1+0x868] ;  /* 0x0008680001057983 */ /* 0x000ee80000100800 */
[----:B------:R0:W3:Y:S02]  /*e8a0*/  LDG.E.U8 R216, desc[UR48][R206.64] ;  /* 0x00000030ced87981 */ /* 0x0000e4000c1e1100 */
[----:B0-----:R-:W-:Y:S02]  /*e8b0*/  IADD3 R206, P1, R4, UR7, RZ ;  /* 0x0000000704ce7c10 */ /* 0x001fe4000ff3e0ff */
[----:B------:R-:W3:Y:S02]  /*e8c0*/  LDL R4, [R1+0x864] ;  /* 0x0008640001047983 */ /* 0x000ee40000100800 */
[----:B------:R-:W-:-:S05]  /*e8d0*/  IADD3.X R207, R218, UR50, RZ, P1, !PT ;  /* 0x00000032dacf7c10 */ /* 0x000fca0008ffe4ff */
[----:B------:R0:W3:Y:S02]  /*e8e0*/  LDG.E.U8 R218, desc[UR48][R206.64] ;  /* 0x00000030ceda7981 */ /* 0x0000e4000c1e1100 */
[----:B0-----:R-:W-:Y:S02]  /*e8f0*/  IADD3 R206, P1, R3, UR7, RZ ;  /* 0x0000000703ce7c10 */ /* 0x001fe4000ff3e0ff */
[----:B------:R-:W3:Y:S02]  /*e900*/  LDL R3, [R1+0x870] ;  /* 0x0008700001037983 */ /* 0x000ee40000100800 */
[----:B------:R-:W-:Y:S02]  /*e910*/  IADD3.X R207, R2, UR50, RZ, P1, !PT ;  /* 0x0000003202cf7c10 */ /* 0x000fe40008ffe4ff */
[----:B------:R-:W3:Y:S04]  /*e920*/  LDL R2, [R1+0x86c] ;  /* 0x00086c0001027983 */ /* 0x000ee80000100800 */
[----:B------:R0:W3:Y:S02]  /*e930*/  LDG.E.U8 R220, desc[UR48][R206.64] ;  /* 0x00000030cedc7981 */ /* 0x0000e4000c1e1100 */
[----:B0-----:R-:W-:-:S02]  /*e940*/  IADD3 R206, P1, R10, UR7, RZ ;  /* 0x000000070ace7c10 */ /* 0x001fc4000ff3e0ff */
        /* <DEDUP_REMOVED lines=9> */
[----:B--2---:R-:W-:-:S02]  /*e9e0*/  IADD3 R206, P1, R7, UR7, RZ ;  /* 0x0000000707ce7c10 */ /* 0x004fc4000ff3e0ff */
[----:B------:R-:W2:Y:S02]  /*e9f0*/  LDL R7, [R1+0x8a4] ;  /* 0x0008a40001077983 */ /* 0x000ea40000100800 */
[----:B----4-:R-:W-:Y:S02]  /*ea00*/  IADD3.X R207, R6, UR50, RZ, P1, !PT ;  /* 0x0000003206cf7c10 */ /* 0x010fe40008ffe4ff */
[----:B------:R-:W4:Y:S04]  /*ea10*/  LDL R6, [R1+0x8a8] ;  /* 0x0008a80001067983 */ /* 0x000f280000100800 */
[----:B------:R3:W4:Y:S02]  /*ea20*/  LDG.E.U8 R226, desc[UR48][R206.64] ;  /* 0x00000030cee27981 */ /* 0x000724000c1e1100 */
[----:B---3--:R-:W-:-:S02]  /*ea30*/  IADD3 R206, P1, R5, UR7, RZ ;  /* 0x0000000705ce7c10 */ /* 0x008fc4000ff3e0ff */
        /* <DEDUP_REMOVED lines=11> */
[----:B------:R-:W-:-:S05]  /*eaf0*/  IADD3.X R207, R232, UR50, RZ, P1, !PT ;  /* 0x00000032e8cf7c10 */ /* 0x000fca0008ffe4ff */
[----:B------:R0:W3:Y:S02]  /*eb00*/  LDG.E.U8 R232, desc[UR48][R206.64] ;  /* 0x00000030cee87981 */ /* 0x0000e4000c1e1100 */
[----:B0-----:R-:W-:-:S04]  /*eb10*/  IADD3 R206, P1, R242, UR7, RZ ;  /* 0x00000007f2ce7c10 */ /* 0x001fc8000ff3e0ff */
        /* <DEDUP_REMOVED lines=12> */
[----:B------:R-:W-:Y:S01]  /*ebe0*/  IADD3.X R207, R9, UR50, RZ, P1, !PT ;  /* 0x0000003209cf7c10 */ /* 0x000fe20008ffe4ff */
[----:B------:R-:W-:Y:S02]  /*ebf0*/  WARPGROUP.DEPBAR.LE gsb0, 0x0 ;  /* 0x00008000000079c5 */ /* 0x000fe40000010000 */
[----:B------:R-:W3:Y:S04]  /*ec00*/  LDL R9, [R1+0x8d0] ;  /* 0x0008d00001097983 */ /* 0x000ee80000100800 */
[----:B------:R0:W3:Y:S02]  /*ec10*/  LDG.E.U8 R242, desc[UR48][R206.64] ;  /* 0x00000030cef27981 */ /* 0x0000e4000c1e1100 */
[----:B0-----:R-:W-:Y:S01]  /*ec20*/  IADD3 R206, P1, R8, UR7, RZ ;  /* 0x0000000708ce7c10 */ /* 0x001fe2000ff3e0ff */
[----:B------:R-:W-:Y:S01]  /*ec30*/  FMUL R250, R182, UR10 ;  /* 0x0000000ab6fa7c20 */ /* 0x000fe20008400000 */
[----:B------:R-:W3:Y:S02]  /*ec40*/  LDL R8, [R1+0x2c] ;  /* 0x00002c0001087983 */ /* 0x000ee40000100800 */
[----:B--2---:R-:W-:-:S05]  /*ec50*/  IADD3.X R207, R7, UR50, RZ, P1, !PT ;  /* 0x0000003207cf7c10 */ /* 0x004fca0008ffe4ff */
[----:B------:R4:W2:Y:S02]  /*ec60*/  LDG.E.U8 R244, desc[UR48][R206.64] ;  /* 0x00000030cef47981 */ /* 0x0008a4000c1e1100 */
[----:B----4-:R-:W-:-:S04]  /*ec70*/  IADD3 R206, P1, R6, UR7, RZ ;  /* 0x0000000706ce7c10 */ /* 0x010fc8000ff3e0ff */
[----:B---3--:R-:W-:-:S05]  /*ec80*/  IADD3.X R207, R5, UR50, RZ, P1, !PT ;  /* 0x0000003205cf7c10 */ /* 0x008fca0008ffe4ff */
[----:B------:R0:W3:Y:S02]  /*ec90*/  LDG.E.U8 R246, desc[UR48][R206.64] ;  /* 0x00000030cef67981 */ /* 0x0000e4000c1e1100 */
[----:B0-----:R-:W-:-:S04]  /*eca0*/  IADD3 R206, P1, R4, UR7, RZ ;  /* 0x0000000704ce7c10 */ /* 0x001fc8000ff3e0ff */
[----:B------:R-:W-:-:S05]  /*ecb0*/  IADD3.X R207, R3, UR50, RZ, P1, !PT ;  /* 0x0000003203cf7c10 */ /* 0x000fca0008ffe4ff */
[----:B------:R0:W4:Y:S02]  /*ecc0*/  LDG.E.U8 R248, desc[UR48][R206.64] ;  /* 0x00000030cef87981 */ /* 0x000124000c1e1100 */
[----:B0-----:R-:W-:Y:S02]  /*ecd0*/  IADD3 R206, P1, R2, UR7, RZ ;  /* 0x0000000702ce7c10 */ /* 0x001fe4000ff3e0ff */
[----:B------:R-:W2:Y:S02]  /*ece0*/  LDL R2, [R1+0x8a0] ;  /* 0x0008a00001027983 */ /* 0x000ea40000100800 */
[----:B------:R-:W-:Y:S02]  /*ecf0*/  IADD3.X R207, R0, UR50, RZ, P1, !PT ;  /* 0x0000003200cf7c10 */ /* 0x000fe40008ffe4ff */
[----:B------:R-:W3:Y:S04]  /*ed00*/  LDL R0, [R1+0x89c] ;  /* 0x00089c0001007983 */ /* 0x000ee80000100800 */
[----:B------:R0:W4:Y:S02]  /*ed10*/  LDG.E.U8 R249, desc[UR48][R206.64] ;  /* 0x00000030cef97981 */ /* 0x000124000c1e1100 */
[----:B0-----:R-:W-:Y:S01]  /*ed20*/  FMUL R206, R154, UR10 ;  /* 0x0000000a9ace7c20 */ /* 0x001fe20008400000 */
[----:B------:R-:W-:-:S05]  /*ed30*/  FMUL R207, R155, UR10 ;  /* 0x0000000a9bcf7c20 */ /* 0x000fca0008400000 */
[----:B------:R-:W-:Y:S01]  /*ed40*/  FMNMX R206, R206, R207, !PT ;  /* 0x000000cfcece7209 */ /* 0x000fe20007800000 */
        /* <DEDUP_REMOVED lines=23> */
[----:B------:R-:W-:-:S04]  /*eec0*/  FMNMX R206, R207, R206, !PT ;  /* 0x000000cecfce7209 */ /* 0x000fc80007800000 */
[----:B------:R-:W-:Y:S02]  /*eed0*/  FMNMX R250, R250, R206, !PT ;  /* 0x000000cefafa7209 */ /* 0x000fe40007800000 */
[----:B--2---:R-:W-:-:S04]  /*eee0*/  IADD3 R206, P1, R2, UR7, RZ ;  /* 0x0000000702ce7c10 */ /* 0x004fc8000ff3e0ff */
[----:B---3--:R-:W-:Y:S02]  /*eef0*/  IADD3.X R207, R0, UR50, RZ, P1, !PT ;  /* 0x0000003200cf7c10 */ /* 0x008fe40008ffe4ff */
[----:B------:R-:W2:Y:S04]  /*ef00*/  LDL R0, [R1+0x8cc] ;  /* 0x0008cc0001007983 */ /* 0x000ea80000100800 */
[----:B------:R-:W3:Y:S01]  /*ef10*/  LDL.LU R10, [R1+0x28] ;  /* 0x00002800010a7983 */ /* 0x000ee20000300800 */
[----:B------:R-:W-:-:S03]  /*ef20*/  FMUL R251, R183, UR10 ;  /* 0x0000000ab7fb7c20 */ /* 0x000fc60008400000 */
[----:B------:R0:W4:Y:S02]  /*ef30*/  LDG.E.U8 R206, desc[UR48][R206.64] ;  /* 0x00000030cece7981 */ /* 0x000124000c1e1100 */
[----:B------:R-:W-:Y:S01]  /*ef40*/  FMNMX R250, R251, R250, !PT ;  /* 0x000000fafbfa7209 */ /* 0x000fe20007800000 */
[----:B------:R-:W-:Y:S01]  /*ef50*/  FMUL R251, R152, UR10 ;  /* 0x0000000a98fb7c20 */ /* 0x000fe20008400000 */
[----:B------:R-:W-:-:S03]  /*ef60*/  FMUL R252, R153, UR10 ;  /* 0x0000000a99fc7c20 */ /* 0x000fc60008400000 */
[----:B0-----:R-:W0:Y:S02]  /*ef70*/  SHFL.BFLY PT, R207, R250, 0x2, 0x1f ;  /* 0x0c401f00facf7f89 */ /* 0x001e2400000e0000 */
[----:B------:R-:W-:Y:S01]  /*ef80*/  FMNMX R251, R251, R252, !PT ;  /* 0x000000fcfbfb7209 */ /* 0x000fe20007800000 */
[----:B------:R-:W-:-:S05]  /*ef90*/  FMUL R252, R156, UR10 ;  /* 0x0000000a9cfc7c20 */ /* 0x000fca0008400000 */
[----:B------:R-:W-:Y:S01]  /*efa0*/  FMNMX R251, R252, R251, !PT ;  /* 0x000000fbfcfb7209 */ /* 0x000fe20007800000 */
[----:B------:R-:W-:-:S05]  /*efb0*/  FMUL R252, R157, UR10 ;  /* 0x0000000a9dfc7c20 */ /* 0x000fca0008400000 */
[----:B------:R-:W-:Y:S01]  /*efc0*/  FMNMX R251, R252, R251, !PT ;  /* 0x000000fbfcfb7209 */ /* 0x000fe20007800000 */
[----:B------:R-:W-:-:S05]  /*efd0*/  FMUL R252, R160, UR10 ;  /* 0x0000000aa0fc7c20 */ /* 0x000fca0008400000 */
[----:B------:R-:W-:Y:S02]  /*efe0*/  FMNMX R251, R252, R251, !PT ;  /* 0x000000fbfcfb7209 */ /* 0x000fe40007800000 */
[----:B0-----:R-:W-:Y:S01]  /*eff0*/  FMNMX R207, R250, R207, !PT ;  /* 0x000000cffacf7209 */ /* 0x001fe20007800000 */
[----:B------:R-:W-:Y:S01]  /*f000*/  FMUL R250, R161, UR10 ;  /* 0x0000000aa1fa7c20 */ /* 0x000fe20008400000 */
[----:B------:R-:W-:-:S04]  /*f010*/  FMUL R252, R164, UR10 ;  /* 0x0000000aa4fc7c20 */ /* 0x000fc80008400000 */
[----:B------:R-:W-:Y:S02]  /*f020*/  FMNMX R251, R250, R251, !PT ;  /* 0x000000fbfafb7209 */ /* 0x000fe40007800000 */
[----:B------:R-:W0:Y:S02]  /*f030*/  SHFL.BFLY PT, R250, R207, 0x1, 0x1f ;  /* 0x0c201f00cffa7f89 */ /* 0x000e2400000e0000 */
        /* <DEDUP_REMOVED lines=8> */
[----:B------:R-:W-:-:S05]  /*f0c0*/  FMUL R250, R172, UR10 ;  /* 0x0000000aacfa7c20 */ /* 0x000fca0008400000 */
[----:B------:R-:W-:Y:S01]  /*f0d0*/  FMNMX R251, R250, R251, !PT ;  /* 0x000000fbfafb7209 */ /* 0x000fe20007800000 */
[----:B------:R-:W-:-:S05]  /*f0e0*/  FMUL R250, R173, UR10 ;  /* 0x0000000aadfa7c20 */ /* 0x000fca0008400000 */
[----:B------:R-:W-:Y:S02]  /*f0f0*/  FMNMX R250, R250, R251, !PT ;  /* 0x000000fbfafa7209 */ /* 0x000fe40007800000 */
[----:B---3--:R-:W-:-:S05]  /*f100*/  FMNMX R207, R207, R10, !PT ;  /* 0x0000000acfcf7209 */ /* 0x008fca0007800000 */
[--C-:B------:R-:W-:Y:S01]  /*f110*/  FFMA R154, R154, UR10, -R207.reuse ;  /* 0x0000000a9a9a7c23 */ /* 0x100fe200080008cf */
[----:B------:R-:W-:-:S03]  /*f120*/  FFMA R155, R155, UR10, -R207 ;  /* 0x0000000a9b9b7c23 */ /* 0x000fc600080008cf */
[----:B------:R-:W-:Y:S01]  /*f130*/  FMUL R251, R154, 1.4426950216293334961 ;  /* 0x3fb8aa3b9afb7820 */ /* 0x000fe20000400000 */
[----:B------:R-:W-:Y:S01]  /*f140*/  FMUL R154, R176, UR10 ;  /* 0x0000000ab09a7c20 */ /* 0x000fe20008400000 */
[----:B------:R-:W-:-:S04]  /*f150*/  FFMA R158, R158, UR10, -R207 ;  /* 0x0000000a9e9e7c23 */ /* 0x000fc800080008cf */
[----:B------:R-:W-:Y:S01]  /*f160*/  FMNMX R154, R154, R250, !PT ;  /* 0x000000fa9a9a7209 */ /* 0x000fe20007800000 */
[----:B------:R-:W-:Y:S01]  /*f170*/  FMUL R250, R155, 1.4426950216293334961 ;  /* 0x3fb8aa3b9bfa7820 */ /* 0x000fe20000400000 */
[----:B------:R-:W-:Y:S01]  /*f180*/  FMUL R158, R158, 1.4426950216293334961 ;  /* 0x3fb8aa3b9e9e7820 */ /* 0x000fe20000400000 */
[----:B------:R-:W0:Y:S08]  /*f190*/  MUFU.EX2 R7, R251 ;  /* 0x000000fb00077308 */ /* 0x000e300000000800 */
[----:B------:R-:W1:Y:S08]  /*f1a0*/  MUFU.EX2 R6, R250 ;  /* 0x000000fa00067308 */ /* 0x000e700000000800 */
[----:B------:R-:W3:Y:S01]  /*f1b0*/  MUFU.EX2 R3, R158 ;  /* 0x0000009e00037308 */ /* 0x000ee20000000800 */
[----:B0-----:R-:W-:Y:S04]  /*f1c0*/  STL [R1+0x3c], R7 ;  /* 0x00003c0701007387 */ /* 0x001fe80000100800 */
[----:B-1----:R-:W-:Y:S04]  /*f1d0*/  STL [R1+0x20], R6 ;  /* 0x0000200601007387 */ /* 0x002fe80000100800 */
[----:B---3--:R-:W-:Y:S04]  /*f1e0*/  STL [R1+0x10], R3 ;  /* 0x0000100301007387 */ /* 0x008fe80000100800 */
[----:B------:R-:W3:Y:S04]  /*f1f0*/  LDL.LU R252, [R1] ;  /* 0x0000000001fc7983 */ /* 0x000ee80000300800 */
[----:B------:R-:W4:Y:S01]  /*f200*/  LDL.LU R247, [R1+0x4] ;  /* 0x0000040001f77983 */ /* 0x000f220000300800 */
[----:B------:R-:W-:Y:S01]  /*f210*/  FMUL R155, R177, UR10 ;  /* 0x0000000ab19b7c20 */ /* 0x000fe20008400000 */
[--C-:B------:R-:W-:Y:S01]  /*f220*/  FFMA R159, R159, UR10, -R207.reuse ;  /* 0x0000000a9f9f7c23 */ /* 0x100fe200080008cf */
[----:B------:R-:W-:Y:S01]  /*f230*/  FMUL R158, R181, UR10 ;  /* 0x0000000ab59e7c20 */ /* 0x000fe20008400000 */
[--C-:B------:R-:W-:Y:S01]  /*f240*/  FFMA R167, R167, UR10, -R207.reuse ;  /* 0x0000000aa7a77c23 */ /* 0x100fe200080008cf */
[--C-:B------:R-:W-:Y:S01]  /*f250*/  FFMA R170, R170, UR10, -R207.reuse ;  /* 0x0000000aaaaa7c23 */ /* 0x100fe200080008cf */
[----:B------:R-:W-:Y:S01]  /*f260*/  FMNMX R154, R155, R154, !PT ;  /* 0x0000009a9b9a7209 */ /* 0x000fe20007800000 */
[----:B------:R-:W-:Y:S01]  /*f270*/  FMUL R155, R180, UR10 ;  /* 0x0000000ab49b7c20 */ /* 0x000fe20008400000 */
[----:B------:R-:W-:Y:S01]  /*f280*/  FMUL R159, R159, 1.4426950216293334961 ;  /* 0x3fb8aa3b9f9f7820 */ /* 0x000fe20000400000 */
[--C-:B------:R-:W-:Y:S01]  /*f290*/  FFMA R162, R162, UR10, -R207.reuse ;  /* 0x0000000aa2a27c23 */ /* 0x100fe200080008cf */
[--C-:B------:R-:W-:Y:S01]  /*f2a0*/  FFMA R174, R174, UR10, -R207.reuse ;  /* 0x0000000aaeae7c23 */ /* 0x100fe200080008cf */
[--C-:B------:R-:W-:Y:S01]  /*f2b0*/  FFMA R183, R183, UR10, -R207.reuse ;  /* 0x0000000ab7b77c23 */ /* 0x100fe200080008cf */
[----:B------:R-:W-:Y:S01]  /*f2c0*/  FMNMX R154, R155, R154, !PT ;  /* 0x0000009a9b9a7209 */ /* 0x000fe20007800000 */
[--C-:B------:R-:W-:Y:S01]  /*f2d0*/  FFMA R175, R175, UR10, -R207.reuse ;  /* 0x0000000aafaf7c23 */ /* 0x100fe200080008cf */
[----:B------:R-:W4:Y:S02]  /*f2e0*/  LDL.LU R237, [R1+0x9c] ;  /* 0x00009c0001ed7983 */ /* 0x000f240000300800 */
[----:B------:R-:W-:Y:S01]  /*f2f0*/  FMNMX R158, R158, R154, !PT ;  /* 0x0000009a9e9e7209 */ /* 0x000fe20007800000 */
[----:B------:R0:W1:Y:S01]  /*f300*/  MUFU.EX2 R5, R159 ;  /* 0x0000009f00057308 */ /* 0x0000620000000800 */
[----:B------:R-:W-:Y:S01]  /*f310*/  FFMA R154, R163, UR10, -R207 ;  /* 0x0000000aa39a7c23 */ /* 0x000fe200080008cf */
[----:B------:R-:W-:Y:S01]  /*f320*/  FMUL R162, R162, 1.4426950216293334961 ;  /* 0x3fb8aa3ba2a27820 */ /* 0x000fe20000400000 */
[----:B------:R-:W-:Y:S01]  /*f330*/  FMUL R183, R183, 1.4426950216293334961 ;  /* 0x3fb8aa3bb7b77820 */ /* 0x000fe20000400000 */
[----:B------:R-:W4:Y:S04]  /*f340*/  LDL.LU R239, [R1+0x8c] ;  /* 0x00008c0001ef7983 */ /* 0x000f280000300800 */
[----:B0-----:R-:W0:Y:S01]  /*f350*/  SHFL.BFLY PT, R159, R158, 0x2, 0x1f ;  /* 0x0c401f009e9f7f89 */ /* 0x001e2200000e0000 */
[----:B------:R-:W-:Y:S01]  /*f360*/  FMUL R154, R154, 1.4426950216293334961 ;  /* 0x3fb8aa3b9a9a7820 */ /* 0x000fe20000400000 */
[----:B------:R-:W-:Y:S01]  /*f370*/  MUFU.EX2 R4, R162 ;  /* 0x000000a200047308 */ /* 0x000fe20000000800 */
[----:B------:R-:W-:Y:S01]  /*f380*/  FMUL R163, R175, 1.4426950216293334961 ;  /* 0x3fb8aa3bafa37820 */ /* 0x000fe20000400000 */
[----:B------:R-:W4:Y:S04]  /*f390*/  LDL.LU R241, [R1+0x7c] ;  /* 0x00007c0001f17983 */ /* 0x000f280000300800 */
[----:B------:R-:W4:Y:S02]  /*f3a0*/  LDL.LU R243, [R1+0x6c] ;  /* 0x00006c0001f37983 */ /* 0x000f240000300800 */
[----:B------:R2:W-:Y:S02]  /*f3b0*/  MUFU.EX2 R2, R154 ;  /* 0x0000009a00027308 */ /* 0x0005e40000000800 */
[----:B--2---:R-:W-:-:S04]  /*f3c0*/  IADD3 R154, P1, R9, UR7, RZ ;  /* 0x00000007099a7c10 */ /* 0x004fc8000ff3e0ff */
[----:B------:R-:W-:-:S05]  /*f3d0*/  IADD3.X R155, R0, UR50, RZ, P1, !PT ;  /* 0x00000032009b7c10 */ /* 0x000fca0008ffe4ff */
[----:B------:R2:W4:Y:S02]  /*f3e0*/  LDG.E.U8 R154, desc[UR48][R154.64] ;  /* 0x000000309a9a7981 */ /* 0x000524000c1e1100 */
[----:B--2---:R-:W-:Y:S01]  /*f3f0*/  FMUL R155, R167, 1.4426950216293334961 ;  /* 0x3fb8aa3ba79b7820 */ /* 0x004fe20000400000 */
[----:B0-----:R-:W-:Y:S01]  /*f400*/  FMNMX R167, R158, R159, !PT ;  /* 0x0000009f9ea77209 */ /* 0x001fe20007800000 */
[----:B------:R-:W-:-:S04]  /*f410*/  FMUL R158, R170, 1.4426950216293334961 ;  /* 0x3fb8aa3baa9e7820 */ /* 0x000fc80000400000 */
[----:B------:R-:W0:Y:S01]  /*f420*/  SHFL.BFLY PT, R170, R167, 0x1, 0x1f ;  /* 0x0c201f00a7aa7f89 */ /* 0x000e2200000e0000 */
[----:B------:R-:W-:-:S04]  /*f430*/  FFMA R162, R166, UR10, -R207 ;  /* 0x0000000aa6a27c23 */ /* 0x000fc800080008cf */
[----:B------:R-:W-:-:S04]  /*f440*/  FMUL R162, R162, 1.4426950216293334961 ;  /* 0x3fb8aa3ba2a27820 */ /* 0x000fc80000400000 */
[----:B------:R2:W-:Y:S01]  /*f450*/  MUFU.EX2 R0, R162 ;  /* 0x000000a200007308 */ /* 0x0005e20000000800 */
[----:B0-----:R-:W-:-:S04]  /*f460*/  FMNMX R167, R167, R170, !PT ;  /* 0x000000aaa7a77209 */ /* 0x001fc80007800000 */
[----:B------:R-:W-:Y:S01]  /*f470*/  FMNMX R167, R167, R8, !PT ;  /* 0x00000008a7a77209 */ /* 0x000fe20007800000 */
[----:B--2---:R-:W-:Y:S01]  /*f480*/  FMUL R162, R174, 1.4426950216293334961 ;  /* 0x3fb8aa3baea27820 */ /* 0x004fe20000400000 */
[----:B------:R-:W2:Y:S03]  /*f490*/  LDL.LU R8, [R1+0x5c] ;  /* 0x00005c0001087983 */ /* 0x000ea60000300800 */
[--C-:B------:R-:W-:Y:S01]  /*f4a0*/  FFMA R172, R172, UR10, -R167.reuse ;  /* 0x0000000aacac7c23 */ /* 0x100fe200080008a7 */
[----:B------:R-:W-:-:S03]  /*f4b0*/  FFMA R174, R152, UR10, -R167 ;  /* 0x0000000a98ae7c23 */ /* 0x000fc600080008a7 */
[----:B------:R-:W-:Y:S01]  /*f4c0*/  FMUL R172, R172, 1.4426950216293334961 ;  /* 0x3fb8aa3bacac7820 */ /* 0x000fe20000400000 */
[----:B------:R-:W-:Y:S01]  /*f4d0*/  FMUL R174, R174, 1.4426950216293334961 ;  /* 0x3fb8aa3baeae7820 */ /* 0x000fe20000400000 */
[----:B------:R-:W-:Y:S01]  /*f4e0*/  MUFU.EX2 R152, R183 ;  /* 0x000000b700987308 */ /* 0x000fe20000000800 */
[----:B------:R-:W-:-:S07]  /*f4f0*/  FFMA R175, R153, UR10, -R167 ;  /* 0x0000000a99af7c23 */ /* 0x000fce00080008a7 */
[----:B------:R0:W-:Y:S01]  /*f500*/  MUFU.EX2 R183, R172 ;  /* 0x000000ac00b77308 */ /* 0x0001e20000000800 */
[----:B------:R-:W-:-:S07]  /*f510*/  FMUL R175, R175, 1.4426950216293334961 ;  /* 0x3fb8aa3bafaf7820 */ /* 0x000fce0000400000 */
[----:B------:R1:W-:Y:S01]  /*f520*/  MUFU.EX2 R153, R174 ;  /* 0x000000ae00997308 */ /* 0x0003e20000000800 */
[----:B0-----:R-:W-:Y:S02]  /*f530*/  F2FP.SATFINITE.E4M3.F32.PACK_AB_MERGE_C R172, R6, R7, RZ ;  /* 0x0000000706ac723e */ /* 0x001fe400048070ff */
[----:B------:R-:W0:Y:S01]  /*f540*/  S2R R6, SR_TID.X ;  /* 0x0000000000067919 */ /* 0x000e220000002100 */
[----:B------:R-:W2:Y:S01]  /*f550*/  LDL.LU R7, [R1+0x50] ;  /* 0x0000500001077983 */ /* 0x000ea20000300800 */
[----:B-1----:R-:W-:-:S03]  /*f560*/  FFMA R174, R156, UR10, -R167 ;  /* 0x0000000a9cae7c23 */ /* 0x002fc600080008a7 */
[----:B------:R1:W2:Y:S01]  /*f570*/  MUFU.EX2 R156, R175 ;  /* 0x000000af009c7308 */ /* 0x0002a20000000800 */
[----:B------:R-:W2:Y:S01]  /*f580*/  LDL.LU R9, [R1+0x40] ;  /* 0x0000400001097983 */ /* 0x000ea20000300800 */
[----:B------:R-:W-:Y:S01]  /*f590*/  FMUL R174, R174, 1.4426950216293334961 ;  /* 0x3fb8aa3baeae7820 */ /* 0x000fe20000400000 */
[----:B-1----:R-:W-:-:S05]  /*f5a0*/  FFMA R175, R157, UR10, -R167 ;  /* 0x0000000a9daf7c23 */ /* 0x002fca00080008a7 */
[----:B------:R1:W-:Y:S01]  /*f5b0*/  MUFU.EX2 R157, R174 ;  /* 0x000000ae009d7308 */ /* 0x0003e20000000800 */
[----:B------:R-:W-:Y:S01]  /*f5c0*/  FMUL R175, R175, 1.4426950216293334961 ;  /* 0x3fb8aa3bafaf7820 */ /* 0x000fe20000400000 */
[----:B-1----:R-:W-:-:S06]  /*f5d0*/  FFMA R174, R160, UR10, -R167 ;  /* 0x0000000aa0ae7c23 */ /* 0x002fcc00080008a7 */
[----:B------:R1:W2:Y:S01]  /*f5e0*/  MUFU.EX2 R160, R175 ;  /* 0x000000af00a07308 */ /* 0x0002a20000000800 */
[----:B------:R-:W-:Y:S01]  /*f5f0*/  FMUL R174, R174, 1.4426950216293334961 ;  /* 0x3fb8aa3baeae7820 */ /* 0x000fe20000400000 */
[----:B-1----:R-:W-:-:S06]  /*f600*/  FFMA R175, R161, UR10, -R167 ;  /* 0x0000000aa1af7c23 */ /* 0x002fcc00080008a7 */
[----:B------:R1:W-:Y:S01]  /*f610*/  MUFU.EX2 R161, R174 ;  /* 0x000000ae00a17308 */ /* 0x0003e20000000800 */
[----:B------:R-:W-:Y:S01]  /*f620*/  FMUL R175, R175, 1.4426950216293334961 ;  /* 0x3fb8aa3bafaf7820 */ /* 0x000fe20000400000 */
[----:B-1----:R-:W-:-:S06]  /*f630*/  FFMA R174, R164, UR10, -R167 ;  /* 0x0000000aa4ae7c23 */ /* 0x002fcc00080008a7 */
[----:B------:R1:W2:Y:S01]  /*f640*/  MUFU.EX2 R164, R175 ;  /* 0x000000af00a47308 */ /* 0x0002a20000000800 */
[----:B------:R-:W-:Y:S01]  /*f650*/  FMUL R174, R174, 1.4426950216293334961 ;  /* 0x3fb8aa3baeae7820 */ /* 0x000fe20000400000 */
[----:B0-----:R-:W-:Y:S01]  /*f660*/  LOP3.LUT R6, R6, 0x7f, RZ, 0xc0, !PT ;  /* 0x0000007f06067812 */ /* 0x001fe200078ec0ff */
[----:B------:R-:W-:Y:S01]  /*f670*/  BAR.SYNC.DEFER_BLOCKING 0x0 ;  /* 0x0000000000007b1d */ /* 0x000fe20000010000 */
[----:B-1----:R-:W-:-:S05]  /*f680*/  FFMA R175, R165, UR10, -R167 ;  /* 0x0000000aa5af7c23 */ /* 0x002fca00080008a7 */
[----:B------:R0:W-:Y:S01]  /*f690*/  MUFU.EX2 R165, R174 ;  /* 0x000000ae00a57308 */ /* 0x0001e20000000800 */
[----:B------:R-:W-:Y:S01]  /*f6a0*/  FMUL R175, R175, 1.4426950216293334961 ;  /* 0x3fb8aa3bafaf7820 */ /* 0x000fe20000400000 */
[----:B0-----:R-:W-:-:S06]  /*f6b0*/  FFMA R174, R168, UR10, -R167 ;  /* 0x0000000aa8ae7c23 */ /* 0x001fcc00080008a7 */
[----:B------:R0:W-:Y:S01]  /*f6c0*/  MUFU.EX2 R168, R175 ;  /* 0x000000af00a87308 */ /* 0x0001e20000000800 */
[----:B------:R-:W-:Y:S01]  /*f6d0*/  FMUL R174, R174, 1.4426950216293334961 ;  /* 0x3fb8aa3baeae7820 */ /* 0x000fe20000400000 */
[----:B0-----:R-:W-:-:S06]  /*f6e0*/  FFMA R175, R169, UR10, -R167 ;  /* 0x0000000aa9af7c23 */ /* 0x001fcc00080008a7 */
[----:B------:R0:W-:Y:S02]  /*f6f0*/  MUFU.EX2 R169, R174 ;  /* 0x000000ae00a97308 */ /* 0x0001e40000000800 */
[----:B0-----:R-:W-:Y:S02]  /*f700*/  F2FP.SATFINITE.E4M3.F32.PACK_AB_MERGE_C R174, R5, R3, RZ ;  /* 0x0000000305ae723e */ /* 0x001fe400048070ff */
[----:B------:R-:W2:Y:S04]  /*f710*/  LDL.LU R3, [R1+0x24] ;  /* 0x0000240001037983 */ /* 0x000ea80000300800 */
[----:B---3--:R-:W-:Y:S04]  /*f720*/  STS.U8 [R6+UR21+0x4000], R252 ;  /* 0x004000fc06007988 */ /* 0x008fe80008000015 */
[----:B----4-:R0:W-:Y:S04]  /*f730*/  STS.U8 [R6+UR21+0x4200], R247 ;  /* 0x004200f706007988 */ /* 0x0101e80008000015 */
[----:B0-----:R-:W3:Y:S04]  /*f740*/  LDL.LU R247, [R1+0x91c] ;  /* 0x00091c0001f77983 */ /* 0x001ee80000300800 */
[----:B---3--:R0:W-:Y:S04]  /*f750*/  STS.U8 [R6+UR21+0x4400], R247 ;  /* 0x004400f706007988 */ /* 0x0081e80008000015 */
[----:B------:R-:W-:Y:S04]  /*f760*/  STS.U8 [R6+UR21+0x4600], R245 ;  /* 0x004600f506007988 */ /* 0x000fe80008000015 */
[----:B------:R1:W-:Y:S04]  /*f770*/  STS.U8 [R6+UR21+0x4800], R237 ;  /* 0x004800ed06007988 */ /* 0x0003e80008000015 */
[----:B0-----:R-:W3:Y:S04]  /*f780*/  LDL.LU R247, [R1+0x14] ;  /* 0x0000140001f77983 */ /* 0x001ee80000300800 */
[----:B------:R0:W-:Y:S04]  /*f790*/  STS.U8 [R6+UR21+0x4a00], R239 ;  /* 0x004a00ef06007988 */ /* 0x0001e80008000015 */
[----:B-1----:R-:W4:Y:S04]  /*f7a0*/  LDL.LU R237, [R1+0x918] ;  /* 0x0009180001ed7983 */ /* 0x002f280000300800 */
[----:B------:R1:W-:Y:S04]  /*f7b0*/  STS.U8 [R6+UR21+0x4c00], R241 ;  /* 0x004c00f106007988 */ /* 0x0003e80008000015 */
[----:B0-----:R-:W4:Y:S04]  /*f7c0*/  LDL.LU R239, [R1+0x914] ;  /* 0x0009140001ef7983 */ /* 0x001f280000300800 */
[----:B-1----:R-:W4:Y:S04]  /*f7d0*/  LDL.LU R241, [R1+0x910] ;  /* 0x0009100001f17983 */ /* 0x002f280000300800 */
[----:B------:R0:W-:Y:S04]  /*f7e0*/  STS.U8 [R6+UR21+0x4e00], R243 ;  /* 0x004e00f306007988 */ /* 0x0001e80008000015 */
[----:B--2---:R1:W-:Y:S04]  /*f7f0*/  STS.U8 [R6+UR21+0x5000], R8 ;  /* 0x0050000806007988 */ /* 0x0043e80008000015 */
[----:B------:R2:W-:Y:S04]  /*f800*/  STS.U8 [R6+UR21+0x5200], R7 ;  /* 0x0052000706007988 */ /* 0x0005e80008000015 */
[----:B0-----:R-:W4:Y:S04]  /*f810*/  LDL.LU R243, [R1+0x90c] ;  /* 0x00090c0001f37983 */ /* 0x001f280000300800 */
[----:B-1----:R-:W4:Y:S04]  /*f820*/  LDL.LU R8, [R1+0x908] ;  /* 0x0009080001087983 */ /* 0x002f280000300800 */
[----:B--2---:R-:W2:Y:S04]  /*f830*/  LDL.LU R7, [R1+0x904] ;  /* 0x0009040001077983 */ /* 0x004ea80000300800 */
[----:B------:R0:W-:Y:S04]  /*f840*/  STS.U8 [R6+UR21+0x5400], R9 ;  /* 0x0054000906007988 */ /* 0x0001e80008000015 */
[----:B------:R1:W-:Y:S04]  /*f850*/  STS.U8 [R6+UR21+0x5600], R3 ;  /* 0x0056000306007988 */ /* 0x0003e80008000015 */
[----:B0-----:R-:W2:Y:S04]  /*f860*/  LDL.LU R9, [R1+0x900] ;  /* 0x0009000001097983 */ /* 0x001ea80000300800 */
[----:B-1----:R-:W2:Y:S04]  /*f870*/  LDL.LU R3, [R1+0x8fc] ;  /* 0x0008fc0001037983 */ /* 0x002ea80000300800 */
[----:B---3--:R0:W-:Y:S04]  /*f880*/  STS.U8 [R6+UR21+0x5800], R247 ;  /* 0x005800f706007988 */ /* 0x0081e80008000015 */
[----:B0-----:R-:W3:Y:S04]  /*f890*/  LDL.LU R247, [R1+0x1c] ;  /* 0x00001c0001f77983 */ /* 0x001ee80000300800 */
[----:B----4-:R0:W-:Y:S04]  /*f8a0*/  STS.U8 [R6+UR21+0x5a00], R241 ;  /* 0x005a00f106007988 */ /* 0x0101e80008000015 */
[----:B------:R1:W-:Y:S04]  /*f8b0*/  STS.U8 [R6+UR21+0x5c00], R233 ;  /* 0x005c00e906007988 */ /* 0x0003e80008000015 */
[----:B------:R4:W-:Y:S04]  /*f8c0*/  STS.U8 [R6+UR21+0x5e00], R225 ;  /* 0x005e00e106007988 */ /* 0x0009e80008000015 */
[----:B0-----:R-:W2:Y:S04]  /*f8d0*/  LDL.LU R241, [R1+0x38] ;  /* 0x0000380001f17983 */ /* 0x001ea80000300800 */
[----:B-1----:R-:W2:Y:S04]  /*f8e0*/  LDL.LU R233, [R1+0x4c] ;  /* 0x00004c0001e97983 */ /* 0x002ea80000300800 */
[----:B----4-:R-:W4:Y:S04]  /*f8f0*/  LDL.LU R225, [R1+0x58] ;  /* 0x0000580001e17983 */ /* 0x010f280000300800 */
[----:B------:R0:W-:Y:S04]  /*f900*/  STS.U8 [R6+UR21+0x6000], R217 ;  /* 0x006000d906007988 */ /* 0x0001e80008000015 */
[----:B------:R1:W-:Y:S04]  /*f910*/  STS.U8 [R6+UR21+0x6200], R205 ;  /* 0x006200cd06007988 */ /* 0x0003e80008000015 */
[----:B------:R1:W-:Y:S04]  /*f920*/  STS.U8 [R6+UR21+0x6400], R14 ;  /* 0x0064000e06007988 */ /* 0x0003e80008000015 */
[----:B0-----:R-:W4:Y:S04]  /*f930*/  LDL.LU R217, [R1+0x68] ;  /* 0x0000680001d97983 */ /* 0x001f280000300800 */
[----:B-1----:R-:W4:Y:S04]  /*f940*/  LDL.LU R205, [R1+0x78] ;  /* 0x0000780001cd7983 */ /* 0x002f280000300800 */
[----:B------:R-:W4:Y:S04]  /*f950*/  LDL.LU R14, [R1+0x88] ;  /* 0x00008800010e7983 */ /* 0x000f280000300800 */
[----:B------:R0:W-:Y:S04]  /*f960*/  STS.U8 [R6+UR21+0x6600], R18 ;  /* 0x0066001206007988 */ /* 0x0001e80008000015 */
[----:B------:R1:W-:Y:S04]  /*f970*/  STS.U8 [R6+UR21+0x6800], R22 ;  /* 0x0068001606007988 */ /* 0x0003e80008000015 */
[----:B------:R1:W-:Y:S04]  /*f980*/  STS.U8 [R6+UR21+0x6a00], R186 ;  /* 0x006a00ba06007988 */ /* 0x0003e80008000015 */
[----:B0-----:R-:W4:Y:S04]  /*f990*/  LDL.LU R18, [R1+0x98] ;  /* 0x0000980001127983 */ /* 0x001f280000300800 */
[----:B-1----:R-:W4:Y:S04]  /*f9a0*/  LDL.LU R22, [R1+0xa8] ;  /* 0x0000a80001167983 */ /* 0x002f280000300800 */
[----:B------:R-:W4:Y:S04]  /*f9b0*/  LDL.LU R186, [R1+0xb4] ;  /* 0x0000b40001ba7983 */ /* 0x000f280000300800 */
[----:B------:R0:W-:Y:S04]  /*f9c0*/  STS.U8 [R6+UR21+0x6c00], R190 ;  /* 0x006c00be06007988 */ /* 0x0001e80008000015 */
[----:B0-----:R-:W4:Y:S04]  /*f9d0*/  LDL.LU R190, [R1+0xc0] ;  /* 0x0000c00001be7983 */ /* 0x001f280000300800 */
[----:B------:R0:W-:Y:S04]  /*f9e0*/  STS.U8 [R6+UR21+0x6e00], R194 ;  /* 0x006e00c206007988 */ /* 0x0001e80008000015 */
[----:B------:R1:W-:Y:S04]  /*f9f0*/  STS.U8 [R6+UR21+0x7000], R198 ;  /* 0x007000c606007988 */ /* 0x0003e80008000015 */
[----:B0-----:R-:W4:Y:S01]  /*fa00*/  LDL.LU R194, [R1+0xcc] ;  /* 0x0000cc0001c27983 */ /* 0x001f220000300800 */
[----:B-1----:R-:W0:Y:S01]  /*fa10*/  S2R R198, SR_TID.X ;  /* 0x0000000000c67919 */ /* 0x002e220000002100 */
[----:B------:R-:W1:Y:S01]  /*fa20*/  S2R R6, SR_TID.X ;  /* 0x0000000000067919 */ /* 0x000e620000002100 */
[----:B0-----:R-:W-:-:S02]  /*fa30*/  LOP3.LUT R198, R198, 0x7f, RZ, 0xc0, !PT ;  /* 0x0000007fc6c67812 */ /* 0x001fc400078ec0ff */
        /* <DEDUP_REMOVED lines=9> */
[----:B---3--:R-:W-:Y:S04]  /*fad0*/  STS.U8 [R6+UR21+0x5680], R247 ;  /* 0x005680f706007988 */ /* 0x008fe80008000015 */
[----:B--2---:R-:W-:Y:S04]  /*fae0*/  STS.U8 [R6+UR21+0x5280], R233 ;  /* 0x005280e906007988 */ /* 0x004fe80008000015 */
[----:B----4-:R-:W-:Y:S04]  /*faf0*/  STS.U8 [R6+UR21+0x5080], R225 ;  /* 0x005080e106007988 */ /* 0x010fe80008000015 */
[----:B------:R-:W-:Y:S04]  /*fb00*/  STS.U8 [R6+UR21+0x4e80], R217 ;  /* 0x004e80d906007988 */ /* 0x000fe80008000015 */
[----:B------:R-:W-:Y:S04]  /*fb10*/  STS.U8 [R6+UR21+0x4c80], R205 ;  /* 0x004c80cd06007988 */ /* 0x000fe80008000015 */
[----:B------:R-:W-:Y:S04]  /*fb20*/  STS.U8 [R6+UR21+0x4a80], R14 ;  /* 0x004a800e06007988 */ /* 0x000fe80008000015 */
[----:B------:R-:W-:Y:S04]  /*fb30*/  STS.U8 [R6+UR21+0x4880], R18 ;  /* 0x0048801206007988 */ /* 0x000fe80008000015 */
[----:B------:R-:W-:Y:S04]  /*fb40*/  STS.U8 [R6+UR21+0x4680], R22 ;  /* 0x0046801606007988 */ /* 0x000fe80008000015 */
[----:B------:R-:W-:Y:S04]  /*fb50*/  STS.U8 [R6+UR21+0x4480], R186 ;  /* 0x004480ba06007988 */ /* 0x000fe80008000015 */
[----:B------:R0:W-:Y:S04]  /*fb60*/  STS.U8 [R6+UR21+0x4280], R190 ;  /* 0x004280be06007988 */ /* 0x0001e80008000015 */
[----:B0-----:R-:W2:Y:S04]  /*fb70*/  LDL.LU R190, [R1+0xc8] ;  /* 0x0000c80001be7983 */ /* 0x001ea80000300800 */
[----:B------:R-:W3:Y:S04]  /*fb80*/  LDL.LU R186, [R1+0xbc] ;  /* 0x0000bc0001ba7983 */ /* 0x000ee80000300800 */
[----:B------:R-:W4:Y:S04]  /*fb90*/  LDL.LU R22, [R1+0xb0] ;  /* 0x0000b00001167983 */ /* 0x000f280000300800 */
[----:B------:R-:W2:Y:S04]  /*fba0*/  LDL.LU R18, [R1+0xa4] ;  /* 0x0000a40001127983 */ /* 0x000ea80000300800 */
[----:B------:R-:W2:Y:S04]  /*fbb0*/  LDL.LU R14, [R1+0x94] ;  /* 0x00009400010e7983 */ /* 0x000ea80000300800 */
[----:B------:R-:W2:Y:S04]  /*fbc0*/  LDL.LU R205, [R1+0x84] ;  /* 0x0000840001cd7983 */ /* 0x000ea80000300800 */
[----:B------:R-:W2:Y:S04]  /*fbd0*/  LDL.LU R217, [R1+0x74] ;  /* 0x0000740001d97983 */ /* 0x000ea80000300800 */
[----:B------:R-:W2:Y:S04]  /*fbe0*/  LDL.LU R225, [R1+0x64] ;  /* 0x0000640001e17983 */ /* 0x000ea80000300800 */
[----:B------:R-:W2:Y:S04]  /*fbf0*/  LDL.LU R233, [R1+0x54] ;  /* 0x0000540001e97983 */ /* 0x000ea80000300800 */
[----:B------:R0:W-:Y:S04]  /*fc00*/  STS.U8 [R6+UR21+0x5480], R241 ;  /* 0x005480f106007988 */ /* 0x0001e80008000015 */
[----:B0-----:R-:W2:Y:S04]  /*fc10*/  LDL.LU R241, [R1+0x48] ;  /* 0x0000480001f17983 */ /* 0x001ea80000300800 */
[----:B------:R-:W2:Y:S04]  /*fc20*/  LDL.LU R247, [R1+0x34] ;  /* 0x0000340001f77983 */ /* 0x000ea80000300800 */
[----:B------:R0:W-:Y:S02]  /*fc30*/  STS.U8 [R6+UR21+0x5880], R7 ;  /* 0x0058800706007988 */ /* 0x0001e40008000015 */
[----:B0-----:R-:W0:Y:S02]  /*fc40*/  S2R R7, SR_TID.X ;  /* 0x0000000000077919 */ /* 0x001e240000002100 */
[----:B------:R-:W-:Y:S04]  /*fc50*/  STS.U8 [R6+UR21+0x4080], R194 ;  /* 0x004080c206007988 */ /* 0x000fe80008000015 */
[----:B------:R-:W-:Y:S04]  /*fc60*/  STS.U8 [R6+UR21+0x5a80], R239 ;  /* 0x005a80ef06007988 */ /* 0x000fe80008000015 */
[----:B------:R-:W-:Y:S04]  /*fc70*/  STS.U8 [R6+UR21+0x5c80], R231 ;  /* 0x005c80e706007988 */ /* 0x000fe80008000015 */
[----:B------:R-:W-:Y:S04]  /*fc80*/  STS.U8 [R6+UR21+0x5e80], R223 ;  /* 0x005e80df06007988 */ /* 0x000fe80008000015 */
[----:B------:R-:W-:Y:S04]  /*fc90*/  STS.U8 [R6+UR21+0x6080], R215 ;  /* 0x006080d706007988 */ /* 0x000fe80008000015 */
[----:B------:R-:W-:Y:S01]  /*fca0*/  STS.U8 [R6+UR21+0x6280], R11 ;  /* 0x0062800b06007988 */ /* 0x000fe20008000015 */
[----:B0-----:R-:W-:-:S04]  /*fcb0*/  LOP3.LUT R7, R7, 0x7f, RZ, 0xc0, !PT ;  /* 0x0000007f07077812 */ /* 0x001fc800078ec0ff */
        /* <DEDUP_REMOVED lines=16> */
[----:B---3--:R0:W-:Y:S04]  /*fdc0*/  STS.U8 [R7+UR21+0x4300], R186 ;  /* 0x004300ba07007988 */ /* 0x0081e80008000015 */
[----:B----4-:R1:W-:Y:S04]  /*fdd0*/  STS.U8 [R7+UR21+0x4500], R22 ;  /* 0x0045001607007988 */ /* 0x0103e80008000015 */
[----:B--2---:R2:W-:Y:S04]  /*fde0*/  STS.U8 [R7+UR21+0x4700], R18 ;  /* 0x0047001207007988 */ /* 0x0045e80008000015 */
[----:B0-----:R-:W3:Y:S04]  /*fdf0*/  LDL.LU R186, [R1+0xc4] ;  /* 0x0000c40001ba7983 */ /* 0x001ee80000300800 */
[----:B-1----:R-:W4:Y:S04]  /*fe00*/  LDL.LU R22, [R1+0xb8] ;  /* 0x0000b80001167983 */ /* 0x002f280000300800 */
[----:B------:R0:W-:Y:S04]  /*fe10*/  STS.U8 [R7+UR21+0x4900], R14 ;  /* 0x0049000e07007988 */ /* 0x0001e80008000015 */
[----:B--2---:R-:W2:Y:S04]  /*fe20*/  LDL.LU R18, [R1+0xac] ;  /* 0x0000ac0001127983 */ /* 0x004ea80000300800 */
[----:B------:R1:W-:Y:S04]  /*fe30*/  STS.U8 [R7+UR21+0x4b00], R205 ;  /* 0x004b00cd07007988 */ /* 0x0003e80008000015 */
[----:B0-----:R-:W3:Y:S04]  /*fe40*/  LDL.LU R14, [R1+0xa0] ;  /* 0x0000a000010e7983 */ /* 0x001ee80000300800 */
[----:B------:R0:W-:Y:S04]  /*fe50*/  STS.U8 [R7+UR21+0x4d00], R217 ;  /* 0x004d00d907007988 */ /* 0x0001e80008000015 */
[----:B-1----:R-:W2:Y:S04]  /*fe60*/  LDL.LU R205, [R1+0x90] ;  /* 0x0000900001cd7983 */ /* 0x002ea80000300800 */
[----:B------:R1:W-:Y:S04]  /*fe70*/  STS.U8 [R7+UR21+0x4f00], R225 ;  /* 0x004f00e107007988 */ /* 0x0003e80008000015 */
[----:B0-----:R-:W2:Y:S04]  /*fe80*/  LDL.LU R217, [R1+0x80] ;  /* 0x0000800001d97983 */ /* 0x001ea80000300800 */
[----:B------:R0:W-:Y:S04]  /*fe90*/  STS.U8 [R7+UR21+0x5100], R233 ;  /* 0x005100e907007988 */ /* 0x0001e80008000015 */
[----:B-1----:R-:W2:Y:S04]  /*fea0*/  LDL.LU R225, [R1+0x70] ;  /* 0x0000700001e17983 */ /* 0x002ea80000300800 */
[----:B0-----:R-:W4:Y:S04]  /*feb0*/  LDL.LU R233, [R1+0x60] ;  /* 0x0000600001e97983 */ /* 0x001f280000300800 */
[----:B------:R-:W3:Y:S04]  /*fec0*/  LDL.LU R3, [R1+0x8f8] ;  /* 0x0008f80001037983 */ /* 0x000ee80000300800 */
[----:B------:R0:W-:Y:S04]  /*fed0*/  STS.U8 [R7+UR21+0x5300], R241 ;  /* 0x005300f107007988 */ /* 0x0001e80008000015 */
[----:B------:R1:W-:Y:S04]  /*fee0*/  STS.U8 [R7+UR21+0x5500], R247 ;  /* 0x005500f707007988 */ /* 0x0003e80008000015 */
[----:B0-----:R-:W2:Y:S04]  /*fef0*/  LDL.LU R241, [R1+0x44] ;  /* 0x0000440001f17983 */ /* 0x001ea80000300800 */
[----:B-1----:R-:W4:Y:S04]  /*ff00*/  LDL.LU R247, [R1+0x30] ;  /* 0x0000300001f77983 */ /* 0x002f280000300800 */
        /* <DEDUP_REMOVED lines=26> */
[----:B0-----:R-:W3:Y:S04]  /*100b0*/  LDL.LU R3, [R1+0x8f4] ;  /* 0x0008f40001037983 */ /* 0x001ee80000300800 */
[----:B------:R-:W3:Y:S04]  /*100c0*/  LDL.LU R9, [R1+0x8f0] ;  /* 0x0008f00001097983 */ /* 0x000ee80000300800 */
[----:B----4-:R0:W-:Y:S04]  /*100d0*/  STS.U8 [R8+UR21+0x5580], R247 ;  /* 0x005580f708007988 */ /* 0x0101e80008000015 */
[----:B0-----:R-:W4:Y:S01]  /*100e0*/  LDL.LU R247, [R1+0x2c] ;  /* 0x00002c0001f77983 */ /* 0x001f220000300800 */
[----:B------:R-:W-:Y:S01]  /*100f0*/  FFMA R182, R182, UR10, -R207 ;  /* 0x0000000ab6b67c23 */ /* 0x000fe200080008cf */
[----:B------:R-:W-:Y:S01]  /*10100*/  FFMA R177, R177, UR10, -R167 ;  /* 0x0000000ab1b17c23 */ /* 0x000fe200080008a7 */
[--C-:B------:R-:W-:Y:S01]  /*10110*/  FFMA R159, R171, UR10, -R207.reuse ;  /* 0x0000000aab9f7c23 */ /* 0x100fe200080008cf */
[----:B------:R-:W-:Y:S01]  /*10120*/  FMUL R175, R175, 1.4426950216293334961 ;  /* 0x3fb8aa3bafaf7820 */ /* 0x000fe20000400000 */
[----:B------:R-:W0:Y:S01]  /*10130*/  MUFU.EX2 R155, R155 ;  /* 0x0000009b009b7308 */ /* 0x000e220000000800 */
[--C-:B------:R-:W-:Y:S01]  /*10140*/  FFMA R178, R178, UR10, -R207.reuse ;  /* 0x0000000ab2b27c23 */ /* 0x100fe200080008cf */
[----:B------:R-:W-:Y:S01]  /*10150*/  FFMA R179, R179, UR10, -R207 ;  /* 0x0000000ab3b37c23 */ /* 0x000fe200080008cf */
[----:B------:R-:W-:Y:S01]  /*10160*/  FMUL R177, R177, 1.4426950216293334961 ;  /* 0x3fb8aa3bb1b17820 */ /* 0x000fe20000400000 */
[----:B------:R-:W-:Y:S01]  /*10170*/  FMUL R159, R159, 1.4426950216293334961 ;  /* 0x3fb8aa3b9f9f7820 */ /* 0x000fe20000400000 */
[----:B------:R-:W-:Y:S01]  /*10180*/  FMUL R171, R182, 1.4426950216293334961 ;  /* 0x3fb8aa3bb6ab7820 */ /* 0x000fe20000400000 */
[----:B------:R-:W-:Y:S01]  /*10190*/  FMUL R166, R178, 1.4426950216293334961 ;  /* 0x3fb8aa3bb2a67820 */ /* 0x000fe20000400000 */
[----:B------:R-:W-:Y:S01]  /*101a0*/  FMUL R170, R179, 1.4426950216293334961 ;  /* 0x3fb8aa3bb3aa7820 */ /* 0x000fe20000400000 */
[----:B------:R1:W-:Y:S01]  /*101b0*/  MUFU.EX2 R182, R175 ;  /* 0x000000af00b67308 */ /* 0x0003e20000000800 */
[--C-:B------:R-:W-:Y:S01]  /*101c0*/  FFMA R173, R173, UR10, -R167.reuse ;  /* 0x0000000aadad7c23 */ /* 0x100fe200080008a7 */
[----:B------:R-:W-:-:S03]  /*101d0*/  FFMA R251, R176, UR10, -R167 ;  /* 0x0000000ab0fb7c23 */ /* 0x000fc600080008a7 */
[----:B------:R-:W-:Y:S01]  /*101e0*/  FMUL R173, R173, 1.4426950216293334961 ;  /* 0x3fb8aa3badad7820 */ /* 0x000fe20000400000 */
[--C-:B-1----:R-:W-:Y:S02]  /*101f0*/  FFMA R175, R180, UR10, -R167.reuse ;  /* 0x0000000ab4af7c23 */ /* 0x102fe400080008a7 */
[----:B------:R1:W-:Y:S01]  /*10200*/  MUFU.EX2 R180, R177 ;  /* 0x000000b100b47308 */ /* 0x0003e20000000800 */
[----:B------:R-:W-:Y:S01]  /*10210*/  FMUL R251, R251, 1.4426950216293334961 ;  /* 0x3fb8aa3bfbfb7820 */ /* 0x000fe20000400000 */
[----:B------:R-:W-:Y:S01]  /*10220*/  FMUL R178, R175, 1.4426950216293334961 ;  /* 0x3fb8aa3bafb27820 */ /* 0x000fe20000400000 */
[----:B------:R-:W-:Y:S01]  /*10230*/  F2FP.SATFINITE.E4M3.F32.PACK_AB_MERGE_C R172, R156, R153, R172 ;  /* 0x000000999cac723e */ /* 0x000fe200048070ac */
[----:B-1----:R-:W-:-:S04]  /*10240*/  FFMA R177, R181, UR10, -R167 ;  /* 0x0000000ab5b17c23 */ /* 0x002fc800080008a7 */
[----:B------:R-:W-:Y:S01]  /*10250*/  MUFU.EX2 R158, R158 ;  /* 0x0000009e009e7308 */ /* 0x000fe20000000800 */
[----:B------:R-:W-:Y:S01]  /*10260*/  F2FP.SATFINITE.E4M3.F32.PACK_AB_MERGE_C R174, R160, R157, R174 ;  /* 0x0000009da0ae723e */ /* 0x000fe200048070ae */
[----:B------:R-:W-:-:S06]  /*10270*/  FMUL R177, R177, 1.4426950216293334961 ;  /* 0x3fb8aa3bb1b17820 */ /* 0x000fcc0000400000 */
[----:B------:R-:W1:Y:S08]  /*10280*/  MUFU.EX2 R159, R159 ;  /* 0x0000009f009f7308 */ /* 0x000e700000000800 */
[----:B------:R-:W-:Y:S08]  /*10290*/  MUFU.EX2 R162, R162 ;  /* 0x000000a200a27308 */ /* 0x000ff00000000800 */
[----:B------:R-:W2:Y:S01]  /*102a0*/  MUFU.EX2 R163, R163 ;  /* 0x000000a300a37308 */ /* 0x000ea20000000800 */
[----:B------:R-:W-:-:S07]  /*102b0*/  F2FP.SATFINITE.E4M3.F32.PACK_AB_MERGE_C R176, R2, R4, RZ ;  /* 0x0000000402b0723e */ /* 0x000fce00048070ff */
[----:B------:R-:W-:Y:S08]  /*102c0*/  MUFU.EX2 R166, R166 ;  /* 0x000000a600a67308 */ /* 0x000ff00000000800 */
[----:B------:R-:W2:Y:S08]  /*102d0*/  MUFU.EX2 R170, R170 ;  /* 0x000000aa00aa7308 */ /* 0x000eb00000000800 */
[----:B------:R-:W2:Y:S08]  /*102e0*/  MUFU.EX2 R171, R171 ;  /* 0x000000ab00ab7308 */ /* 0x000eb00000000800 */
[----:B------:R0:W2:Y:S01]  /*102f0*/  MUFU.EX2 R250, R173 ;  /* 0x000000ad00fa7308 */ /* 0x0000a20000000800 */
[----:B------:R-:W-:-:S07]  /*10300*/  F2FP.SATFINITE.E4M3.F32.PACK_AB_MERGE_C R175, R164, R161, R176 ;  /* 0x000000a1a4af723e */ /* 0x000fce00048070b0 */
[----:B------:R-:W2:Y:S01]  /*10310*/  MUFU.EX2 R251, R251 ;  /* 0x000000fb00fb7308 */ /* 0x000ea20000000800 */
[----:B0-----:R-:W-:Y:S02]  /*10320*/  SEL R173, R172, R174, !P0 ;  /* 0x000000aeacad7207 */ /* 0x001fe40004000000 */
[----:B------:R-:W-:Y:S02]  /*10330*/  SEL R172, R174, R172, !P0 ;  /* 0x000000acaeac7207 */ /* 0x000fe40004000000 */
[----:B------:R-:W-:-:S03]  /*10340*/  F2FP.SATFINITE.E4M3.F32.PACK_AB_MERGE_C R174, R155, R0, RZ ;  /* 0x000000009bae723e */ /* 0x000fc600048070ff */
[----:B------:R0:W-:Y:S01]  /*10350*/  MUFU.EX2 R181, R178 ;  /* 0x000000b200b57308 */ /* 0x0001e20000000800 */
[----:B------:R-:W-:-:S07]  /*10360*/  F2FP.SATFINITE.E4M3.F32.PACK_AB_MERGE_C R174, R168, R165, R174 ;  /* 0x000000a5a8ae723e */ /* 0x000fce00048070ae */
[----:B------:R-:W0:Y:S01]  /*10370*/  MUFU.EX2 R252, R177 ;  /* 0x000000b100fc7308 */ /* 0x000e220000000800 */
[----:B------:R-:W-:Y:S02]  /*10380*/  SEL R176, R175, R174, !P0 ;  /* 0x000000aeafb07207 */ /* 0x000fe40004000000 */
[----:B-1----:R-:W-:Y:S02]  /*10390*/  F2FP.SATFINITE.E4M3.F32.PACK_AB_MERGE_C R179, R159, R158, RZ ;  /* 0x0000009e9fb3723e */ /* 0x002fe400048070ff */
[----:B--2---:R-:W-:Y:S02]  /*103a0*/  F2FP.SATFINITE.E4M3.F32.PACK_AB_MERGE_C R245, R163, R162, RZ ;  /* 0x000000a2a3f5723e */ /* 0x004fe400048070ff */
[----:B------:R-:W-:Y:S02]  /*103b0*/  SEL R174, R174, R175, !P0 ;  /* 0x000000afaeae7207 */ /* 0x000fe40004000000 */
[----:B------:R-:W-:Y:S02]  /*103c0*/  F2FP.SATFINITE.E4M3.F32.PACK_AB_MERGE_C R175, R170, R166, RZ ;  /* 0x000000a6aaaf723e */ /* 0x000fe400048070ff */
[----:B0-----:R-:W-:-:S02]  /*103d0*/  F2FP.SATFINITE.E4M3.F32.PACK_AB_MERGE_C R178, R152, R171, RZ ;  /* 0x000000ab98b2723e */ /* 0x001fc400048070ff */
[----:B------:R-:W-:Y:S02]  /*103e0*/  F2FP.SATFINITE.E4M3.F32.PACK_AB_MERGE_C R179, R182, R169, R179 ;  /* 0x000000a9b6b3723e */ /* 0x000fe400048070b3 */
[----:B------:R-:W-:Y:S02]  /*103f0*/  F2FP.SATFINITE.E4M3.F32.PACK_AB_MERGE_C R245, R250, R183, R245 ;  /* 0x000000b7faf5723e */ /* 0x000fe400048070f5 */
[----:B------:R-:W-:Y:S02]  /*10400*/  F2FP.SATFINITE.E4M3.F32.PACK_AB_MERGE_C R175, R180, R251, R175 ;  /* 0x000000fbb4af723e */ /* 0x000fe400048070af */
[----:B------:R-:W-:Y:S02]  /*10410*/  F2FP.SATFINITE.E4M3.F32.PACK_AB_MERGE_C R178, R252, R181, R178 ;  /* 0x000000b5fcb2723e */ /* 0x000fe400048070b2 */
[----:B------:R-:W-:Y:S01]  /*10420*/  SEL R177, R179, R245, !P0 ;  /* 0x000000f5b3b17207 */ /* 0x000fe20004000000 */
[----:B------:R3:W-:Y:S01]  /*10430*/  STS.U8 [R8+UR21+0x4780], R14 ;  /* 0x0047800e08007988 */ /* 0x0007e20008000015 */
[----:B------:R-:W-:-:S02]  /*10440*/  SEL R179, R245, R179, !P0 ;  /* 0x000000b3f5b37207 */ /* 0x000fc40004000000 */
[----:B------:R-:W-:Y:S02]  /*10450*/  SEL R245, R175, R178, !P0 ;  /* 0x000000b2aff57207 */ /* 0x000fe40004000000 */
[----:B------:R-:W-:Y:S01]  /*10460*/  SEL R175, R178, R175, !P0 ;  /* 0x000000afb2af7207 */ /* 0x000fe20004000000 */
[----:B------:R-:W-:Y:S04]  /*10470*/  STS.U8 [R8+UR21+0x6380], R13 ;  /* 0x0063800d08007988 */ /* 0x000fe80008000015 */
[----:B------:R-:W-:Y:S04]  /*10480*/  STS.U8 [R8+UR21+0x4f80], R233 ;  /* 0x004f80e908007988 */ /* 0x000fe80008000015 */
[----:B------:R-:W-:Y:S01]  /*10490*/  STS.U8 [R8+UR21+0x5380], R241 ;  /* 0x005380f108007988 */ /* 0x000fe20008000015 */
[----:B---3--:R-:W-:-:S05]  /*104a0*/  LOP3.LUT R14, R3, 0x1, RZ, 0x3c, !PT ;  /* 0x00000001030e7812 */ /* 0x008fca00078e3cff */
[----:B------:R-:W-:Y:S04]  /*104b0*/  SHFL.IDX PT, R12, R172, R14, 0x1f ;  /* 0x00001f0eac0c7589 */ /* 0x000fe800000e0000 */
[----:B------:R-:W-:Y:S04]  /*104c0*/  SHFL.IDX PT, R11, R174, R14, 0x1f ;  /* 0x00001f0eae0b7589 */ /* 0x000fe800000e0000 */
[----:B------:R-:W-:Y:S04]  /*104d0*/  SHFL.IDX PT, R179, R179, R14, 0x1f ;  /* 0x00001f0eb3b37589 */ /* 0x000fe800000e0000 */
[----:B------:R0:W-:Y:S01]  /*104e0*/  SHFL.IDX PT, R13, R175, R14, 0x1f ;  /* 0x00001f0eaf0d7589 */ /* 0x0001e200000e0000 */
[----:B----4-:R-:W-:Y:S01]  /*104f0*/  FADD R15, -R167, R247 ;  /* 0x000000f7a70f7221 */ /* 0x010fe20000000100 */
[----:B0-----:R-:W-:-:S02]  /*10500*/  FADD R14, -R207, R10 ;  /* 0x0000000acf0e7221 */ /* 0x001fc40000000100 */
[----:B------:R-:W2:Y:S04]  /*10510*/  LDL.LU R10, [R1+0x8ec] ;  /* 0x0008ec00010a7983 */ /* 0x000ea80000300800 */
[----:B------:R-:W3:Y:S04]  /*10520*/  LDL.LU R233, [R1+0x20] ;  /* 0x0000200001e97983 */ /* 0x000ee80000300800 */
[----:B------:R-:W3:Y:S04]  /*10530*/  LDL.LU R241, [R1+0x3c] ;  /* 0x00003c0001f17983 */ /* 0x000ee80000300800 */
[----:B------:R-:W4:Y:S04]  /*10540*/  LDL.LU R247, [R1+0x10] ;  /* 0x0000100001f77983 */ /* 0x000f280000300800 */
        /* <DEDUP_REMOVED lines=25> */
[----:B------:R-:W1:Y:S01]  /*106e0*/  SHFL.IDX PT, R176, R176, R3, 0x1f ;  /* 0x00001f03b0b07589 */ /* 0x000e6200000e0000 */
[----:B------:R-:W-:Y:S01]  /*106f0*/  FMUL R14, R14, 1.4426950216293334961 ;  /* 0x3fb8aa3b0e0e7820 */ /* 0x000fe20000400000 */
[----:B------:R-:W-:Y:S01]  /*10700*/  FMUL R15, R15, 1.4426950216293334961 ;  /* 0x3fb8aa3b0f0f7820 */ /* 0x000fe20000400000 */
[----:B------:R-:W-:Y:S01]  /*10710*/  UMOV UR18, UR4 ;  /* 0x0000000400127c82 */ /* 0x000fe20008000000 */
[----:B------:R0:W-:Y:S06]  /*10720*/  MEMBAR.ALL.CTA ;  /* 0x0000000000007992 */ /* 0x0001ec0000008000 */
[----:B0-----:R-:W0:Y:S01]  /*10730*/  FENCE.VIEW.ASYNC.S ;  /* 0x00000000000073c6 */ /* 0x001e220000000000 */
[----:B------:R-:W-:Y:S01]  /*10740*/  UMOV UR19, 0x80000020 ;  /* 0x8000002000137882 */ /* 0x000fe20000000000 */
[----:B------:R-:W-:-:S02]  /*10750*/  FADD R153, R153, R156 ;  /* 0x0000009c99997221 */ /* 0x000fc40000000000 */
[----:B0-----:R-:W-:Y:S04]  /*10760*/  SHFL.IDX PT, R177, R177, R3, 0x1f ;  /* 0x00001f03b1b17589 */ /* 0x001fe800000e0000 */
[----:B------:R-:W0:Y:S04]  /*10770*/  SHFL.IDX PT, R173, R173, R3, 0x1f ;  /* 0x00001f03adad7589 */ /* 0x000e2800000e0000 */
[----:B------:R-:W0:Y:S01]  /*10780*/  SHFL.IDX PT, R245, R245, R3, 0x1f ;  /* 0x00001f03f5f57589 */ /* 0x000e2200000e0000 */
[----:B------:R-:W0:Y:S01]  /*10790*/  MUFU.EX2 R14, R14 ;  /* 0x0000000e000e7308 */ /* 0x000e220000000800 */
[----:B------:R-:W4:Y:S07]  /*107a0*/  LDC R18, c[0x0][0x280] ;  /* 0x0000a000ff127b82 */ /* 0x000f2e0000000800 */
[----:B------:R-:W0:Y:S01]  /*107b0*/  MUFU.EX2 R15, R15 ;  /* 0x0000000f000f7308 */ /* 0x000e220000000800 */
[----:B-1----:R-:W-:Y:S01]  /*107c0*/  PRMT R174, R176, R9, R11 ;  /* 0x00000009b0ae7216 */ /* 0x002fe2000000000b */
[-C--:B0-----:R-:W-:Y:S01]  /*107d0*/  FMUL R26, R26, R14.reuse ;  /* 0x0000000e1a1a7220 */ /* 0x081fe20000400000 */
[-C--:B------:R-:W-:Y:S01]  /*107e0*/  FMUL R27, R27, R14.reuse ;  /* 0x0000000e1b1b7220 */ /* 0x080fe20000400000 */
        /* <DEDUP_REMOVED lines=61> */
[----:B------:R-:W-:Y:S01]  /*10bc0*/  FMUL R151, R151, R14 ;  /* 0x0000000e97977220 */ /* 0x000fe20000400000 */
        /* <DEDUP_REMOVED lines=64> */
[----:B------:R-:W-:-:S02]  /*10fd0*/  PRMT R172, R173, R9, R12 ;  /* 0x00000009adac7216 */ /* 0x000fc4000000000c */
[----:B------:R-:W-:Y:S02]  /*10fe0*/  PRMT R178, R245, R9, R13 ;  /* 0x00000009f5b27216 */ /* 0x000fe4000000000d */
[----:B--2---:R-:W-:Y:S01]  /*10ff0*/  PRMT R175, R176, R10, R11 ;  /* 0x0000000ab0af7216 */ /* 0x004fe2000000000b */
[----:B---3--:R-:W-:-:S04]  /*11000*/  FADD R11, R241, R233 ;  /* 0x000000e9f10b7221 */ /* 0x008fc80000000000 */
[----:B----4-:R-:W-:Y:S01]  /*11010*/  FADD R11, R247, R11 ;  /* 0x0000000bf70b7221 */ /* 0x010fe20000000000 */
[----:B------:R-:W-:-:S03]  /*11020*/  PRMT R176, R177, R9, R179 ;  /* 0x00000009b1b07216 */ /* 0x000fc600000000b3 */
[----:B------:R-:W-:Y:S01]  /*11030*/  FADD R11, R5, R11 ;  /* 0x0000000b050b7221 */ /* 0x000fe20000000000 */
[-C--:B------:R-:W-:Y:S01]  /*11040*/  PRMT R177, R177, R10.reuse, R179 ;  /* 0x0000000ab1b17216 */ /* 0x080fe200000000b3 */
[----:B------:R0:W5:Y:S01]  /*11050*/  LDL.LU R5, [R1+0x8e8] ;  /* 0x0008e80001057983 */ /* 0x0001620000300800 */
[-C--:B------:R-:W-:Y:S01]  /*11060*/  PRMT R173, R173, R10.reuse, R12 ;  /* 0x0000000aadad7216 */ /* 0x080fe2000000000c */
[----:B------:R-:W-:Y:S01]  /*11070*/  FADD R11, R4, R11 ;  /* 0x0000000b040b7221 */ /* 0x000fe20000000000 */
[----:B------:R-:W-:Y:S01]  /*11080*/  PRMT R179, R245, R10, R13 ;  /* 0x0000000af5b37216 */ /* 0x000fe2000000000d */
[----:B------:R-:W-:Y:S02]  /*11090*/  BAR.SYNC.DEFER_BLOCKING 0x0 ;  /* 0x0000000000007b1d */ /* 0x000fe40000010000 */
[----:B------:R-:W-:-:S04]  /*110a0*/  FADD R11, R2, R11 ;  /* 0x0000000b020b7221 */ /* 0x000fc80000000000 */
[----:B------:R-:W-:Y:S01]  /*110b0*/  FADD R11, R0, R11 ;  /* 0x0000000b000b7221 */ /* 0x000fe20000000000 */
[----:B------:R0:W5:Y:S04]  /*110c0*/  LDL.LU R4, [R1+0x8e4] ;  /* 0x0008e40001047983 */ /* 0x0001680000300800 */
[----:B------:R0:W5:Y:S04]  /*110d0*/  LDL.LU R2, [R1+0x8e0] ;  /* 0x0008e00001027983 */ /* 0x0001680000300800 */
[----:B------:R-:W2:Y:S04]  /*110e0*/  LDL.LU R19, [R1+0xd4] ;  /* 0x0000d40001137983 */ /* 0x000ea80000300800 */
[----:B------:R0:W5:Y:S01]  /*110f0*/  LDL.LU R0, [R1+0x8dc] ;  /* 0x0008dc0001007983 */ /* 0x0001620000300800 */
[----:B------:R-:W-:-:S03]  /*11100*/  WARPGROUP.ARRIVE ;  /* 0x00000000000079c5 */ /* 0x000fc60000000000 */
[----:B------:R-:W3:Y:S03]  /*11110*/  LDL.LU R17, [R1+0xd0] ;  /* 0x0000d00001117983 */ /* 0x000ee60000300800 */
[----:B------:R-:W-:Y:S01]  /*11120*/  QGMMA.64x256x32.F32.E4M3.E4M3 R24, R172, gdesc[UR16], R24 ;  /* 0x03e00010ac187df3 */ /* 0x000fe20008700818 */
[----:B------:R-:W-:-:S04]  /*11130*/  FADD R153, R157, R153 ;  /* 0x000000999d997221 */ /* 0x000fc80000000000 */
[----:B------:R-:W-:-:S04]  /*11140*/  FADD R153, R160, R153 ;  /* 0x00000099a0997221 */ /* 0x000fc80000000000 */
[----:B------:R-:W-:-:S04]  /*11150*/  FADD R153, R161, R153 ;  /* 0x00000099a1997221 */ /* 0x000fc80000000000 */
[----:B------:R-:W-:-:S04]  /*11160*/  FADD R153, R164, R153 ;  /* 0x00000099a4997221 */ /* 0x000fc80000000000 */
[----:B------:R-:W-:Y:S01]  /*11170*/  FADD R153, R165, R153 ;  /* 0x00000099a5997221 */ /* 0x000fe20000000000 */
[----:B------:R-:W-:-:S03]  /*11180*/  FADD R11, R155, R11 ;  /* 0x0000000b9b0b7221 */ /* 0x000fc60000000000 */
        /* <DEDUP_REMOVED lines=16> */
[----:B------:R-:W-:Y:S02]  /*11290*/  FADD R153, R252, R153 ;  /* 0x00000099fc997221 */ /* 0x000fe40000000000 */
[----:B------:R-:W-:Y:S04]  /*112a0*/  SHFL.BFLY PT, R12, R11, 0x2, 0x1f ;  /* 0x0c401f000b0c7f89 */ /* 0x000fe800000e0000 */
[----:B------:R-:W1:Y:S01]  /*112b0*/  SHFL.BFLY PT, R13, R153, 0x2, 0x1f ;  /* 0x0c401f00990d7f89 */ /* 0x000e6200000e0000 */
[----:B------:R-:W-:Y:S01]  /*112c0*/  QGMMA.64x256x32.F32.E4M3.E4M3 R24, R176, gdesc[UR20], R24, gsb0 ;  /* 0x03e00014b0187df3 */ /* 0x000fe20008000818 */
[----:B-1----:R-:W-:Y:S01]  /*112d0*/  FADD R13, R153, R13 ;  /* 0x0000000d990d7221 */ /* 0x002fe20000000000 */
[----:B------:R-:W-:-:S04]  /*112e0*/  FADD R12, R11, R12 ;  /* 0x0000000c0b0c7221 */ /* 0x000fc80000000000 */
[----:B------:R-:W1:Y:S04]  /*112f0*/  SHFL.BFLY PT, R11, R13, 0x1, 0x1f ;  /* 0x0c201f000d0b7f89 */ /* 0x000e6800000e0000 */
[----:B------:R-:W4:Y:S01]  /*11300*/  SHFL.BFLY PT, R16, R12, 0x1, 0x1f ;  /* 0x0c201f000c107f89 */ /* 0x000f2200000e0000 */
[----:B------:R-:W-:Y:S01]  /*11310*/  UIADD3 UR8, UR8, 0x40, URZ ;  /* 0x0000004008087890 */ /* 0x000fe2000fffe03f */
[----:B-1----:R-:W-:Y:S01]  /*11320*/  FADD R11, R13, R11 ;  /* 0x0000000b0d0b7221 */ /* 0x002fe20000000000 */
[----:B----4-:R-:W-:-:S04]  /*11330*/  FADD R16, R12, R16 ;  /* 0x000000100c107221 */ /* 0x010fc80000000000 */
[----:B------:R-:W-:Y:S01]  /*11340*/  ISETP.LE.AND P1, PT, R18, UR8, PT ;  /* 0x0000000812007c0c */ /* 0x000fe2000bf23270 */
[----:B------:R-:W-:Y:S02]  /*11350*/  ULEA UR7, UR11, UR7, 0x6 ;  /* 0x000000070b077291 */ /* 0x000fe4000f8e303f */
[----:B------:R-:W-:Y:S01]  /*11360*/  ULEA UR6, UR9, UR6, 0x6 ;  /* 0x0000000609067291 */ /* 0x000fe2000f8e303f */
[----:B------:R-:W-:Y:S02]  /*11370*/  IMAD.MOV.U32 R12, RZ, RZ, R167 ;  /* 0x000000ffff0c7224 */ /* 0x000fe400078e00a7 */
[----:B--2---:R-:W-:-:S05]  /*11380*/  FFMA R19, R15, R19, R11 ;  /* 0x000000130f137223 */ /* 0x004fca000000000b */
[----:B------:R0:W-:Y:S01]  /*11390*/  STL [R1+0xd4], R19 ;  /* 0x0000d41301007387 */ /* 0x0001e20000100800 */
[----:B---3--:R-:W-:-:S05]  /*113a0*/  FFMA R17, R14, R17, R16 ;  /* 0x000000110e117223 */ /* 0x008fca0000000010 */
[----:B------:R0:W-:Y:S04]  /*113b0*/  STL [R1+0xd0], R17 ;  /* 0x0000d01101007387 */ /* 0x0001e80000100800 */
[----:B------:R0:W-:Y:S04]  /*113c0*/  STL [R1+0x2c], R167 ;  /* 0x00002ca701007387 */ /* 0x0001e80000100800 */
[----:B------:R0:W-:Y:S01]  /*113d0*/  STL [R1+0x28], R207 ;  /* 0x000028cf01007387 */ /* 0x0001e20000100800 */
[----:B------:R-:W-:Y:S01]  /*113e0*/  IMAD.MOV.U32 R11, RZ, RZ, R207 ;  /* 0x000000ffff0b7224 */ /* 0x000fe200078e00cf */
[----:B------:R-:W-:-:S02]  /*113f0*/  WARPGROUP.DEPBAR.LE gsb0, 0x0 ;  /* 0x00008000000079c5 */ /* 0x000fc40000010000 */
[----:B------:R-:W-:Y:S05]  /*11400*/  @!P1 BRA `(.L_x_1) ;  /* 0xffffff7800ac9947 */ /* 0x000fea000383ffff */
.L_x_0:
[----:B------:R-:W2:Y:S01]  /*11410*/  LDL.LU R15, [R1+0xd0] ;  /* 0x0000d000010f7983 */ /* 0x000ea20000300800 */
[----:B-----5:R-:W1:Y:S01]  /*11420*/  S2R R0, SR_TID.X ;  /* 0x0000000000007919 */ /* 0x020e620000002100 */
[----:B------:R-:W-:Y:S01]  /*11430*/  FMUL R4, R151, 0.25 ;  /* 0x3e80000097047820 */ /* 0x000fe20000400000 */
[----:B------:R-:W-:Y:S01]  /*11440*/  FMUL R7, R150, 0.25 ;  /* 0x3e80000096077820 */ /* 0x000fe20000400000 */
[----:B------:R-:W-:Y:S01]  /*11450*/  FMUL R9, R26, 0.25 ;  /* 0x3e8000001a097820 */ /* 0x000fe20000400000 */
[----:B------:R-:W3:Y:S01]  /*11460*/  LDL.LU R14, [R1+0xd4] ;  /* 0x0000d400010e7983 */ /* 0x000ee20000300800 */
[----:B0-----:R-:W-:Y:S01]  /*11470*/  FMUL R17, R28, 0.25 ;  /* 0x3e8000001c117820 */ /* 0x001fe20000400000 */
[----:B------:R-:W-:Y:S01]  /*11480*/  FMUL R16, R25, 0.25 ;  /* 0x3e80000019107820 */ /* 0x000fe20000400000 */
[----:B------:R-:W0:Y:S01]  /*11490*/  LDC R212, c[0x0][0x278] ;  /* 0x00009e00ffd47b82 */ /* 0x000e220000000800 */
[----:B------:R-:W4:Y:S01]  /*114a0*/  S2R R216, SR_TID.X ;  /* 0x0000000000d87919 */ /* 0x000f220000002100 */
[----:B------:R-:W-:-:S02]  /*114b0*/  ULDC.64 UR4, c[0x0][0x270] ;  /* 0x00009c0000047ab9 */ /* 0x000fc40000000a00 */
[----:B------:R-:W-:Y:S01]  /*114c0*/  UIMAD UR4, UR20, UR4, URZ ;  /* 0x00000004140472a4 */ /* 0x000fe2000f8e023f */
[----:B------:R-:W4:Y:S01]  /*114d0*/  S2R R214, SR_CTAID.X ;  /* 0x0000000000d67919 */ /* 0x000f220000002500 */
[C---:B-1----:R-:W-:Y:S01]  /*114e0*/  IMAD.SHL.U32 R3, R0.reuse, 0x4, RZ ;  /* 0x0000000400037824 */ /* 0x042fe200078e00ff */
[C---:B------:R-:W-:Y:S01]  /*114f0*/  LOP3.LUT R13, R0.reuse, 0x7, RZ, 0xc0, !PT ;  /* 0x00000007000d7812 */ /* 0x040fe200078ec0ff */
[C---:B------:R-:W-:Y:S01]  /*11500*/  IMAD.SHL.U32 R2, R0.reuse, 0x8, RZ ;  /* 0x0000000800027824 */ /* 0x040fe200078e00ff */
[----:B------:R-:W-:Y:S02]  /*11510*/  LOP3.LUT R10, R0, 0x8, RZ, 0xc0, !PT ;  /* 0x00000008000a7812 */ /* 0x000fe400078ec0ff */
[----:B------:R-:W-:Y:S01]  /*11520*/  LOP3.LUT R6, R3, 0xc0, RZ, 0xc0, !PT ;  /* 0x000000c003067812 */ /* 0x000fe200078ec0ff */
[C---:B------:R-:W-:Y:S01]  /*11530*/  IMAD.SHL.U32 R8, R13.reuse, 0x10, RZ ;  /* 0x000000100d087824 */ /* 0x040fe200078e00ff */
[----:B------:R-:W-:Y:S02]  /*11540*/  LOP3.LUT R2, R2, 0x380, RZ, 0xc0, !PT ;  /* 0x0000038002027812 */ /* 0x000fe400078ec0ff */
[----:B------:R-:W-:-:S02]  /*11550*/  LEA R13, R13, UR21, 0x3 ;  /* 0x000000150d0d7c11 */ /* 0x000fc4000f8e18ff */
[----:B------:R-:W-:Y:S02]  /*11560*/  LEA R5, R10, UR21, 0x7 ;  /* 0x000000150a057c11 */ /* 0x000fe4000f8e38ff */
[----:B------:R-:W-:Y:S02]  /*11570*/  LOP3.LUT R168, R0, 0x7f, RZ, 0xc0, !PT ;  /* 0x0000007f00a87812 */ /* 0x000fe400078ec0ff */
[----:B------:R-:W-:Y:S01]  /*11580*/  IADD3 R2, R8, R5, R2 ;  /* 0x0000000508027210 */ /* 0x000fe20007ffe002 */
[----:B------:R-:W-:Y:S02]  /*11590*/  IMAD.IADD R5, R6, 0x1, R13 ;  /* 0x0000000106057824 */ /* 0x000fe400078e020d */
[----:B------:R-:W-:Y:S01]  /*115a0*/  FMUL R6, R143, 0.25 ;  /* 0x3e8000008f067820 */ /* 0x000fe20000400000 */
[----:B------:R-:W-:Y:S01]  /*115b0*/  FMUL R8, R139, 0.25 ;  /* 0x3e8000008b087820 */ /* 0x000fe20000400000 */
[----:B------:R-:W-:Y:S01]  /*115c0*/  FMUL R13, R130, 0.25 ;  /* 0x3e800000820d7820 */ /* 0x000fe20000400000 */
[----:B------:R-:W-:Y:S01]  /*115d0*/  LEA R168, R168, UR21, 0x4 ;  /* 0x00000015a8a87c11 */ /* 0x000fe2000f8e20ff */
[----:B------:R-:W-:Y:S01]  /*115e0*/  BAR.SYNC.DEFER_BLOCKING 0x0 ;  /* 0x0000000000007b1d */ /* 0x000fe20000010000 */
[----:B------:R-:W-:-:S02]  /*115f0*/  LEA.HI R10, R10, R5, RZ, 0x1f ;  /* 0x000000050a0a7211 */ /* 0x000fc400078ff8ff */
[----:B----4-:R-:W-:-:S05]  /*11600*/  LOP3.LUT R216, R216, 0x3f, RZ, 0xc0, !PT ;  /* 0x0000003fd8d87812 */ /* 0x010fca00078ec0ff */
[----:B------:R-:W-:Y:S02]  /*11610*/  IMAD R214, R214, 0x40, R216 ;  /* 0x00000040d6d67824 */ /* 0x000fe400078e02d8 */
[----:B--2---:R-:W-:-:S05]  /*11620*/  IMAD.MOV.U32 R3, RZ, RZ, R15 ;  /* 0x000000ffff037224 */ /* 0x004fca00078e000f */
[C---:B------:R-:W-:Y:S02]  /*11630*/  FSETP.GT.AND P0, PT, |R3|.reuse, 8.50705917302346158658e+37, PT ;  /* 0x7e8000000300780b */ /* 0x040fe40003f04200 */
[----:B------:R-:W-:Y:S02]  /*11640*/  FSETP.GEU.AND P4, PT, |R3|, 1.175494350822287508e-38, PT ;  /* 0x008000000300780b */ /* 0x000fe40003f8e200 */
[----:B------:R-:W-:Y:S01]  /*11650*/  FSEL R151, R4, R151, P0 ;  /* 0x0000009704977208 */ /* 0x000fe20000000000 */
[----:B------:R-:W-:Y:S01]  /*11660*/  FMUL R4, R147, 0.25 ;  /* 0x3e80000093047820 */ /* 0x000fe20000400000 */
        /* <DEDUP_REMOVED lines=87> */
[----:B---3--:R-:W-:Y:S01]  /*11be0*/  IMAD.MOV.U32 R4, RZ, RZ, R14 ;  /* 0x000000ffff047224 */ /* 0x008fe200078e000e */
        /* <DEDUP_REMOVED lines=8> */
[----:B------:R-:W-:Y:S01]  /*11c70*/  FSETP.GT.AND P1, PT, |R4|, 8.50705917302346158658e+37, PT ;  /* 0x7e8000000400780b */ /* 0x000fe20003f24200 */
        /* <DEDUP_REMOVED lines=106> */
[----:B------:R-:W-:Y:S01]  /*12320*/  FMUL R7, R4, 8388608 ;  /* 0x4b00000004077820 */ /* 0x000fe20000400000 */
[----:B------:R-:W-:Y:S01]  /*12330*/  FSEL R69, R8, R69, P1 ;  /* 0x0000004508457208 */ /* 0x000fe20000800000 */
[----:B------:R-:W-:Y:S01]  /*12340*/  FMUL R8, R57, 0.25 ;  /* 0x3e80000039087820 */ /* 0x000fe20000400000 */
[----:B------:R-:W-:Y:S01]  /*12350*/  FSEL R53, R6, R53, P1 ;  /* 0x0000003506357208 */ /* 0x000fe20000800000 */
[----:B------:R-:W-:Y:S01]  /*12360*/  FMUL R6, R41, 0.25 ;  /* 0x3e80000029067820 */ /* 0x000fe20000400000 */
[----:B------:R-:W-:Y:S01]  /*12370*/  FSETP.GEU.AND P2, PT, R4, 1.175494350822287508e-38, PT ;  /* 0x008000000400780b */ /* 0x000fe20003f4e000 */
[----:B------:R-:W-:Y:S01]  /*12380*/  @!P4 FMUL R26, R26, 16777216 ;  /* 0x4b8000001a1ac820 */ /* 0x000fe20000400000 */
[----:B------:R-:W-:Y:S01]  /*12390*/  FSEL R68, R9, R68, P1 ;  /* 0x0000004409447208 */ /* 0x000fe20000800000 */
[----:B------:R-:W-:Y:S01]  /*123a0*/  FMUL R9, R60, 0.25 ;  /* 0x3e8000003c097820 */ /* 0x000fe20000400000 */
[----:B------:R-:W-:Y:S01]  /*123b0*/  FSEL R136, R13, R136, P1 ;  /* 0x000000880d887208 */ /* 0x000fe20000800000 */
[----:B------:R-:W-:Y:S01]  /*123c0*/  FMUL R13, R116, 0.25 ;  /* 0x3e800000740d7820 */ /* 0x000fe20000400000 */
[----:B------:R-:W-:Y:S01]  /*123d0*/  FSEL R125, R14, R125, P1 ;  /* 0x0000007d0e7d7208 */ /* 0x000fe20000800000 */
[----:B------:R-:W-:Y:S01]  /*123e0*/  FMUL R14, R105, 0.25 ;  /* 0x3e800000690e7820 */ /* 0x000fe20000400000 */
[----:B------:R-:W-:Y:S01]  /*123f0*/  FSEL R7, R7, R4, !P2 ;  /* 0x0000000407077208 */ /* 0x000fe20005000000 */
[----:B------:R-:W-:Y:S01]  /*12400*/  @!P4 FMUL R151, R151, 16777216 ;  /* 0x4b8000009797c820 */ /* 0x000fe20000400000 */
[----:B------:R-:W-:Y:S01]  /*12410*/  FSEL R166, RZ, -23, P2 ;  /* 0xc1b80000ffa67808 */ /* 0x000fe20001000000 */
[----:B------:R-:W-:Y:S01]  /*12420*/  @!P4 FMUL R150, R150, 16777216 ;  /* 0x4b8000009696c820 */ /* 0x000fe20000400000 */
[C---:B------:R-:W-:Y:S01]  /*12430*/  FSETP.GEU.AND P2, PT, |R4|.reuse, 1.175494350822287508e-38, PT ;  /* 0x008000000400780b */ /* 0x040fe20003f4e200 */
[----:B------:R-:W-:Y:S01]  /*12440*/  @P1 FMUL R4, R4, 0.25 ;  /* 0x3e80000004041820 */ /* 0x000fe20000400000 */
        /* <DEDUP_REMOVED lines=14> */
[----:B------:R-:W-:Y:S01]  /*12530*/  FSEL R6, R6, R3, !P3 ;  /* 0x0000000306067208 */ /* 0x000fe20005800000 */
[----:B------:R-:W-:Y:S01]  /*12540*/  @P0 FMUL R3, R3, 0.25 ;  /* 0x3e80000003030820 */ /* 0x000fe20000400000 */
[----:B------:R-:W-:Y:S01]  /*12550*/  FSEL R48, R9, R48, P1 ;  /* 0x0000003009307208 */ /* 0x000fe20000800000 */
[----:B------:R-:W-:Y:S01]  /*12560*/  FMUL R9, R40, 0.25 ;  /* 0x3e80000028097820 */ /* 0x000fe20000400000 */
[----:B------:R-:W-:Y:S01]  /*12570*/  FSEL R96, R13, R96, P1 ;  /* 0x000000600d607208 */ /* 0x000fe20000800000 */
[----:B------:R-:W-:Y:S01]  /*12580*/  FMUL R13, R76, 0.25 ;  /* 0x3e8000004c0d7820 */ /* 0x000fe20000400000 */
[----:B------:R-:W-:Y:S01]  /*12590*/  FSEL R85, R14, R85, P1 ;  /* 0x000000550e557208 */ /* 0x000fe20000800000 */
[----:B------:R-:W-:Y:S01]  /*125a0*/  FMUL R14, R65, 0.25 ;  /* 0x3e800000410e7820 */ /* 0x000fe20000400000 */
[----:B------:R-:W-:Y:S01]  /*125b0*/  @!P4 FMUL R3, R3, 16777216 ;  /* 0x4b8000000303c820 */ /* 0x000fe20000400000 */
        /* <DEDUP_REMOVED lines=8> */
[----:B------:R-:W1:Y:S01]  /*12640*/  MUFU.RCP R3, R3 ;  /* 0x0000000300037308 */ /* 0x000e620000001000 */
[----:B------:R-:W-:Y:S01]  /*12650*/  FSEL R33, R8, R33, P1 ;  /* 0x0000002108217208 */ /* 0x000fe20000800000 */
[----:B------:R-:W-:Y:S01]  /*12660*/  VIADD R8, R7, 0xc0cafb0d ;  /* 0xc0cafb0d07087836 */ /* 0x000fe20000000000 */
[----:B------:R-:W-:Y:S01]  /*12670*/  FSEL R32, R9, R32, P1 ;  /* 0x0000002009207208 */ /* 0x000fe20000800000 */
[----:B------:R-:W-:Y:S01]  /*12680*/  VIADD R9, R6, 0xc0cafb0d ;  /* 0xc0cafb0d06097836 */ /* 0x000fe20000000000 */
[----:B------:R-:W-:Y:S01]  /*12690*/  FSEL R56, R13, R56, P1 ;  /* 0x000000380d387208 */ /* 0x000fe20000800000 */
[----:B------:R-:W-:Y:S01]  /*126a0*/  FMUL R13, R36, 0.25 ;  /* 0x3e800000240d7820 */ /* 0x000fe20000400000 */
[----:B------:R-:W-:Y:S01]  /*126b0*/  FSEL R45, R14, R45, P1 ;  /* 0x0000002d0e2d7208 */ /* 0x000fe20000800000 */
[----:B------:R-:W2:Y:S01]  /*126c0*/  MUFU.RCP R4, R4 ;  /* 0x0000000400047308 */ /* 0x000ea20000001000 */
[----:B------:R-:W-:Y:S01]  /*126d0*/  FMUL R14, R29, 0.25 ;  /* 0x3e8000001d0e7820 */ /* 0x000fe20000400000 */
[----:B------:R-:W-:Y:S01]  /*126e0*/  LOP3.LUT R8, R8, 0xff800000, RZ, 0xc0, !PT ;  /* 0xff80000008087812 */ /* 0x000fe200078ec0ff */
[----:B------:R-:W-:Y:S01]  /*126f0*/  @!P4 FMUL R147, R147, 16777216 ;  /* 0x4b8000009393c820 */ /* 0x000fe20000400000 */
[----:B------:R-:W-:Y:S01]  /*12700*/  LOP3.LUT R9, R9, 0xff800000, RZ, 0xc0, !PT ;  /* 0xff80000009097812 */ /* 0x000fe200078ec0ff */
[----:B------:R-:W-:Y:S01]  /*12710*/  @!P4 FMUL R146, R146, 16777216 ;  /* 0x4b8000009292c820 */ /* 0x000fe20000400000 */
[----:B------:R-:W-:Y:S01]  /*12720*/  FSEL R36, R13, R36, P1 ;  /* 0x000000240d247208 */ /* 0x000fe20000800000 */
[----:B------:R-:W-:Y:S01]  /*12730*/  @!P4 FMUL R143, R143, 16777216 ;  /* 0x4b8000008f8fc820 */ /* 0x000fe20000400000 */
[----:B------:R-:W-:Y:S01]  /*12740*/  FSEL R29, R14, R29, P1 ;  /* 0x0000001d0e1d7208 */ /* 0x000fe20000800000 */
[----:B------:R-:W-:Y:S01]  /*12750*/  @!P4 FMUL R142, R142, 16777216 ;  /* 0x4b8000008e8ec820 */ /* 0x000fe20000400000 */
[----:B------:R-:W-:Y:S01]  /*12760*/  FSEL R28, R17, R28, P1 ;  /* 0x0000001c111c7208 */ /* 0x000fe20000800000 */
[----:B------:R-:W-:Y:S01]  /*12770*/  @!P4 FMUL R139, R139, 16777216 ;  /* 0x4b8000008b8bc820 */ /* 0x000fe20000400000 */
[----:B------:R-:W-:Y:S01]  /*12780*/  FSEL R25, R16, R25, P1 ;  /* 0x0000001910197208 */ /* 0x000fe20000800000 */
[----:B------:R-:W-:Y:S01]  /*12790*/  @!P4 FMUL R138, R138, 16777216 ;  /* 0x4b8000008a8ac820 */ /* 0x000fe20000400000 */
[----:B------:R-:W-:Y:S01]  /*127a0*/  I2FP.F32.S32 R13, R8 ;  /* 0x00000008000d7245 */ /* 0x000fe20000201400 */
[----:B------:R-:W-:Y:S01]  /*127b0*/  @!P4 FMUL R135, R135, 16777216 ;  /* 0x4b8000008787c820 */ /* 0x000fe20000400000 */
[----:B------:R-:W-:Y:S01]  /*127c0*/  FSEL R14, RZ, -23, P3 ;  /* 0xc1b80000ff0e7808 */ /* 0x000fe20001800000 */
[----:B------:R-:W-:Y:S01]  /*127d0*/  @!P4 FMUL R134, R134, 16777216 ;  /* 0x4b8000008686c820 */ /* 0x000fe20000400000 */
[----:B------:R-:W-:Y:S01]  /*127e0*/  I2FP.F32.S32 R15, R9 ;  /* 0x00000009000f7245 */ /* 0x000fe20000201400 */
[----:B------:R-:W-:Y:S01]  /*127f0*/  @!P4 FMUL R131, R131, 16777216 ;  /* 0x4b8000008383c820 */ /* 0x000fe20000400000 */
        /* <DEDUP_REMOVED lines=116> */
[----:B------:R-:W-:Y:S01]  /*12f40*/  FFMA.FTZ R166, R13, 1.1920928955078125e-07, R166 ;  /* 0x340000000da67823 */ /* 0x000fe200000100a6 */
[----:B------:R-:W-:Y:S01]  /*12f50*/  FFMA.FTZ R13, R15, 1.1920928955078125e-07, R14 ;  /* 0x340000000f0d7823 */ /* 0x000fe2000001000e */
[C---:B-1----:R-:W-:Y:S01]  /*12f60*/  FMUL R151, R3.reuse, R151 ;  /* 0x0000009703977220 */ /* 0x042fe20000400000 */
[C---:B------:R-:W-:Y:S01]  /*12f70*/  FMUL R150, R3.reuse, R150 ;  /* 0x0000009603967220 */ /* 0x040fe20000400000 */
        /* <DEDUP_REMOVED lines=61> */
[----:B------:R-:W-:Y:S01]  /*13350*/  FMUL R26, R3, R26 ;  /* 0x0000001a031a7220 */ /* 0x000fe20000400000 */
[C---:B--2---:R-:W-:Y:S01]  /*13360*/  FMUL R149, R4.reuse, R149 ;  /* 0x0000009504957220 */ /* 0x044fe20000400000 */
        /* <DEDUP_REMOVED lines=63> */
[----:B------:R-:W-:Y:S01]  /*13760*/  F2FP.SATFINITE.E4M3.F32.PACK_AB_MERGE_C R24, R25, R24, RZ ;  /* 0x000000181918723e */ /* 0x000fe200048070ff */
[----:B------:R-:W-:Y:S01]  /*13770*/  IMAD.IADD R8, R7, 0x1, -R8 ;  /* 0x0000000107087824 */ /* 0x000fe200078e0a08 */
[----:B------:R-:W-:-:S02]  /*13780*/  F2FP.SATFINITE.E4M3.F32.PACK_AB_MERGE_C R28, R29, R28, RZ ;  /* 0x0000001c1d1c723e */ /* 0x000fc400048070ff */
[----:B------:R-:W-:Y:S01]  /*13790*/  F2FP.SATFINITE.E4M3.F32.PACK_AB_MERGE_C R26, R27, R26, RZ ;  /* 0x0000001a1b1a723e */ /* 0x000fe200048070ff */
[----:B------:R-:W-:Y:S01]  /*137a0*/  FADD R8, R8, -1 ;  /* 0xbf80000008087421 */ /* 0x000fe20000000000 */
[----:B------:R-:W-:Y:S02]  /*137b0*/  F2FP.SATFINITE.E4M3.F32.PACK_AB_MERGE_C R30, R31, R30, RZ ;  /* 0x0000001e1f1e723e */ /* 0x000fe400048070ff */
[----:B------:R-:W-:Y:S02]  /*137c0*/  F2FP.SATFINITE.E4M3.F32.PACK_AB_MERGE_C R33, R33, R4, RZ ;  /* 0x000000042121723e */ /* 0x000fe400048070ff */
[----:B------:R-:W-:Y:S02]  /*137d0*/  F2FP.SATFINITE.E4M3.F32.PACK_AB_MERGE_C R34, R35, R34, RZ ;  /* 0x000000222322723e */ /* 0x000fe400048070ff */
[----:B------:R-:W-:Y:S02]  /*137e0*/  F2FP.SATFINITE.E4M3.F32.PACK_AB_MERGE_C R4, R53, R52, RZ ;  /* 0x000000343504723e */ /* 0x000fe400048070ff */
[----:B------:R-:W-:-:S02]  /*137f0*/  LOP3.LUT R25, R28, 0xffff, RZ, 0xc0, !PT ;  /* 0x0000ffff1c197812 */ /* 0x000fc400078ec0ff */
[----:B------:R-:W-:Y:S02]  /*13800*/  LOP3.LUT R24, R24, 0xffff, RZ, 0xc0, !PT ;  /* 0x0000ffff18187812 */ /* 0x000fe400078ec0ff */
[----:B------:R-:W-:Y:S02]  /*13810*/  LOP3.LUT R26, R26, 0xffff, RZ, 0xc0, !PT ;  /* 0x0000ffff1a1a7812 */ /* 0x000fe400078ec0ff */
[----:B------:R-:W-:Y:S02]  /*13820*/  LOP3.LUT R27, R30, 0xffff, RZ, 0xc0, !PT ;  /* 0x0000ffff1e1b7812 */ /* 0x000fe400078ec0ff */
[----:B------:R-:W-:Y:S02]  /*13830*/  LOP3.LUT R28, R33, 0xffff, RZ, 0xc0, !PT ;  /* 0x0000ffff211c7812 */ /* 0x000fe400078ec0ff */
[----:B------:R-:W-:Y:S02]  /*13840*/  LOP3.LUT R52, R34, 0xffff, RZ, 0xc0, !PT ;  /* 0x0000ffff22347812 */ /* 0x000fe400078ec0ff */
[----:B------:R-:W-:-:S02]  /*13850*/  F2FP.SATFINITE.E4M3.F32.PACK_AB_MERGE_C R40, R41, R40, RZ ;  /* 0x000000282928723e */ /* 0x000fc400048070ff */
[----:B------:R-:W-:Y:S02]  /*13860*/  F2FP.SATFINITE.E4M3.F32.PACK_AB_MERGE_C R44, R45, R44, RZ ;  /* 0x0000002c2d2c723e */ /* 0x000fe400048070ff */
[----:B------:R-:W-:Y:S02]  /*13870*/  F2FP.SATFINITE.E4M3.F32.PACK_AB_MERGE_C R48, R49, R48, RZ ;  /* 0x000000303130723e */ /* 0x000fe400048070ff */
[----:B------:R-:W-:Y:S02]  /*13880*/  F2FP.SATFINITE.E4M3.F32.PACK_AB_MERGE_C R56, R57, R56, RZ ;  /* 0x000000383938723e */ /* 0x000fe400048070ff */
[----:B------:R-:W-:Y:S02]  /*13890*/  F2FP.SATFINITE.E4M3.F32.PACK_AB_MERGE_C R58, R59, R58, RZ ;  /* 0x0000003a3b3a723e */ /* 0x000fe400048070ff */
[----:B------:R-:W-:Y:S02]  /*138a0*/  F2FP.SATFINITE.E4M3.F32.PACK_AB_MERGE_C R60, R61, R60, RZ ;  /* 0x0000003c3d3c723e */ /* 0x000fe400048070ff */
        /* <DEDUP_REMOVED lines=12> */
[----:B------:R-:W-:-:S02]  /*13970*/  PRMT R3, R28, 0x3340, R1 ;  /* 0x000033401c037816 */ /* 0x000fc40000000001 */
[----:B------:R-:W-:Y:S02]  /*13980*/  PRMT R15, R52, 0x3340, R1 ;  /* 0x00003340340f7816 */ /* 0x000fe40000000001 */
[----:B------:R-:W-:Y:S02]  /*13990*/  PRMT R16, R24, 0x3340, R25 ;  /* 0x0000334018107816 */ /* 0x000fe40000000019 */
[----:B------:R-:W-:Y:S02]  /*139a0*/  PRMT R18, R26, 0x3340, R27 ;  /* 0x000033401a127816 */ /* 0x000fe4000000001b */
[----:B------:R-:W-:Y:S02]  /*139b0*/  LOP3.LUT R29, R40, 0xffff, RZ, 0xc0, !PT ;  /* 0x0000ffff281d7812 */ /* 0x000fe400078ec0ff */
[----:B------:R-:W-:Y:S02]  /*139c0*/  LOP3.LUT R116, R48, 0xffff, RZ, 0xc0, !PT ;  /* 0x0000ffff30747812 */ /* 0x000fe400078ec0ff */
[----:B------:R-:W-:-:S02]  /*139d0*/  LOP3.LUT R68, R44, 0xffff, RZ, 0xc0, !PT ;  /* 0x0000ffff2c447812 */ /* 0x000fc400078ec0ff */
[----:B------:R-:W-:Y:S02]  /*139e0*/  LOP3.LUT R56, R56, 0xffff, RZ, 0xc0, !PT ;  /* 0x0000ffff38387812 */ /* 0x000fe400078ec0ff */
[----:B------:R-:W-:Y:S02]  /*139f0*/  LOP3.LUT R49, R58, 0xffff, RZ, 0xc0, !PT ;  /* 0x0000ffff3a317812 */ /* 0x000fe400078ec0ff */
[----:B------:R-:W-:Y:S02]  /*13a00*/  LOP3.LUT R47, R60, 0xffff, RZ, 0xc0, !PT ;  /* 0x0000ffff3c2f7812 */ /* 0x000fe400078ec0ff */
[----:B------:R-:W-:Y:S02]  /*13a10*/  LOP3.LUT R62, R62, 0xffff, RZ, 0xc0, !PT ;  /* 0x0000ffff3e3e7812 */ /* 0x000fe400078ec0ff */
[----:B------:R-:W-:Y:S02]  /*13a20*/  LOP3.LUT R64, R64, 0xffff, RZ, 0xc0, !PT ;  /* 0x0000ffff40407812 */ /* 0x000fe400078ec0ff */
[----:B------:R-:W-:-:S02]  /*13a30*/  LOP3.LUT R66, R66, 0xffff, RZ, 0xc0, !PT ;  /* 0x0000ffff42427812 */ /* 0x000fc400078ec0ff */
[----:B------:R-:W-:Y:S02]  /*13a40*/  LOP3.LUT R72, R72, 0xffff, RZ, 0xc0, !PT ;  /* 0x0000ffff48487812 */ /* 0x000fe400078ec0ff */
[----:B------:R-:W-:Y:S02]  /*13a50*/  LOP3.LUT R51, R76, 0xffff, RZ, 0xc0, !PT ;  /* 0x0000ffff4c337812 */ /* 0x000fe400078ec0ff */
[----:B------:R-:W-:Y:S02]  /*13a60*/  LOP3.LUT R80, R80, 0xffff, RZ, 0xc0, !PT ;  /* 0x0000ffff50507812 */ /* 0x000fe400078ec0ff */
        /* <DEDUP_REMOVED lines=9> */
[----:B------:R-:W-:Y:S02]  /*13b00*/  PRMT R16, R16, 0x5410, R3 ;  /* 0x0000541010107816 */ /* 0x000fe40000000003 */
[----:B------:R-:W-:Y:S02]  /*13b10*/  PRMT R18, R18, 0x5410, R15 ;  /* 0x0000541012127816 */ /* 0x000fe4000000000f */
[----:B------:R-:W-:Y:S02]  /*13b20*/  LOP3.LUT R45, R42, 0xffff, RZ, 0xc0, !PT ;  /* 0x0000ffff2a2d7812 */ /* 0x000fe400078ec0ff */
[--C-:B------:R-:W-:Y:S02]  /*13b30*/  PRMT R14, R116, 0x3340, R1.reuse ;  /* 0x00003340740e7816 */ /* 0x100fe40000000001 */
[----:B------:R-:W-:Y:S02]  /*13b40*/  PRMT R35, R29, 0x3340, R68 ;  /* 0x000033401d237816 */ /* 0x000fe40000000044 */
[----:B------:R-:W-:-:S02]  /*13b50*/  PRMT R3, R64, 0x3340, R1 ;  /* 0x0000334040037816 */ /* 0x000fc40000000001 */
[--C-:B------:R-:W-:Y:S02]  /*13b60*/  PRMT R15, R66, 0x3340, R1.reuse ;  /* 0x00003340420f7816 */ /* 0x100fe40000000001 */
[----:B------:R-:W-:Y:S02]  /*13b70*/  PRMT R17, R80, 0x3340, R1 ;  /* 0x0000334050117816 */ /* 0x000fe40000000001 */
[----:B------:R-:W-:Y:S02]  /*13b80*/  PRMT R42, R56, 0x3340, R47 ;  /* 0x00003340382a7816 */ /* 0x000fe4000000002f */
[----:B------:R-:W-:Y:S02]  /*13b90*/  PRMT R40, R49, 0x3340, R62 ;  /* 0x0000334031287816 */ /* 0x000fe4000000003e */
[----:B------:R-:W-:Y:S02]  /*13ba0*/  PRMT R34, R72, 0x3340, R51 ;  /* 0x0000334048227816 */ /* 0x000fe40000000033 */
        /* <DEDUP_REMOVED lines=10> */
[----:B------:R-:W-:Y:S02]  /*13c50*/  LOP3.LUT R112, R112, 0xffff, RZ, 0xc0, !PT ;  /* 0x0000ffff70707812 */ /* 0x000fe400078ec0ff */
        /* <DEDUP_REMOVED lines=17> */
[----:B------:R-:W-:Y:S02]  /*13d70*/  F2FP.SATFINITE.E4M3.F32.PACK_AB_MERGE_C R54, R55, R54, RZ ;  /* 0x000000363736723e */ /* 0x000fe400048070ff */
[----:B------:R-:W-:Y:S02]  /*13d80*/  PRMT R14, R152, 0x3340, R1 ;  /* 0x00003340980e7816 */ /* 0x000fe40000000001 */
[----:B------:R-:W-:-:S02]  /*13d90*/  PRMT R41, R45, 0x3340, R100 ;  /* 0x000033402d297816 */ /* 0x000fc40000000064 */
[--C-:B------:R-:W-:Y:S02]  /*13da0*/  PRMT R3, R82, 0x3340, R1.reuse ;  /* 0x0000334052037816 */ /* 0x100fe40000000001 */
[--C-:B------:R-:W-:Y:S02]  /*13db0*/  PRMT R15, R98, 0x3340, R1.reuse ;  /* 0x00003340620f7816 */ /* 0x100fe40000000001 */
[----:B------:R-:W-:Y:S02]  /*13dc0*/  PRMT R17, R112, 0x3340, R1 ;  /* 0x0000334070117816 */ /* 0x000fe40000000001 */
[----:B------:R-:W-:Y:S02]  /*13dd0*/  PRMT R44, R74, 0x3340, R53 ;  /* 0x000033404a2c7816 */ /* 0x000fe40000000035 */
[----:B------:R-:W-:Y:S02]  /*13de0*/  PRMT R36, R90, 0x3340, R57 ;  /* 0x000033405a247816 */ /* 0x000fe40000000039 */
[----:B------:R-:W-:-:S02]  /*13df0*/  PRMT R30, R104, 0x3340, R59 ;  /* 0x00003340681e7816 */ /* 0x000fc4000000003b */
[----:B------:R-:W-:Y:S02]  /*13e00*/  F2FP.SATFINITE.E4M3.F32.PACK_AB_MERGE_C R136, R137, R136, RZ ;  /* 0x000000888988723e */ /* 0x000fe400048070ff */
[----:B------:R-:W-:Y:S02]  /*13e10*/  F2FP.SATFINITE.E4M3.F32.PACK_AB_MERGE_C R140, R141, R140, RZ ;  /* 0x0000008c8d8c723e */ /* 0x000fe400048070ff */
[----:B------:R-:W-:Y:S02]  /*13e20*/  F2FP.SATFINITE.E4M3.F32.PACK_AB_MERGE_C R144, R145, R144, RZ ;  /* 0x000000909190723e */ /* 0x000fe400048070ff */
        /* <DEDUP_REMOVED lines=14> */
[----:B------:R-:W-:-:S02]  /*13f10*/  PRMT R41, R41, 0x5410, R14 ;  /* 0x0000541029297816 */ /* 0x000fc4000000000e */
[----:B------:R-:W-:Y:S02]  /*13f20*/  PRMT R44, R44, 0x5410, R3 ;  /* 0x000054102c2c7816 */ /* 0x000fe40000000003 */
[----:B------:R-:W-:Y:S02]  /*13f30*/  PRMT R36, R36, 0x5410, R15 ;  /* 0x0000541024247816 */ /* 0x000fe4000000000f */
[----:B------:R-:W-:Y:S02]  /*13f40*/  PRMT R30, R30, 0x5410, R17 ;  /* 0x000054101e1e7816 */ /* 0x000fe40000000011 */
[----:B------:R-:W-:Y:S02]  /*13f50*/  PRMT R14, R96, 0x3340, R1 ;  /* 0x00003340600e7816 */ /* 0x000fe40000000001 */
[----:B------:R-:W-:Y:S02]  /*13f60*/  PRMT R37, R88, 0x3340, R55 ;  /* 0x0000334058257816 */ /* 0x000fe40000000037 */
[----:B------:R-:W-:-:S02]  /*13f70*/  LOP3.LUT R136, R136, 0xffff, RZ, 0xc0, !PT ;  /* 0x0000ffff88887812 */ /* 0x000fc400078ec0ff */
[----:B------:R-:W-:Y:S02]  /*13f80*/  LOP3.LUT R67, R140, 0xffff, RZ, 0xc0, !PT ;  /* 0x0000ffff8c437812 */ /* 0x000fe400078ec0ff */
[----:B------:R-:W-:Y:S02]  /*13f90*/  LOP3.LUT R46, R144, 0xffff, RZ, 0xc0, !PT ;  /* 0x0000ffff902e7812 */ /* 0x000fe400078ec0ff */
[--C-:B------:R-:W-:Y:S02]  /*13fa0*/  PRMT R3, R114, 0x3340, R1.reuse ;  /* 0x0000334072037816 */ /* 0x100fe40000000001 */
[--C-:B------:R-:W-:Y:S02]  /*13fb0*/  PRMT R15, R128, 0x3340, R1.reuse ;  /* 0x00003340800f7816 */ /* 0x100fe40000000001 */
[----:B------:R-:W-:Y:S02]  /*13fc0*/  PRMT R17, R130, 0x3340, R1 ;  /* 0x0000334082117816 */ /* 0x000fe40000000001 */
[----:B------:R-:W-:-:S02]  /*13fd0*/  PRMT R38, R106, 0x3340, R61 ;  /* 0x000033406a267816 */ /* 0x000fc4000000003d */
[----:B------:R-:W-:Y:S02]  /*13fe0*/  PRMT R84, R120, 0x3340, R63 ;  /* 0x0000334078547816 */ /* 0x000fe4000000003f */
[----:B------:R-:W-:Y:S02]  /*13ff0*/  PRMT R32, R122, 0x3340, R65 ;  /* 0x000033407a207816 */ /* 0x000fe40000000041 */
[----:B------:R-:W-:Y:S02]  /*14000*/  PRMT R37, R37, 0x5410, R14 ;  /* 0x0000541025257816 */ /* 0x000fe4000000000e */
[----:B------:R-:W-:Y:S02]  /*14010*/  PRMT R19, R46, 0x3340, R1 ;  /* 0x000033402e137816 */ /* 0x000fe40000000001 */
[----:B------:R-:W-:Y:S02]  /*14020*/  PRMT R92, R136, 0x3340, R67 ;  /* 0x00003340885c7816 */ /* 0x000fe40000000043 */
[----:B------:R-:W-:-:S02]  /*14030*/  PRMT R38, R38, 0x5410, R3 ;  /* 0x0000541026267816 */ /* 0x000fc40000000003 */
[----:B------:R-:W-:Y:S02]  /*14040*/  PRMT R84, R84, 0x5410, R15 ;  /* 0x0000541054547816 */ /* 0x000fe4000000000f */
[----:B------:R-:W-:Y:S02]  /*14050*/  PRMT R32, R32, 0x5410, R17 ;  /* 0x0000541020207816 */ /* 0x000fe40000000011 */
[----:B------:R-:W-:Y:S02]  /*14060*/  SHF.R.U32.HI R3, RZ, 0x8, R24 ;  /* 0x00000008ff037819 */ /* 0x000fe40000011618 */
[----:B------:R-:W-:Y:S02]  /*14070*/  SHF.R.U32.HI R15, RZ, 0x8, R25 ;  /* 0x00000008ff0f7819 */ /* 0x000fe40000011619 */
[----:B------:R-:W-:Y:S02]  /*14080*/  SHF.R.U32.HI R14, RZ, 0x8, R26 ;  /* 0x00000008ff0e7819 */ /* 0x000fe4000001161a */
[----:B------:R-:W-:-:S02]  /*14090*/  SHF.R.U32.HI R17, RZ, 0x8, R27 ;  /* 0x00000008ff117819 */ /* 0x000fc4000001161b */
[----:B------:R-:W-:Y:S02]  /*140a0*/  PRMT R92, R92, 0x5410, R19 ;  /* 0x000054105c5c7816 */ /* 0x000fe40000000013 */
[----:B------:R-:W-:Y:S02]  /*140b0*/  SHF.R.U32.HI R19, RZ, 0x8, R28 ;  /* 0x00000008ff137819 */ /* 0x000fe4000001161c */
[----:B------:R-:W-:Y:S02]  /*140c0*/  LOP3.LUT R15, R15, 0xffff, RZ, 0xc0, !PT ;  /* 0x0000ffff0f0f7812 */ /* 0x000fe400078ec0ff */
[----:B------:R-:W-:Y:S02]  /*140d0*/  LOP3.LUT R24, R3, 0xffff, RZ, 0xc0, !PT ;  /* 0x0000ffff03187812 */ /* 0x000fe400078ec0ff */
[----:B------:R-:W-:Y:S02]  /*140e0*/  LOP3.LUT R17, R17, 0xffff, RZ, 0xc0, !PT ;  /* 0x0000ffff11117812 */ /* 0x000fe400078ec0ff */
[----:B------:R-:W-:-:S02]  /*140f0*/  LOP3.LUT R14, R14, 0xffff, RZ, 0xc0, !PT ;  /* 0x0000ffff0e0e7812 */ /* 0x000fc400078ec0ff */
[----:B------:R-:W-:Y:S02]  /*14100*/  SHF.R.U32.HI R3, RZ, 0x8, R52 ;  /* 0x00000008ff037819 */ /* 0x000fe40000011634 */
[----:B------:R-:W-:Y:S02]  /*14110*/  LOP3.LUT R26, R19, 0xffff, RZ, 0xc0, !PT ;  /* 0x0000ffff131a7812 */ /* 0x000fe400078ec0ff */
[----:B------:R-:W-:Y:S02]  /*14120*/  PRMT R31, R24, 0x3340, R15 ;  /* 0x00003340181f7816 */ /* 0x000fe4000000000f */
[----:B------:R-:W-:Y:S02]  /*14130*/  PRMT R33, R14, 0x3340, R17 ;  /* 0x000033400e217816 */ /* 0x000fe40000000011 */
[----:B------:R-:W-:Y:S02]  /*14140*/  SHF.R.U32.HI R15, RZ, 0x8, R68 ;  /* 0x00000008ff0f7819 */ /* 0x000fe40000011644 */
[----:B------:R-:W-:-:S02]  /*14150*/  SHF.R.U32.HI R14, RZ, 0x8, R29 ;  /* 0x00000008ff0e7819 */ /* 0x000fc4000001161d */
[----:B------:R-:W-:Y:S02]  /*14160*/  SHF.R.U32.HI R17, RZ, 0x8, R116 ;  /* 0x00000008ff117819 */ /* 0x000fe40000011674 */
[----:B------:R-:W-:Y:S02]  /*14170*/  LOP3.LUT R24, R3, 0xffff, RZ, 0xc0, !PT ;  /* 0x0000ffff03187812 */ /* 0x000fe400078ec0ff */
[----:B------:R-:W-:Y:S02]  /*14180*/  F2FP.SATFINITE.E4M3.F32.PACK_AB_MERGE_C R138, R139, R138, RZ ;  /* 0x0000008a8b8a723e */ /* 0x000fe400048070ff */
[----:B------:R-:W-:Y:S02]  /*14190*/  F2FP.SATFINITE.E4M3.F32.PACK_AB_MERGE_C R142, R143, R142, RZ ;  /* 0x0000008e8f8e723e */ /* 0x000fe400048070ff */
[----:B------:R-:W-:Y:S02]  /*141a0*/  F2FP.SATFINITE.E4M3.F32.PACK_AB_MERGE_C R146, R147, R146, RZ ;  /* 0x000000929392723e */ /* 0x000fe400048070ff */
[----:B------:R-:W-:-:S02]  /*141b0*/  PRMT R48, R26, 0x3340, R1 ;  /* 0x000033401a307816 */ /* 0x000fc40000000001 */
[----:B------:R-:W-:Y:S02]  /*141c0*/  LOP3.LUT R15, R15, 0xffff, RZ, 0xc0, !PT ;  /* 0x0000ffff0f0f7812 */ /* 0x000fe400078ec0ff */
[----:B------:R-:W-:Y:S02]  /*141d0*/  LOP3.LUT R14, R14, 0xffff, RZ, 0xc0, !PT ;  /* 0x0000ffff0e0e7812 */ /* 0x000fe400078ec0ff */
[----:B------:R-:W-:Y:S02]  /*141e0*/  LOP3.LUT R26, R17, 0xffff, RZ, 0xc0, !PT ;  /* 0x0000ffff111a7812 */ /* 0x000fe400078ec0ff */
[----:B------:R-:W-:Y:S02]  /*141f0*/  PRMT R50, R24, 0x3340, R1 ;  /* 0x0000334018327816 */ /* 0x000fe40000000001 */
[----:B------:R-:W-:Y:S02]  /*14200*/  SHF.R.U32.HI R17, RZ, 0x8, R56 ;  /* 0x00000008ff117819 */ /* 0x000fe40000011638 */
[----:B------:R-:W-:-:S02]  /*14210*/  SHF.R.U32.HI R19, RZ, 0x8, R47 ;  /* 0x00000008ff137819 */ /* 0x000fc4000001162f */
[----:B------:R-:W-:Y:S02]  /*14220*/  SHF.R.U32.HI R24, RZ, 0x8, R64 ;  /* 0x00000008ff187819 */ /* 0x000fe40000011640 */
[----:B------:R-:W-:Y:S02]  /*14230*/  LOP3.LUT R138, R138, 0xffff, RZ, 0xc0, !PT ;  /* 0x0000ffff8a8a7812 */ /* 0x000fe400078ec0ff */
[----:B------:R-:W-:Y:S02]  /*14240*/  LOP3.LUT R69, R142, 0xffff, RZ, 0xc0, !PT ;  /* 0x0000ffff8e457812 */ /* 0x000fe400078ec0ff */
[----:B------:R-:W-:Y:S02]  /*14250*/  LOP3.LUT R146, R146, 0xffff, RZ, 0xc0, !PT ;  /* 0x0000ffff92927812 */ /* 0x000fe400078ec0ff */
[----:B------:R-:W-:Y:S02]  /*14260*/  PRMT R43, R14, 0x3340, R15 ;  /* 0x000033400e2b7816 */ /* 0x000fe4000000000f */
[----:B------:R-:W-:-:S02]  /*14270*/  SHF.R.U32.HI R3, RZ, 0x8, R45 ;  /* 0x00000008ff037819 */ /* 0x000fc4000001162d */
[----:B------:R-:W-:Y:S02]  /*14280*/  SHF.R.U32.HI R14, RZ, 0x8, R100 ;  /* 0x00000008ff0e7819 */ /* 0x000fe40000011664 */
[----:B------:R-:W-:Y:S02]  /*14290*/  LOP3.LUT R19, R19, 0xffff, RZ, 0xc0, !PT ;  /* 0x0000ffff13137812 */ /* 0x000fe400078ec0ff */
[----:B------:R-:W-:Y:S02]  /*142a0*/  LOP3.LUT R28, R17, 0xffff, RZ, 0xc0, !PT ;  /* 0x0000ffff111c7812 */ /* 0x000fe400078ec0ff */
[----:B------:R-:W-:Y:S02]  /*142b0*/  LOP3.LUT R24, R24, 0xffff, RZ, 0xc0, !PT ;  /* 0x0000ffff18187812 */ /* 0x000fe400078ec0ff */
[----:B------:R-:W-:Y:S02]  /*142c0*/  PRMT R25, R146, 0x3340, R1 ;  /* 0x0000334092197816 */ /* 0x000fe40000000001 */
[----:B------:R-:W-:-:S02]  /*142d0*/  PRMT R94, R138, 0x3340, R69 ;  /* 0x000033408a5e7816 */ /* 0x000fc40000000045 */
[----:B------:R-:W-:Y:S02]  /*142e0*/  SHF.R.U32.HI R15, RZ, 0x8, R152 ;  /* 0x00000008ff0f7819 */ /* 0x000fe40000011698 */
[----:B------:R-:W-:Y:S02]  /*142f0*/  LOP3.LUT R14, R14, 0xffff, RZ, 0xc0, !PT ;  /* 0x0000ffff0e0e7812 */ /* 0x000fe400078ec0ff */
[----:B------:R-:W-:Y:S02]  /*14300*/  LOP3.LUT R3, R3, 0xffff, RZ, 0xc0, !PT ;  /* 0x0000ffff03037812 */ /* 0x000fe400078ec0ff */
[----:B------:R-:W-:Y:S02]  /*14310*/  PRMT R47, R28, 0x3340, R19 ;  /* 0x000033401c2f7816 */ /* 0x000fe40000000013 */
[----:B------:R-:W-:Y:S02]  /*14320*/  PRMT R58, R24, 0x3340, R1 ;  /* 0x00003340183a7816 */ /* 0x000fe40000000001 */
[----:B------:R-:W-:-:S02]  /*14330*/  SHF.R.U32.HI R19, RZ, 0x8, R72 ;  /* 0x00000008ff137819 */ /* 0x000fc40000011648 */
[----:B------:R-:W-:Y:S02]  /*14340*/  SHF.R.U32.HI R24, RZ, 0x8, R51 ;  /* 0x00000008ff187819 */ /* 0x000fe40000011633 */
[----:B------:R-:W-:Y:S02]  /*14350*/  PRMT R94, R94, 0x5410, R25 ;  /* 0x000054105e5e7816 */ /* 0x000fe40000000019 */
[----:B------:R-:W-:Y:S02]  /*14360*/  SHF.R.U32.HI R25, RZ, 0x6, R0 ;  /* 0x00000006ff197819 */ /* 0x000fe40000011600 */
[----:B------:R-:W-:Y:S02]  /*14370*/  PRMT R52, R26, 0x3340, R1 ;  /* 0x000033401a347816 */ /* 0x000fe40000000001 */
[----:B------:R-:W-:Y:S02]  /*14380*/  LOP3.LUT R26, R15, 0xffff, RZ, 0xc0, !PT ;  /* 0x0000ffff0f1a7812 */ /* 0x000fe400078ec0ff */
[----:B------:R-:W-:-:S02]  /*14390*/  PRMT R45, R3, 0x3340, R14 ;  /* 0x00003340032d7816 */ /* 0x000fc4000000000e */
[----:B------:R-:W-:Y:S02]  /*143a0*/  SHF.R.U32.HI R14, RZ, 0x8, R49 ;  /* 0x00000008ff0e7819 */ /* 0x000fe40000011631 */
[----:B------:R-:W-:Y:S02]  /*143b0*/  SHF.R.U32.HI R15, RZ, 0x8, R62 ;  /* 0x00000008ff0f7819 */ /* 0x000fe4000001163e */
[----:B------:R-:W-:Y:S02]  /*143c0*/  LOP3.LUT R24, R24, 0xffff, RZ, 0xc0, !PT ;  /* 0x0000ffff18187812 */ /* 0x000fe400078ec0ff */
[----:B------:R-:W-:Y:S02]  /*143d0*/  LOP3.LUT R19, R19, 0xffff, RZ, 0xc0, !PT ;  /* 0x0000ffff13137812 */ /* 0x000fe400078ec0ff */
[----:B------:R-:W-:Y:S02]  /*143e0*/  SGXT.U32 R25, R25, 0x1 ;  /* 0x000000011919781a */ /* 0x000fe40000000000 */
[----:B------:R-:W-:-:S02]  /*143f0*/  SHF.R.U32.HI R17, RZ, 0x8, R66 ;  /* 0x00000008ff117819 */ /* 0x000fc40000011642 */
[----:B------:R-:W-:Y:S01]  /*14400*/  LOP3.LUT R15, R15, 0xffff, RZ, 0xc0, !PT ;  /* 0x0000ffff0f0f7812 */ /* 0x000fe200078ec0ff */
[----:B0-----:R-:W-:Y:S01]  /*14410*/  IMAD R3, R25, R212, RZ ;  /* 0x000000d419037224 */ /* 0x001fe200078e02ff */
[----:B------:R-:W-:Y:S02]  /*14420*/  LOP3.LUT R14, R14, 0xffff, RZ, 0xc0, !PT ;  /* 0x0000ffff0e0e7812 */ /* 0x000fe400078ec0ff */
[----:B------:R-:W-:Y:S02]  /*14430*/  PRMT R51, R19, 0x3340, R24 ;  /* 0x0000334013337816 */ /* 0x000fe40000000018 */
[----:B------:R-:W-:Y:S02]  /*14440*/  SHF.R.U32.HI R19, RZ, 0x8, R88 ;  /* 0x00000008ff137819 */ /* 0x000fe40000011658 */
[----:B------:R-:W-:Y:S02]  /*14450*/  SHF.R.U32.HI R24, RZ, 0x8, R55 ;  /* 0x00000008ff187819 */ /* 0x000fe40000011637 */
[----:B------:R-:W-:-:S02]  /*14460*/  PRMT R56, R26, 0x3340, R1 ;  /* 0x000033401a387816 */ /* 0x000fc40000000001 */
[----:B------:R-:W-:Y:S02]  /*14470*/  SHF.R.U32.HI R25, RZ, 0x8, R80 ;  /* 0x00000008ff197819 */ /* 0x000fe40000011650 */
[----:B------:R-:W-:Y:S02]  /*14480*/  LOP3.LUT R26, R17, 0xffff, RZ, 0xc0, !PT ;  /* 0x0000ffff111a7812 */ /* 0x000fe400078ec0ff */
[----:B------:R-:W-:Y:S02]  /*14490*/  PRMT R49, R14, 0x3340, R15 ;  /* 0x000033400e317816 */ /* 0x000fe4000000000f */
[----:B------:R-:W-:Y:S02]  /*144a0*/  SHF.R.U32.HI R14, RZ, 0x8, R74 ;  /* 0x00000008ff0e7819 */ /* 0x000fe4000001164a */
[----:B------:R-:W-:Y:S02]  /*144b0*/  SHF.R.U32.HI R15, RZ, 0x8, R53 ;  /* 0x00000008ff0f7819 */ /* 0x000fe40000011635 */
[----:B------:R-:W-:-:S02]  /*144c0*/  LOP3.LUT R24, R24, 0xffff, RZ, 0xc0, !PT ;  /* 0x0000ffff18187812 */ /* 0x000fc400078ec0ff */
[----:B------:R-:W-:Y:S02]  /*144d0*/  LOP3.LUT R19, R19, 0xffff, RZ, 0xc0, !PT ;  /* 0x0000ffff13137812 */ /* 0x000fe400078ec0ff */
[----:B------:R-:W-:Y:S02]  /*144e0*/  LOP3.LUT R28, R25, 0xffff, RZ, 0xc0, !PT ;  /* 0x0000ffff191c7812 */ /* 0x000fe400078ec0ff */
[----:B------:R-:W-:Y:S02]  /*144f0*/  PRMT R60, R26, 0x3340, R1 ;  /* 0x000033401a3c7816 */ /* 0x000fe40000000001 */
[----:B------:R-:W-:Y:S02]  /*14500*/  SHF.R.U32.HI R17, RZ, 0x8, R82 ;  /* 0x00000008ff117819 */ /* 0x000fe40000011652 */
[----:B------:R-:W-:Y:S02]  /*14510*/  LOP3.LUT R15, R15, 0xffff, RZ, 0xc0, !PT ;  /* 0x0000ffff0f0f7812 */ /* 0x000fe400078ec0ff */
[----:B------:R-:W-:-:S02]  /*14520*/  LOP3.LUT R26, R14, 0xffff, RZ, 0xc0, !PT ;  /* 0x0000ffff0e1a7812 */ /* 0x000fc400078ec0ff */
[----:B------:R-:W-:Y:S02]  /*14530*/  PRMT R55, R19, 0x3340, R24 ;  /* 0x0000334013377816 */ /* 0x000fe40000000018 */
[----:B------:R-:W-:Y:S02]  /*14540*/  SHF.R.U32.HI R19, RZ, 0x8, R96 ;  /* 0x00000008ff137819 */ /* 0x000fe40000011660 */
[----:B------:R-:W-:Y:S02]  /*14550*/  PRMT R62, R28, 0x3340, R1 ;  /* 0x000033401c3e7816 */ /* 0x000fe40000000001 */
[----:B------:R-:W-:Y:S02]  /*14560*/  LOP3.LUT R28, R17, 0xffff, RZ, 0xc0, !PT ;  /* 0x0000ffff111c7812 */ /* 0x000fe400078ec0ff */
[----:B------:R-:W-:Y:S02]  /*14570*/  PRMT R53, R26, 0x3340, R15 ;  /* 0x000033401a357816 */ /* 0x000fe4000000000f */
[----:B------:R-:W-:-:S02]  /*14580*/  SHF.R.U32.HI R17, RZ, 0x8, R57 ;  /* 0x00000008ff117819 */ /* 0x000fc40000011639 */
[----:B------:R-:W-:Y:S02]  /*14590*/  SHF.R.U32.HI R15, RZ, 0x8, R90 ;  /* 0x00000008ff0f7819 */ /* 0x000fe4000001165a */
[----:B------:R-:W-:Y:S02]  /*145a0*/  LOP3.LUT R26, R19, 0xffff, RZ, 0xc0, !PT ;  /* 0x0000ffff131a7812 */ /* 0x000fe400078ec0ff */
[----:B------:R-:W-:Y:S02]  /*145b0*/  SHF.R.U32.HI R19, RZ, 0x8, R106 ;  /* 0x00000008ff137819 */ /* 0x000fe4000001166a */
[----:B------:R-:W-:Y:S02]  /*145c0*/  SHF.R.U32.HI R25, RZ, 0x8, R61 ;  /* 0x00000008ff197819 */ /* 0x000fe4000001163d */
[----:B------:R-:W-:Y:S02]  /*145d0*/  SHF.R.U32.HI R24, RZ, 0x8, R98 ;  /* 0x00000008ff187819 */ /* 0x000fe40000011662 */
[----:B------:R-:W-:-:S02]  /*145e0*/  LOP3.LUT R17, R17, 0xffff, RZ, 0xc0, !PT ;  /* 0x0000ffff11117812 */ /* 0x000fc400078ec0ff */
[----:B------:R-:W-:Y:S02]  /*145f0*/  LOP3.LUT R68, R15, 0xffff, RZ, 0xc0, !PT ;  /* 0x0000ffff0f447812 */ /* 0x000fe400078ec0ff */
[----:B------:R-:W-:Y:S02]  /*14600*/  LOP3.LUT R25, R25, 0xffff, RZ, 0xc0, !PT ;  /* 0x0000ffff19197812 */ /* 0x000fe400078ec0ff */
[----:B------:R-:W-:Y:S02]  /*14610*/  LOP3.LUT R76, R19, 0xffff, RZ, 0xc0, !PT ;  /* 0x0000ffff134c7812 */ /* 0x000fe400078ec0ff */
[----:B------:R-:W-:Y:S02]  /*14620*/  LOP3.LUT R24, R24, 0xffff, RZ, 0xc0, !PT ;  /* 0x0000ffff18187812 */ /* 0x000fe400078ec0ff */
[----:B------:R-:W-:Y:S02]  /*14630*/  PRMT R68, R68, 0x3340, R17 ;  /* 0x0000334044447816 */ /* 0x000fe40000000011 */
[----:B------:R-:W-:-:S02]  /*14640*/  SHF.R.U32.HI R17, RZ, 0x8, R104 ;  /* 0x00000008ff117819 */ /* 0x000fc40000011668 */
[----:B------:R-:W-:Y:S02]  /*14650*/  SHF.R.U32.HI R27, RZ, 0x8, R112 ;  /* 0x00000008ff1b7819 */ /* 0x000fe40000011670 */
[----:B------:R-:W-:Y:S02]  /*14660*/  PRMT R76, R76, 0x3340, R25 ;  /* 0x000033404c4c7816 */ /* 0x000fe40000000019 */
[----:B------:R-:W-:Y:S02]  /*14670*/  SHF.R.U32.HI R25, RZ, 0x8, R63 ;  /* 0x00000008ff197819 */ /* 0x000fe4000001163f */
[----:B------:R-:W-:Y:S02]  /*14680*/  SHF.R.U32.HI R19, RZ, 0x8, R120 ;  /* 0x00000008ff137819 */ /* 0x000fe40000011678 */
[----:B------:R-:W-:Y:S02]  /*14690*/  PRMT R57, R24, 0x3340, R1 ;  /* 0x0000334018397816 */ /* 0x000fe40000000001 */
[----:B------:R-:W-:-:S02]  /*146a0*/  SHF.R.U32.HI R24, RZ, 0x8, R59 ;  /* 0x00000008ff187819 */ /* 0x000fc4000001163b */
[----:B------:R-:W-:Y:S02]  /*146b0*/  LOP3.LUT R72, R17, 0xffff, RZ, 0xc0, !PT ;  /* 0x0000ffff11487812 */ /* 0x000fe400078ec0ff */
[----:B------:R-:W-:Y:S02]  /*146c0*/  LOP3.LUT R74, R27, 0xffff, RZ, 0xc0, !PT ;  /* 0x0000ffff1b4a7812 */ /* 0x000fe400078ec0ff */
[----:B------:R-:W-:Y:S02]  /*146d0*/  SHF.R.U32.HI R17, RZ, 0x8, R114 ;  /* 0x00000008ff117819 */ /* 0x000fe40000011672 */
[----:B------:R-:W-:Y:S02]  /*146e0*/  SHF.R.U32.HI R27, RZ, 0x8, R128 ;  /* 0x00000008ff1b7819 */ /* 0x000fe40000011680 */
[----:B------:R-:W-:Y:S02]  /*146f0*/  LOP3.LUT R25, R25, 0xffff, RZ, 0xc0, !PT ;  /* 0x0000ffff19197812 */ /* 0x000fe400078ec0ff */
[----:B------:R-:W-:-:S02]  /*14700*/  LOP3.LUT R78, R19, 0xffff, RZ, 0xc0, !PT ;  /* 0x0000ffff134e7812 */ /* 0x000fc400078ec0ff */
[----:B------:R-:W-:Y:S02]  /*14710*/  LOP3.LUT R29, R24, 0xffff, RZ, 0xc0, !PT ;  /* 0x0000ffff181d7812 */ /* 0x000fe400078ec0ff */
[----:B------:R-:W-:Y:S02]  /*14720*/  PRMT R59, R74, 0x3340, R1 ;  /* 0x000033404a3b7816 */ /* 0x000fe40000000001 */
[----:B------:R-:W-:Y:S02]  /*14730*/  LOP3.LUT R74, R17, 0xffff, RZ, 0xc0, !PT ;  /* 0x0000ffff114a7812 */ /* 0x000fe400078ec0ff */
[----:B------:R-:W-:Y:S02]  /*14740*/  LOP3.LUT R80, R27, 0xffff, RZ, 0xc0, !PT ;  /* 0x0000ffff1b507812 */ /* 0x000fe400078ec0ff */
[----:B------:R-:W-:Y:S02]  /*14750*/  PRMT R78, R78, 0x3340, R25 ;  /* 0x000033404e4e7816 */ /* 0x000fe40000000019 */
[----:B------:R-:W-:-:S02]  /*14760*/  SHF.R.U32.HI R17, RZ, 0x8, R122 ;  /* 0x00000008ff117819 */ /* 0x000fc4000001167a */
[----:B------:R-:W-:Y:S02]  /*14770*/  SHF.R.U32.HI R25, RZ, 0x8, R130 ;  /* 0x00000008ff197819 */ /* 0x000fe40000011682 */
[----:B------:R-:W-:Y:S02]  /*14780*/  SHF.R.U32.HI R19, RZ, 0x8, R65 ;  /* 0x00000008ff137819 */ /* 0x000fe40000011641 */
[----:B------:R-:W-:Y:S02]  /*14790*/  PRMT R72, R72, 0x3340, R29 ;  /* 0x0000334048487816 */ /* 0x000fe4000000001d */
[--C-:B------:R-:W-:Y:S02]  /*147a0*/  PRMT R61, R74, 0x3340, R1.reuse ;  /* 0x000033404a3d7816 */ /* 0x100fe40000000001 */
[----:B------:R-:W-:Y:S02]  /*147b0*/  PRMT R63, R80, 0x3340, R1 ;  /* 0x00003340503f7816 */ /* 0x000fe40000000001 */
[----:B------:R-:W-:-:S02]  /*147c0*/  SHF.R.U32.HI R27, RZ, 0x8, R136 ;  /* 0x00000008ff1b7819 */ /* 0x000fc40000011688 */
[----:B------:R-:W-:Y:S02]  /*147d0*/  SHF.R.U32.HI R29, RZ, 0x8, R67 ;  /* 0x00000008ff1d7819 */ /* 0x000fe40000011643 */
[----:B------:R-:W-:Y:S02]  /*147e0*/  LOP3.LUT R74, R17, 0xffff, RZ, 0xc0, !PT ;  /* 0x0000ffff114a7812 */ /* 0x000fe400078ec0ff */
[----:B------:R-:W-:Y:S02]  /*147f0*/  LOP3.LUT R80, R25, 0xffff, RZ, 0xc0, !PT ;  /* 0x0000ffff19507812 */ /* 0x000fe400078ec0ff */
[----:B------:R-:W-:Y:S02]  /*14800*/  SHF.R.U32.HI R46, RZ, 0x8, R46 ;  /* 0x00000008ff2e7819 */ /* 0x000fe4000001162e */
[----:B------:R-:W-:Y:S02]  /*14810*/  LOP3.LUT R19, R19, 0xffff, RZ, 0xc0, !PT ;  /* 0x0000ffff13137812 */ /* 0x000fe400078ec0ff */
[----:B------:R-:W-:-:S02]  /*14820*/  SHF.R.U32.HI R17, RZ, 0x8, R138 ;  /* 0x00000008ff117819 */ /* 0x000fc4000001168a */
[----:B------:R-:W-:Y:S02]  /*14830*/  LOP3.LUT R29, R29, 0xffff, RZ, 0xc0, !PT ;  /* 0x0000ffff1d1d7812 */ /* 0x000fe400078ec0ff */
[----:B------:R-:W-:Y:S02]  /*14840*/  LOP3.LUT R82, R27, 0xffff, RZ, 0xc0, !PT ;  /* 0x0000ffff1b527812 */ /* 0x000fe400078ec0ff */
[----:B------:R-:W-:Y:S02]  /*14850*/  PRMT R27, R80, 0x3340, R1 ;  /* 0x00003340501b7816 */ /* 0x000fe40000000001 */
[----:B------:R-:W-:Y:S02]  /*14860*/  LOP3.LUT R46, R46, 0xffff, RZ, 0xc0, !PT ;  /* 0x0000ffff2e2e7812 */ /* 0x000fe400078ec0ff */
[----:B------:R-:W-:Y:S02]  /*14870*/  PRMT R74, R74, 0x3340, R19 ;  /* 0x000033404a4a7816 */ /* 0x000fe40000000013 */
[----:B------:R-:W-:-:S02]  /*14880*/  SHF.R.U32.HI R25, RZ, 0x8, R146 ;  /* 0x00000008ff197819 */ /* 0x000fc40000011692 */
[----:B------:R-:W-:Y:S01]  /*14890*/  LOP3.LUT R80, R17, 0xffff, RZ, 0xc0, !PT ;  /* 0x0000ffff11507812 */ /* 0x000fe200078ec0ff */
[----:B------:R-:W-:Y:S01]  /*148a0*/  IMAD.IADD R17, R6, 0x1, -R9 ;  /* 0x0000000106117824 */ /* 0x000fe200078e0a09 */
[----:B------:R-:W-:Y:S02]  /*148b0*/  SHF.R.U32.HI R19, RZ, 0x8, R69 ;  /* 0x00000008ff137819 */ /* 0x000fe40000011645 */
[----:B------:R-:W-:Y:S02]  /*148c0*/  PRMT R29, R82, 0x3340, R29 ;  /* 0x00003340521d7816 */ /* 0x000fe4000000001d */
[--C-:B------:R-:W-:Y:S01]  /*148d0*/  PRMT R82, R46, 0x3340, R1.reuse ;  /* 0x000033402e527816 */ /* 0x100fe20000000001 */
[----:B------:R-:W-:Y:S01]  /*148e0*/  IMAD.MOV.U32 R46, RZ, RZ, 0x3dc6b27f ;  /* 0x3dc6b27fff2e7424 */ /* 0x000fe200078e00ff */
[----:B------:R-:W-:Y:S01]  /*148f0*/  LOP3.LUT R88, R25, 0xffff, RZ, 0xc0, !PT ;  /* 0x0000ffff19587812 */ /* 0x000fe200078ec0ff */
[----:B------:R-:W-:Y:S01]  /*14900*/  FADD R25, R17, -1 ;  /* 0xbf80000011197421 */ /* 0x000fe20000000000 */
[----:B------:R-:W-:Y:S01]  /*14910*/  LOP3.LUT R19, R19, 0xffff, RZ, 0xc0, !PT ;  /* 0x0000ffff13137812 */ /* 0x000fe200078ec0ff */
[-C--:B------:R-:W-:Y:S01]  /*14920*/  FFMA.FTZ R9, R8, R46.reuse, -0.16845393180847167969 ;  /* 0xbe2c7f3008097423 */ /* 0x080fe2000001002e */
[----:B------:R-:W-:Y:S01]  /*14930*/  PRMT R88, R88, 0x3340, R1 ;  /* 0x0000334058587816 */ /* 0x000fe20000000001 */
[----:B------:R-:W-:Y:S01]  /*14940*/  FFMA.FTZ R46, R25, R46, -0.16845393180847167969 ;  /* 0xbe2c7f30192e7423 */ /* 0x000fe2000001002e */
[----:B------:R-:W-:Y:S01]  /*14950*/  PRMT R19, R80, 0x3340, R19 ;  /* 0x0000334050137816 */ /* 0x000fe20000000013 */
[C---:B------:R-:W-:Y:S01]  /*14960*/  FFMA.FTZ R9, R8.reuse, R9, 0.1716887056827545166 ;  /* 0x3e2fcf2a08097423 */ /* 0x040fe20000010009 */
[----:B------:R-:W-:Y:S01]  /*14970*/  PRMT R48, R31, 0x5410, R48 ;  /* 0x000054101f307816 */ /* 0x000fe20000000030 */
[----:B------:R-:W-:Y:S01]  /*14980*/  FFMA.FTZ R46, R25, R46, 0.1716887056827545166 ;  /* 0x3e2fcf2a192e7423 */ /* 0x000fe2000001002e */
[----:B------:R-:W-:Y:S01]  /*14990*/  PRMT R50, R33, 0x5410, R50 ;  /* 0x0000541021327816 */ /* 0x000fe20000000032 */
[C---:B------:R-:W-:Y:S01]  /*149a0*/  FFMA.FTZ R9, R8.reuse, R9, -0.17900948226451873779 ;  /* 0xbe374e4308097423 */ /* 0x040fe20000010009 */
[----:B------:R-:W-:Y:S01]  /*149b0*/  LOP3.LUT R5, R5, 0xffff, RZ, 0xc0, !PT ;  /* 0x0000ffff05057812 */ /* 0x000fe200078ec0ff */
[----:B------:R-:W-:Y:S01]  /*149c0*/  FFMA.FTZ R46, R25, R46, -0.17900948226451873779 ;  /* 0xbe374e43192e7423 */ /* 0x000fe2000001002e */
[----:B------:R-:W-:Y:S01]  /*149d0*/  LOP3.LUT R39, R39, 0xffff, RZ, 0xc0, !PT ;  /* 0x0000ffff27277812 */ /* 0x000fe200078ec0ff */
[----:B------:R-:W-:Y:S01]  /*149e0*/  FFMA.FTZ R9, R8, R9, 0.20512372255325317383 ;  /* 0x3e520bf408097423 */ /* 0x000fe20000010009 */
[----:B------:R-:W-:Y:S01]  /*149f0*/  PRMT R96, R19, 0x5410, R88 ;  /* 0x0000541013607816 */ /* 0x000fe20000000058 */
[C---:B------:R-:W-:Y:S01]  /*14a00*/  FFMA.FTZ R46, R25.reuse, R46, 0.20512372255325317383 ;  /* 0x3e520bf4192e7423 */ /* 0x040fe2000001002e */
[--C-:B------:R-:W-:Y:S01]  /*14a10*/  PRMT R16, R16, 0x4210, R5.reuse ;  /* 0x0000421010107816 */ /* 0x100fe20000000005 */
[----:B------:R-:W-:Y:S01]  /*14a20*/  FFMA.FTZ R9, R8, R9, -0.24046532809734344482 ;  /* 0xbe763c8b08097423 */ /* 0x000fe20000010009 */
[----:B------:R-:W-:Y:S01]  /*14a30*/  PRMT R17, R48, 0x5210, R5 ;  /* 0x0000521030117816 */ /* 0x000fe20000000005 */
[C---:B------:R-:W-:Y:S01]  /*14a40*/  FFMA.FTZ R46, R25.reuse, R46, -0.24046532809734344482 ;  /* 0xbe763c8b192e7423 */ /* 0x040fe2000001002e */
[--C-:B------:R-:W-:Y:S01]  /*14a50*/  PRMT R18, R18, 0x4210, R39.reuse ;  /* 0x0000421012127816 */ /* 0x100fe20000000027 */
[----:B------:R-:W-:Y:S01]  /*14a60*/  FFMA.FTZ R9, R8, R9, 0.28857114911079406738 ;  /* 0x3e93bf9908097423 */ /* 0x000fe20000010009 */
[----:B------:R-:W-:Y:S01]  /*14a70*/  PRMT R19, R50, 0x5210, R39 ;  /* 0x0000521032137816 */ /* 0x000fe20000000027 */
[----:B------:R-:W-:Y:S01]  /*14a80*/  FFMA.FTZ R46, R25, R46, 0.28857114911079406738 ;  /* 0x3e93bf99192e7423 */ /* 0x000fe2000001002e */
[----:B------:R-:W-:Y:S01]  /*14a90*/  PRMT R66, R26, 0x3340, R1 ;  /* 0x000033401a427816 */ /* 0x000fe20000000001 */
[C---:B------:R-:W-:Y:S01]  /*14aa0*/  FFMA.FTZ R9, R8.reuse, R9, -0.36067417263984680176 ;  /* 0xbeb8aa4908097423 */ /* 0x040fe20000010009 */
[----:B------:R-:W-:Y:S01]  /*14ab0*/  ISETP.GE.U32.AND P1, PT, R7, 0x7f800000, PT ;  /* 0x7f8000000700780c */ /* 0x000fe20003f26070 */
[----:B------:R0:W-:Y:S01]  /*14ac0*/  STSM.16.M88.4 [R2], R16 ;  /* 0x0000001002007844 */ /* 0x0001e20000000200 */
[----:B------:R-:W-:Y:S01]  /*14ad0*/  FFMA.FTZ R46, R25, R46, -0.36067417263984680176 ;  /* 0xbeb8aa49192e7423 */ /* 0x000fe2000001002e */
[----:B------:R-:W-:Y:S01]  /*14ae0*/  FFMA.FTZ R9, R8, R9, 0.48089820146560668945 ;  /* 0x3ef6384a08097423 */ /* 0x000fe20000010009 */
[----:B------:R-:W-:-:S02]  /*14af0*/  ISETP.GE.U32.AND P2, PT, R6, 0x7f800000, PT ;  /* 0x7f8000000600780c */ /* 0x000fc40003f46070 */
[----:B------:R-:W-:Y:S01]  /*14b00*/  FFMA.FTZ R46, R25, R46, 0.48089820146560668945 ;  /* 0x3ef6384a192e7423 */ /* 0x000fe2000001002e */
[C---:B------:R-:W-:Y:S01]  /*14b10*/  FFMA.FTZ R9, R8.reuse, R9, -0.72134751081466674805 ;  /* 0xbf38aa3b08097423 */ /* 0x040fe20000010009 */
[----:B------:R-:W-:Y:S02]  /*14b20*/  PRMT R45, R45, 0x5410, R56 ;  /* 0x000054102d2d7816 */ /* 0x000fe40000000038 */
[----:B------:R-:W-:Y:S01]  /*14b30*/  FFMA.FTZ R46, R25, R46, -0.72134751081466674805 ;  /* 0xbf38aa3b192e7423 */ /* 0x000fe2000001002e */
[----:B------:R-:W-:Y:S01]  /*14b40*/  PRMT R55, R55, 0x5410, R66 ;  /* 0x0000541037377816 */ /* 0x000fe20000000042 */
[----:B------:R-:W-:Y:S01]  /*14b50*/  FMUL R9, R8, R9 ;  /* 0x0000000908097220 */ /* 0x000fe20000400000 */
[----:B------:R-:W-:Y:S01]  /*14b60*/  PRMT R56, R76, 0x5410, R61 ;  /* 0x000054104c387816 */ /* 0x000fe2000000003d */
[C---:B------:R-:W-:Y:S01]  /*14b70*/  FMUL R46, R25.reuse, R46 ;  /* 0x0000002e192e7220 */ /* 0x040fe20000400000 */
[----:B------:R-:W-:Y:S01]  /*14b80*/  PRMT R66, R78, 0x5410, R63 ;  /* 0x000054104e427816 */ /* 0x000fe2000000003f */
[----:B------:R-:W-:Y:S01]  /*14b90*/  BAR.SYNC.DEFER_BLOCKING 0x0 ;  /* 0x0000000000007b1d */ /* 0x000fe20000010000 */
[C---:B------:R-:W-:Y:S01]  /*14ba0*/  FMUL R9, R8.reuse, R9 ;  /* 0x0000000908097220 */ /* 0x040fe20000400000 */
[----:B------:R-:W-:Y:S01]  /*14bb0*/  FMUL R46, R25, R46 ;  /* 0x0000002e192e7220 */ /* 0x000fe20000400000 */
[----:B------:R-:W-:Y:S01]  /*14bc0*/  @P2 IMAD.MOV.U32 R5, RZ, RZ, 0x7f800000 ;  /* 0x7f800000ff052424 */ /* 0x000fe200078e00ff */
[----:B------:R-:W-:Y:S01]  /*14bd0*/  PRMT R43, R43, 0x5410, R52 ;  /* 0x000054102b2b7816 */ /* 0x000fe20000000034 */
[----:B------:R-:W-:Y:S01]  /*14be0*/  FFMA.FTZ R9, R8, 1.4426950216293334961, R9 ;  /* 0x3fb8aa3b08097823 */ /* 0x000fe20000010009 */
[----:B------:R-:W-:Y:S01]  /*14bf0*/  FFMA.FTZ R46, R25, 1.4426950216293334961, R46 ;  /* 0x3fb8aa3b192e7823 */ /* 0x000fe2000001002e */
[----:B------:R-:W-:Y:S01]  /*14c00*/  @P1 IMAD.MOV.U32 R8, RZ, RZ, 0x7f800000 ;  /* 0x7f800000ff081424 */ /* 0x000fe200078e00ff */
[----:B------:R-:W-:Y:S01]  /*14c10*/  LOP3.LUT R54, R54, 0xffff, RZ, 0xc0, !PT ;  /* 0x0000ffff36367812 */ /* 0x000fe200078ec0ff */
[----:B------:R-:W-:Y:S01]  /*14c20*/  FADD R166, R166, R9 ;  /* 0x00000009a6a67221 */ /* 0x000fe20000000000 */
[----:B------:R-:W-:Y:S01]  /*14c30*/  FADD R13, R13, R46 ;  /* 0x0000002e0d0d7221 */ /* 0x000fe20000000000 */
[----:B------:R-:W-:Y:S01]  /*14c40*/  @P1 FFMA.FTZ R166, R7, R8, +INF ;  /* 0x7f80000007a61423 */ /* 0x000fe20000010008 */
[C---:B------:R-:W-:Y:S01]  /*14c50*/  FSETP.NEU.AND P1, PT, R6.reuse, RZ, PT ;  /* 0x000000ff0600720b */ /* 0x040fe20003f2d000 */
[----:B------:R-:W-:Y:S01]  /*14c60*/  @P2 FFMA.FTZ R13, R6, R5, +INF ;  /* 0x7f800000060d2423 */ /* 0x000fe20000010005 */
[----:B------:R-:W-:-:S02]  /*14c70*/  LOP3.LUT R6, R4, 0xffff, RZ, 0xc0, !PT ;  /* 0x0000ffff04067812 */ /* 0x000fc400078ec0ff */
[----:B------:R-:W-:Y:S02]  /*14c80*/  FSETP.NEU.AND P0, PT, R7, RZ, PT ;  /* 0x000000ff0700720b */ /* 0x000fe40003f0d000 */
[--C-:B------:R-:W-:Y:S02]  /*14c90*/  PRMT R4, R35, 0x4210, R6.reuse ;  /* 0x0000421023047816 */ /* 0x100fe40000000006 */
[----:B------:R-:W-:Y:S02]  /*14ca0*/  PRMT R5, R43, 0x5210, R6 ;  /* 0x000052102b057816 */ /* 0x000fe40000000006 */
[--C-:B------:R-:W-:Y:S01]  /*14cb0*/  PRMT R6, R41, 0x4210, R54.reuse ;  /* 0x0000421029067816 */ /* 0x100fe20000000036 */
[----:B------:R-:W1:Y:S01]  /*14cc0*/  LDS.128 R76, [R168] ;  /* 0x00000000a84c7984 */ /* 0x000e620000000c00 */
[----:B------:R-:W-:Y:S02]  /*14cd0*/  PRMT R7, R45, 0x5210, R54 ;  /* 0x000052102d077816 */ /* 0x000fe40000000036 */
[----:B------:R-:W-:Y:S01]  /*14ce0*/  PRMT R52, R72, 0x5410, R59 ;  /* 0x0000541048347816 */ /* 0x000fe2000000003b */
[----:B------:R-:W-:Y:S01]  /*14cf0*/  BAR.SYNC.DEFER_BLOCKING 0x0 ;  /* 0x0000000000007b1d */ /* 0x000fe20000010000 */
[----:B------:R-:W-:-:S02]  /*14d00*/  PRMT R80, R74, 0x5410, R27 ;  /* 0x000054104a507816 */ /* 0x000fc4000000001b */
[----:B------:R-:W-:Y:S02]  /*14d10*/  F2FP.SATFINITE.E4M3.F32.PACK_AB_MERGE_C R70, R71, R70, RZ ;  /* 0x000000464746723e */ /* 0x000fe400048070ff */
[----:B0-----:R-:W-:Y:S02]  /*14d20*/  LOP3.LUT R17, R20, 0xffff, RZ, 0xc0, !PT ;  /* 0x0000ffff14117812 */ /* 0x001fe400078ec0ff */
[----:B------:R-:W-:Y:S02]  /*14d30*/  LOP3.LUT R19, R70, 0xffff, RZ, 0xc0, !PT ;  /* 0x0000ffff46137812 */ /* 0x000fe400078ec0ff */
[----:B------:R-:W-:Y:S02]  /*14d40*/  PRMT R58, R47, 0x5410, R58 ;  /* 0x000054102f3a7816 */ /* 0x000fe4000000003a */
[----:B------:R-:W-:Y:S02]  /*14d50*/  PRMT R60, R49, 0x5410, R60 ;  /* 0x00005410313c7816 */ /* 0x000fe4000000003c */
[----:B------:R-:W-:-:S02]  /*14d60*/  PRMT R16, R42, 0x4210, R17 ;  /* 0x000042102a107816 */ /* 0x000fc40000000011 */
[----:B------:R-:W-:Y:S02]  /*14d70*/  PRMT R18, R40, 0x4210, R19 ;  /* 0x0000421028127816 */ /* 0x000fe40000000013 */
[----:B------:R-:W-:Y:S02]  /*14d80*/  PRMT R17, R58, 0x5210, R17 ;  /* 0x000052103a117816 */ /* 0x000fe40000000011 */
[----:B------:R-:W-:Y:S02]  /*14d90*/  PRMT R19, R60, 0x5210, R19 ;  /* 0x000052103c137816 */ /* 0x000fe40000000013 */
[----:B------:R-:W-:Y:S02]  /*14da0*/  F2FP.SATFINITE.E4M3.F32.PACK_AB_MERGE_C R86, R87, R86, RZ ;  /* 0x000000565756723e */ /* 0x000fe400048070ff */
[----:B------:R-:W-:Y:S01]  /*14db0*/  PRMT R64, R28, 0x3340, R1 ;  /* 0x000033401c407816 */ /* 0x000fe20000000001 */
[----:B------:R0:W-:Y:S01]  /*14dc0*/  STSM.16.M88.4 [R2], R4 ;  /* 0x0000000402007844 */ /* 0x0001e20000000200 */
[----:B------:R-:W-:-:S02]  /*14dd0*/  PRMT R62, R51, 0x5410, R62 ;  /* 0x00005410333e7816 */ /* 0x000fc4000000003e */
[----:B------:R-:W-:Y:S01]  /*14de0*/  PRMT R64, R53, 0x5410, R64 ;  /* 0x0000541035407816 */ /* 0x000fe20000000040 */
[----:B------:R-:W-:Y:S01]  /*14df0*/  BAR.SYNC.DEFER_BLOCKING 0x0 ;  /* 0x0000000000007b1d */ /* 0x000fe20000010000 */
[----:B------:R-:W-:Y:S02]  /*14e00*/  LOP3.LUT R21, R21, 0xffff, RZ, 0xc0, !PT ;  /* 0x0000ffff15157812 */ /* 0x000fe400078ec0ff */
[----:B------:R-:W-:Y:S01]  /*14e10*/  F2FP.SATFINITE.E4M3.F32.PACK_AB_MERGE_C R102, R103, R102, RZ ;  /* 0x000000666766723e */ /* 0x000fe200048070ff */
[----:B------:R-:W-:Y:S01]  /*14e20*/  IMAD R103, R212, 0x2, R3 ;  /* 0x00000002d4677824 */ /* 0x000fe200078e0203 */
[----:B------:R-:W-:Y:S02]  /*14e30*/  LOP3.LUT R22, R22, 0xffff, RZ, 0xc0, !PT ;  /* 0x0000ffff16167812 */ /* 0x000fe400078ec0ff */
[----:B------:R-:W-:Y:S01]  /*14e40*/  LOP3.LUT R9, R23, 0xffff, RZ, 0xc0, !PT ;  /* 0x0000ffff17097812 */ /* 0x000fe200078ec0ff */
[----:B------:R-:W-:Y:S01]  /*14e50*/  IMAD R14, R212, 0x2, R103 ;  /* 0x00000002d40e7824 */ /* 0x000fe200078e0267 */
[----:B------:R-:W-:-:S02]  /*14e60*/  PRMT R68, R68, 0x5410, R57 ;  /* 0x0000541044447816 */ /* 0x000fc40000000039 */
[----:B------:R-:W-:Y:S01]  /*14e70*/  F2FP.SATFINITE.E4M3.F32.PACK_AB_MERGE_C R150, R151, R150, RZ ;  /* 0x000000969796723e */ /* 0x000fe200048070ff */
[----:B------:R-:W-:Y:S01]  /*14e80*/  IMAD R28, R212, 0x2, R14 ;  /* 0x00000002d41c7824 */ /* 0x000fe200078e020e */
[----:B0-----:R-:W-:Y:S02]  /*14e90*/  LOP3.LUT R7, R86, 0xffff, RZ, 0xc0, !PT ;  /* 0x0000ffff56077812 */ /* 0x001fe400078ec0ff */
[----:B------:R-:W-:Y:S01]  /*14ea0*/  PRMT R4, R34, 0x4210, R21 ;  /* 0x0000421022047816 */ /* 0x000fe20000000015 */
[----:B------:R-:W-:Y:S01]  /*14eb0*/  IMAD R15, R212, 0x2, R28 ;  /* 0x00000002d40f7824 */ /* 0x000fe200078e021c */
[----:B------:R-:W-:Y:S02]  /*14ec0*/  PRMT R6, R44, 0x4210, R7 ;  /* 0x000042102c067816 */ /* 0x000fe40000000007 */
[----:B------:R-:W-:Y:S01]  /*14ed0*/  PRMT R5, R62, 0x5210, R21 ;  /* 0x000052103e057816 */ /* 0x000fe20000000015 */
[----:B------:R-:W-:Y:S01]  /*14ee0*/  IMAD R26, R212, 0x2, R15 ;  /* 0x00000002d41a7824 */ /* 0x000fe200078e020f */
[----:B------:R-:W-:-:S02]  /*14ef0*/  PRMT R7, R64, 0x5210, R7 ;  /* 0x0000521040077816 */ /* 0x000fc40000000007 */
[----:B------:R-:W-:Y:S01]  /*14f00*/  F2FP.SATFINITE.E4M3.F32.PACK_AB_MERGE_C R148, R149, R148, RZ ;  /* 0x000000949594723e */ /* 0x000fe200048070ff */
[----:B------:R-:W0:Y:S01]  /*14f10*/  LDS.128 R72, [R168] ;  /* 0x00000000a8487984 */ /* 0x000e220000000c00 */
[C---:B------:R-:W-:Y:S01]  /*14f20*/  IMAD R24, R212.reuse, 0x2, R26 ;  /* 0x00000002d4187824 */ /* 0x040fe200078e021a */
[----:B------:R-:W-:Y:S01]  /*14f30*/  F2FP.SATFINITE.E4M3.F32.PACK_AB_MERGE_C R118, R119, R118, RZ ;  /* 0x000000767776723e */ /* 0x000fe200048070ff */
[----:B------:R-:W-:Y:S02]  /*14f40*/  BAR.SYNC.DEFER_BLOCKING 0x0 ;  /* 0x0000000000007b1d */ /* 0x000fe40000010000 */
[C---:B------:R-:W-:Y:S01]  /*14f50*/  IMAD R163, R212.reuse, 0x4, R24 ;  /* 0x00000004d4a37824 */ /* 0x040fe200078e0218 */
[----:B------:R-:W-:Y:S02]  /*14f60*/  PRMT R82, R29, 0x5410, R82 ;  /* 0x000054101d527816 */ /* 0x000fe40000000052 */
[----:B------:R-:W-:Y:S01]  /*14f70*/  F2FP.SATFINITE.E4M3.F32.PACK_AB_MERGE_C R132, R133, R132, RZ ;  /* 0x000000848584723e */ /* 0x000fe200048070ff */
[----:B------:R-:W-:Y:S01]  /*14f80*/  IMAD R161, R212, 0x2, R163 ;  /* 0x00000002d4a17824 */ /* 0x000fe200078e02a3 */
[----:B------:R-:W-:-:S02]  /*14f90*/  F2FP.SATFINITE.E4M3.F32.PACK_AB_MERGE_C R134, R135, R134, RZ ;  /* 0x000000868786723e */ /* 0x000fc400048070ff */
[----:B------:R-:W-:Y:S01]  /*14fa0*/  LOP3.LUT R85, R132, 0xffff, RZ, 0xc0, !PT ;  /* 0x0000ffff84557812 */ /* 0x000fe200078ec0ff */
[----:B------:R-:W-:Y:S01]  /*14fb0*/  IMAD R159, R212, 0x2, R161 ;  /* 0x00000002d49f7824 */ /* 0x000fe200078e02a1 */
[----:B------:R-:W-:Y:S02]  /*14fc0*/  LOP3.LUT R87, R134, 0xffff, RZ, 0xc0, !PT ;  /* 0x0000ffff86577812 */ /* 0x000fe400078ec0ff */
[----:B------:R-:W-:Y:S01]  /*14fd0*/  PRMT R84, R84, 0x4210, R85 ;  /* 0x0000421054547816 */ /* 0x000fe20000000055 */
[----:B------:R-:W-:Y:S01]  /*14fe0*/  IMAD R157, R212, 0x2, R159 ;  /* 0x00000002d49d7824 */ /* 0x000fe200078e029f */
[----:B------:R-:W-:Y:S02]  /*14ff0*/  PRMT R86, R32, 0x4210, R87 ;  /* 0x0000421020567816 */ /* 0x000fe40000000057 */
[----:B------:R-:W-:Y:S01]  /*15000*/  PRMT R85, R66, 0x5210, R85 ;  /* 0x0000521042557816 */ /* 0x000fe20000000055 */
[----:B------:R-:W-:Y:S01]  /*15010*/  IMAD R155, R212, 0x2, R157 ;  /* 0x00000002d49b7824 */ /* 0x000fe200078e029d */
[----:B------:R-:W-:-:S02]  /*15020*/  PRMT R87, R80, 0x5210, R87 ;  /* 0x0000521050577816 */ /* 0x000fc40000000057 */
[----:B------:R-:W2:Y:S01]  /*15030*/  LDC.64 R80, c[0x0][0x228] ;  /* 0x00008a00ff507b82 */ /* 0x000ea20000000a00 */
[----:B------:R-:W-:Y:S01]  /*15040*/  IMAD R153, R212, 0x2, R155 ;  /* 0x00000002d4997824 */ /* 0x000fe200078e029b */
[----:B------:R-:W-:Y:S01]  /*15050*/  LOP3.LUT R93, R148, 0xffff, RZ, 0xc0, !PT ;  /* 0x0000ffff945d7812 */ /* 0x000fe200078ec0ff */
[----:B------:R3:W-:Y:S02]  /*15060*/  STSM.16.M88.4 [R2], R16 ;  /* 0x0000001002007844 */ /* 0x0007e40000000200 */
[----:B------:R-:W-:Y:S01]  /*15070*/  IMAD R151, R212, 0x2, R153 ;  /* 0x00000002d4977824 */ /* 0x000fe200078e0299 */
[----:B------:R-:W-:Y:S02]  /*15080*/  LOP3.LUT R95, R150, 0xffff, RZ, 0xc0, !PT ;  /* 0x0000ffff965f7812 */ /* 0x000fe400078ec0ff */
[----:B------:R-:W-:Y:S01]  /*15090*/  BAR.SYNC.DEFER_BLOCKING 0x0 ;  /* 0x0000000000007b1d */ /* 0x000fe20000010000 */
[----:B------:R-:W-:Y:S01]  /*150a0*/  IMAD R149, R212, 0x4, R151 ;  /* 0x00000004d4957824 */ /* 0x000fe200078e0297 */
[----:B-1----:R-:W-:-:S02]  /*150b0*/  PRMT R34, R78, 0x7772, RZ ;  /* 0x000077724e227816 */ /* 0x002fc400000000ff */
[----:B------:R-:W-:Y:S01]  /*150c0*/  PRMT R42, R78, 0x7771, RZ ;  /* 0x000077714e2a7816 */ /* 0x000fe200000000ff */
[----:B------:R-:W-:Y:S01]  /*150d0*/  IMAD R147, R212, 0x2, R149 ;  /* 0x00000002d4937824 */ /* 0x000fe200078e0295 */
[----:B------:R-:W-:Y:S02]  /*150e0*/  PRMT R58, R78, 0x7770, RZ ;  /* 0x000077704e3a7816 */ /* 0x000fe400000000ff */
[----:B------:R-:W-:Y:S01]  /*150f0*/  PRMT R92, R92, 0x4210, R93 ;  /* 0x000042105c5c7816 */ /* 0x000fe2000000005d */
[----:B------:R-:W-:Y:S01]  /*15100*/  IMAD R141, R212, 0x2, R147 ;  /* 0x00000002d48d7824 */ /* 0x000fe200078e0293 */
[----:B------:R-:W-:Y:S02]  /*15110*/  PRMT R94, R94, 0x4210, R95 ;  /* 0x000042105e5e7816 */ /* 0x000fe4000000005f */
[--C-:B---3--:R-:W-:Y:S01]  /*15120*/  PRMT R16, R37, 0x4210, R22.reuse ;  /* 0x0000421025107816 */ /* 0x108fe20000000016 */
[----:B------:R-:W-:Y:S01]  /*15130*/  IMAD R143, R212, 0x2, R141 ;  /* 0x00000002d48f7824 */ /* 0x000fe200078e028d */
[----:B------:R-:W-:-:S02]  /*15140*/  PRMT R17, R55, 0x5210, R22 ;  /* 0x0000521037117816 */ /* 0x000fc40000000016 */
[----:B------:R-:W-:Y:S01]  /*15150*/  LOP3.LUT R19, R102, 0xffff, RZ, 0xc0, !PT ;  /* 0x0000ffff66137812 */ /* 0x000fe200078ec0ff */
[----:B------:R-:W-:Y:S01]  /*15160*/  IMAD R137, R212, 0x2, R143 ;  /* 0x00000002d4897824 */ /* 0x000fe200078e028f */
[----:B------:R-:W-:Y:S02]  /*15170*/  PRMT R93, R82, 0x5210, R93 ;  /* 0x00005210525d7816 */ /* 0x000fe4000000005d */
[----:B------:R-:W-:Y:S01]  /*15180*/  PRMT R18, R36, 0x4210, R19 ;  /* 0x0000421024127816 */ /* 0x000fe20000000013 */
[----:B------:R-:W-:Y:S01]  /*15190*/  IMAD R51, R212, 0x2, R137 ;  /* 0x00000002d4337824 */ /* 0x000fe200078e0289 */
[----:B------:R-:W-:Y:S01]  /*151a0*/  PRMT R19, R68, 0x5210, R19 ;  /* 0x0000521044137816 */ /* 0x000fe20000000013 */
[----:B------:R-:W1:Y:S02]  /*151b0*/  LDS.128 R44, [R168] ;  /* 0x00000000a82c7984 */ /* 0x000e640000000c00 */
[----:B------:R-:W-:Y:S01]  /*151c0*/  IMAD R33, R212, 0x2, R51 ;  /* 0x00000002d4217824 */ /* 0x000fe200078e0233 */
[----:B------:R-:W-:Y:S01]  /*151d0*/  PRMT R95, R96, 0x5210, R95 ;  /* 0x00005210605f7816 */ /* 0x000fe2000000005f */
[----:B------:R-:W-:Y:S02]  /*151e0*/  BAR.SYNC.DEFER_BLOCKING 0x0 ;  /* 0x0000000000007b1d */ /* 0x000fe40000010000 */
[----:B------:R-:W-:Y:S01]  /*151f0*/  IMAD R129, R212, 0x4, R33 ;  /* 0x00000004d4817824 */ /* 0x000fe200078e0221 */
[----:B0-----:R-:W-:-:S02]  /*15200*/  PRMT R113, R74, 0x7773, RZ ;  /* 0x000077734a717816 */ /* 0x001fc400000000ff */
[----:B------:R-:W-:Y:S01]  /*15210*/  PRMT R133, R74, 0x7772, RZ ;  /* 0x000077724a857816 */ /* 0x000fe200000000ff */
[----:B------:R-:W-:Y:S01]  /*15220*/  IMAD R125, R212, 0x2, R129 ;  /* 0x00000002d47d7824 */ /* 0x000fe200078e0281 */
[C---:B------:R-:W-:Y:S02]  /*15230*/  PRMT R145, R74.reuse, 0x7771, RZ ;  /* 0x000077714a917816 */ /* 0x040fe400000000ff */
[----:B------:R-:W-:Y:S01]  /*15240*/  PRMT R62, R74, 0x7770, RZ ;  /* 0x000077704a3e7816 */ /* 0x000fe200000000ff */
[----:B------:R-:W-:Y:S01]  /*15250*/  IMAD R49, R212, 0x2, R125 ;  /* 0x00000002d4317824 */ /* 0x000fe200078e027d */
[C---:B------:R-:W-:Y:S02]  /*15260*/  PRMT R96, R76.reuse, 0x7773, RZ ;  /* 0x000077734c607816 */ /* 0x040fe400000000ff */
[----:B------:R-:W-:Y:S01]  /*15270*/  PRMT R54, R76, 0x7771, RZ ;  /* 0x000077714c367816 */ /* 0x000fe200000000ff */
[----:B------:R-:W-:Y:S01]  /*15280*/  IMAD R123, R212, 0x2, R49 ;  /* 0x00000002d47b7824 */ /* 0x000fe200078e0231 */
[----:B------:R-:W-:-:S02]  /*15290*/  PRMT R66, R76, 0x7770, RZ ;  /* 0x000077704c427816 */ /* 0x000fc400000000ff */
[----:B------:R-:W-:Y:S01]  /*152a0*/  PRMT R119, R72, 0x7773, RZ ;  /* 0x0000777348777816 */ /* 0x000fe200000000ff */
[----:B------:R-:W-:Y:S01]  /*152b0*/  IMAD R121, R212, 0x2, R123 ;  /* 0x00000002d4797824 */ /* 0x000fe200078e027b */
[C---:B------:R-:W-:Y:S02]  /*152c0*/  PRMT R135, R72.reuse, 0x7772, RZ ;  /* 0x0000777248877816 */ /* 0x040fe400000000ff */
[----:B------:R-:W-:Y:S01]  /*152d0*/  PRMT R48, R72, 0x7771, RZ ;  /* 0x0000777148307816 */ /* 0x000fe200000000ff */
[----:B------:R-:W-:Y:S01]  /*152e0*/  IMAD R117, R212, 0x2, R121 ;  /* 0x00000002d4757824 */ /* 0x000fe200078e0279 */
[----:B------:R-:W-:Y:S01]  /*152f0*/  PRMT R50, R72, 0x7770, RZ ;  /* 0x0000777048327816 */ /* 0x000fe200000000ff */
[----:B------:R0:W-:Y:S02]  /*15300*/  STSM.16.M88.4 [R2], R4 ;  /* 0x0000000402007844 */ /* 0x0001e40000000200 */
[C---:B------:R-:W-:Y:S01]  /*15310*/  IMAD R25, R212.reuse, 0x2, R117 ;  /* 0x00000002d4197824 */ /* 0x040fe200078e0275 */
[----:B------:R-:W-:Y:S01]  /*15320*/  PRMT R64, R77, 0x7770, RZ ;  /* 0x000077704d407816 */ /* 0x000fe200000000ff */
[----:B------:R-:W-:Y:S02]  /*15330*/  BAR.SYNC.DEFER_BLOCKING 0x0 ;  /* 0x0000000000007b1d */ /* 0x000fe40000010000 */
[----:B------:R-:W-:Y:S01]  /*15340*/  IMAD R27, R212, 0x4, R25 ;  /* 0x00000004d41b7824 */ /* 0x000fe200078e0219 */
[----:B------:R-:W-:-:S02]  /*15350*/  PRMT R40, R79, 0x7771, RZ ;  /* 0x000077714f287816 */ /* 0x000fc400000000ff */
[----:B------:R-:W-:Y:S01]  /*15360*/  PRMT R36, R77, 0x7772, RZ ;  /* 0x000077724d247816 */ /* 0x000fe200000000ff */
[----:B------:R-:W-:Y:S01]  /*15370*/  IMAD R29, R212, 0x2, R27 ;  /* 0x00000002d41d7824 */ /* 0x000fe200078e021b */
[----:B------:R-:W-:Y:S02]  /*15380*/  PRMT R82, R79, 0x7773, RZ ;  /* 0x000077734f527816 */ /* 0x000fe400000000ff */
[----:B-1----:R-:W-:Y:S01]  /*15390*/  PRMT R71, R44, 0x7773, RZ ;  /* 0x000077732c477816 */ /* 0x002fe200000000ff */
[----:B------:R-:W-:Y:S01]  /*153a0*/  IMAD R31, R212, 0x2, R29 ;  /* 0x00000002d41f7824 */ /* 0x000fe200078e021d */
[----:B------:R-:W-:Y:S02]  /*153b0*/  PRMT R105, R44, 0x7771, RZ ;  /* 0x000077712c697816 */ /* 0x000fe400000000ff */
[----:B0-----:R-:W-:Y:S01]  /*153c0*/  LOP3.LUT R7, R118, 0xffff, RZ, 0xc0, !PT ;  /* 0x0000ffff76077812 */ /* 0x001fe200078ec0ff */
[----:B------:R-:W-:Y:S01]  /*153d0*/  IMAD R35, R212, 0x2, R31 ;  /* 0x00000002d4237824 */ /* 0x000fe200078e021f */
[----:B------:R-:W-:-:S02]  /*153e0*/  PRMT R4, R30, 0x4210, R9 ;  /* 0x000042101e047816 */ /* 0x000fc40000000009 */
[----:B------:R-:W-:Y:S01]  /*153f0*/  PRMT R6, R38, 0x4210, R7 ;  /* 0x0000421026067816 */ /* 0x000fe20000000007 */
[----:B------:R-:W-:Y:S01]  /*15400*/  IMAD R39, R212, 0x2, R35 ;  /* 0x00000002d4277824 */ /* 0x000fe200078e0223 */
[----:B------:R-:W-:Y:S01]  /*15410*/  PRMT R5, R52, 0x5210, R9 ;  /* 0x0000521034057816 */ /* 0x000fe20000000009 */
[----:B------:R-:W-:Y:S01]  /*15420*/  IMAD R9, R214, UR5, RZ ;  /* 0x00000005d6097c24 */ /* 0x000fe2000f8e02ff */
[----:B------:R-:W-:Y:S01]  /*15430*/  PRMT R7, R56, 0x5210, R7 ;  /* 0x0000521038077816 */ /* 0x000fe20000000007 */
[----:B------:R-:W-:Y:S01]  /*15440*/  IMAD R41, R212, 0x2, R39 ;  /* 0x00000002d4297824 */ /* 0x000fe200078e0227 */
[----:B------:R-:W-:Y:S01]  /*15450*/  USHF.R.S32.HI UR5, URZ, 0x1f, UR4 ;  /* 0x0000001f3f057899 */ /* 0x000fe20008011404 */
[----:B------:R-:W-:Y:S01]  /*15460*/  PRMT R38, R76, 0x7772, RZ ;  /* 0x000077724c267816 */ /* 0x000fe200000000ff */
[----:B------:R-:W0:Y:S01]  /*15470*/  LDS.128 R20, [R168] ;  /* 0x00000000a8147984 */ /* 0x000e220000000c00 */
[C---:B------:R-:W-:Y:S01]  /*15480*/  IMAD R43, R212.reuse, 0x2, R41 ;  /* 0x00000002d42b7824 */ /* 0x040fe200078e0229 */
[----:B--2---:R-:W-:Y:S01]  /*15490*/  IADD3 R80, P2, P3, R9, UR4, R80 ;  /* 0x0000000409507c10 */ /* 0x004fe2000fb5e050 */
[----:B------:R-:W-:Y:S01]  /*154a0*/  ULDC UR4, c[0x0][0x27c] ;  /* 0x00009f0000047ab9 */ /* 0x000fe20000000800 */
[----:B------:R-:W-:Y:S01]  /*154b0*/  BAR.SYNC.DEFER_BLOCKING 0x0 ;  /* 0x0000000000007b1d */ /* 0x000fe20000010000 */
[C---:B------:R-:W-:Y:S01]  /*154c0*/  IMAD R61, R212.reuse, 0x4, R43 ;  /* 0x00000004d43d7824 */ /* 0x040fe200078e022b */
[----:B------:R-:W-:Y:S01]  /*154d0*/  PRMT R56, R79, 0x7770, RZ ;  /* 0x000077704f387816 */ /* 0x000fe200000000ff */
[----:B------:R-:W-:Y:S01]  /*154e0*/  UIMAD UR4, UR20, UR4, URZ ;  /* 0x00000004140472a4 */ /* 0x000fe2000f8e023f */
[----:B------:R-:W-:Y:S01]  /*154f0*/  PRMT R52, R77, 0x7771, RZ ;  /* 0x000077714d347816 */ /* 0x000fe200000000ff */
[----:B------:R-:W-:Y:S01]  /*15500*/  IMAD R57, R212, 0x2, R61 ;  /* 0x00000002d4397824 */ /* 0x000fe200078e023d */
[----:B------:R-:W-:Y:S01]  /*15510*/  PRMT R37, R44, 0x7770, RZ ;  /* 0x000077702c257816 */ /* 0x000fe200000000ff */
[----:B------:R-:W-:Y:S01]  /*15520*/  USHF.L.U32 UR6, UR4, 0x2, URZ ;  /* 0x0000000204067899 */ /* 0x000fe2000800063f */
[----:B------:R-:W-:Y:S01]  /*15530*/  PRMT R30, R79, 0x7772, RZ ;  /* 0x000077724f1e7816 */ /* 0x000fe200000000ff */
[----:B------:R-:W-:Y:S01]  /*15540*/  IMAD R53, R212, 0x2, R57 ;  /* 0x00000002d4357824 */ /* 0x000fe200078e0239 */
[----:B------:R-:W-:-:S02]  /*15550*/  PRMT R32, R73, 0x7770, RZ ;  /* 0x0000777049207816 */ /* 0x000fc400000000ff */
[----:B------:R-:W-:Y:S01]  /*15560*/  PRMT R60, R75, 0x7770, RZ ;  /* 0x000077704b3c7816 */ /* 0x000fe200000000ff */
[C---:B------:R-:W-:Y:S01]  /*15570*/  IMAD R55, R212.reuse, 0x2, R53 ;  /* 0x00000002d4377824 */ /* 0x040fe200078e0235 */
[C---:B------:R-:W-:Y:S02]  /*15580*/  PRMT R115, R73.reuse, 0x7773, RZ ;  /* 0x0000777349737816 */ /* 0x040fe400000000ff */
[C---:B------:R-:W-:Y:S01]  /*15590*/  PRMT R131, R73.reuse, 0x7772, RZ ;  /* 0x0000777249837816 */ /* 0x040fe200000000ff */
[----:B------:R-:W-:Y:S01]  /*155a0*/  IMAD R59, R212, 0x2, R55 ;  /* 0x00000002d43b7824 */ /* 0x000fe200078e0237 */
[----:B------:R-:W-:Y:S02]  /*155b0*/  PRMT R165, R73, 0x7771, RZ ;  /* 0x0000777149a57816 */ /* 0x000fe400000000ff */
[----:B------:R-:W-:Y:S01]  /*155c0*/  PRMT R73, R46, 0x7773, RZ ;  /* 0x000077732e497816 */ /* 0x000fe200000000ff */
[----:B------:R-:W-:Y:S01]  /*155d0*/  IMAD R67, R212, 0x2, R59 ;  /* 0x00000002d4437824 */ /* 0x000fe200078e023b */
[----:B------:R-:W-:Y:S01]  /*155e0*/  PRMT R79, R46, 0x7772, RZ ;  /* 0x000077722e4f7816 */ /* 0x000fe200000000ff */
[----:B------:R-:W-:Y:S02]  /*155f0*/  STSM.16.M88.4 [R2], R16 ;  /* 0x0000001002007844 */ /* 0x000fe40000000200 */
[----:B------:R-:W-:Y:S01]  /*15600*/  IMAD R69, R212, 0x2, R67 ;  /* 0x00000002d4457824 */ /* 0x000fe200078e0243 */
[----:B------:R-:W-:Y:S01]  /*15610*/  PRMT R97, R46, 0x7771, RZ ;  /* 0x000077712e617816 */ /* 0x000fe200000000ff */
[----:B------:R-:W-:Y:S02]  /*15620*/  BAR.SYNC.DEFER_BLOCKING 0x0 ;  /* 0x0000000000007b1d */ /* 0x000fe40000010000 */
[----:B------:R-:W-:Y:S01]  /*15630*/  IMAD R88, R212, 0x4, R69 ;  /* 0x00000004d4587824 */ /* 0x000fe200078e0245 */
[----:B------:R-:W-:-:S02]  /*15640*/  PRMT R109, R46, 0x7770, RZ ;  /* 0x000077702e6d7816 */ /* 0x000fc400000000ff */
[C---:B------:R-:W-:Y:S01]  /*15650*/  PRMT R111, R75.reuse, 0x7773, RZ ;  /* 0x000077734b6f7816 */ /* 0x040fe200000000ff */
[----:B------:R-:W-:Y:S01]  /*15660*/  IMAD R90, R212, 0x2, R88 ;  /* 0x00000002d45a7824 */ /* 0x000fe200078e0258 */
[----:B------:R-:W-:Y:S02]  /*15670*/  PRMT R127, R75, 0x7772, RZ ;  /* 0x000077724b7f7816 */ /* 0x000fe400000000ff */
[----:B0-----:R-:W-:Y:S01]  /*15680*/  PRMT R194, R22, 0x7773, RZ ;  /* 0x0000777316c27816 */ /* 0x001fe200000000ff */
[----:B------:R-:W-:Y:S01]  /*15690*/  IMAD R83, R212, 0x2, R90 ;  /* 0x00000002d4537824 */ /* 0x000fe200078e025a */
[C---:B------:R-:W-:Y:S02]  /*156a0*/  PRMT R204, R22.reuse, 0x7772, RZ ;  /* 0x0000777216cc7816 */ /* 0x040fe400000000ff */
[C---:B------:R-:W-:Y:S02]  /*156b0*/  PRMT R205, R22.reuse, 0x7771, RZ ;  /* 0x0000777116cd7816 */ /* 0x040fe400000000ff */
[----:B------:R-:W-:-:S02]  /*156c0*/  PRMT R215, R22, 0x7770, RZ ;  /* 0x0000777016d77816 */ /* 0x000fc400000000ff */
[C---:B------:R-:W-:Y:S02]  /*156d0*/  PRMT R198, R20.reuse, 0x7773, RZ ;  /* 0x0000777314c67816 */ /* 0x040fe400000000ff */
[C---:B------:R-:W-:Y:S02]  /*156e0*/  PRMT R208, R20.reuse, 0x7772, RZ ;  /* 0x0000777214d07816 */ /* 0x040fe400000000ff */
[C---:B------:R-:W-:Y:S02]  /*156f0*/  PRMT R251, R20.reuse, 0x7771, RZ ;  /* 0x0000777114fb7816 */ /* 0x040fe400000000ff */
[----:B------:R-:W-:Y:S01]  /*15700*/  PRMT R202, R20, 0x7770, RZ ;  /* 0x0000777014ca7816 */ /* 0x000fe200000000ff */
[----:B------:R-:W0:Y:S01]  /*15710*/  LDS.128 R184, [R168] ;  /* 0x00000000a8b87984 */ /* 0x000e220000000c00 */
[----:B------:R-:W-:Y:S02]  /*15720*/  PRMT R139, R75, 0x7771, RZ ;  /* 0x000077714b8b7816 */ /* 0x000fe400000000ff */
[C---:B------:R-:W-:Y:S01]  /*15730*/  PRMT R75, R45.reuse, 0x7773, RZ ;  /* 0x000077732d4b7816 */ /* 0x040fe200000000ff */
[----:B------:R-:W-:Y:S01]  /*15740*/  BAR.SYNC.DEFER_BLOCKING 0x0 ;  /* 0x0000000000007b1d */ /* 0x000fe20000010000 */
[----:B------:R-:W-:-:S02]  /*15750*/  PRMT R91, R45, 0x7772, RZ ;  /* 0x000077722d5b7816 */ /* 0x000fc400000000ff */
[C---:B------:R-:W-:Y:S02]  /*15760*/  PRMT R63, R45.reuse, 0x7771, RZ ;  /* 0x000077712d3f7816 */ /* 0x040fe400000000ff */
[----:B------:R-:W-:Y:S02]  /*15770*/  PRMT R107, R45, 0x7770, RZ ;  /* 0x000077702d6b7816 */ /* 0x000fe400000000ff */
[C---:B------:R-:W-:Y:S02]  /*15780*/  PRMT R65, R47.reuse, 0x7773, RZ ;  /* 0x000077732f417816 */ /* 0x040fe400000000ff */
[----:B------:R-:W-:Y:S02]  /*15790*/  PRMT R45, R47, 0x7770, RZ ;  /* 0x000077702f2d7816 */ /* 0x000fe400000000ff */
[C---:B------:R-:W-:Y:S02]  /*157a0*/  PRMT R196, R21.reuse, 0x7773, RZ ;  /* 0x0000777315c47816 */ /* 0x040fe400000000ff */
[----:B------:R-:W-:-:S02]  /*157b0*/  PRMT R206, R21, 0x7772, RZ ;  /* 0x0000777215ce7816 */ /* 0x000fc400000000ff */
[C---:B------:R-:W-:Y:S02]  /*157c0*/  PRMT R211, R21.reuse, 0x7771, RZ ;  /* 0x0000777115d37816 */ /* 0x040fe400000000ff */
[----:B------:R-:W-:Y:S02]  /*157d0*/  PRMT R207, R21, 0x7770, RZ ;  /* 0x0000777015cf7816 */ /* 0x000fe400000000ff */
[C---:B------:R-:W-:Y:S02]  /*157e0*/  PRMT R192, R23.reuse, 0x7773, RZ ;  /* 0x0000777317c07816 */ /* 0x040fe400000000ff */
[C---:B------:R-:W-:Y:S02]  /*157f0*/  PRMT R200, R23.reuse, 0x7772, RZ ;  /* 0x0000777217c87816 */ /* 0x040fe400000000ff */
[C---:B------:R-:W-:Y:S01]  /*15800*/  PRMT R210, R23.reuse, 0x7771, RZ ;  /* 0x0000777117d27816 */ /* 0x040fe200000000ff */
[----:B------:R-:W-:Y:S01]  /*15810*/  STSM.16.M88.4 [R2], R4 ;  /* 0x0000000402007844 */ /* 0x000fe20000000200 */
[----:B------:R-:W-:Y:S01]  /*15820*/  PRMT R209, R23, 0x7770, RZ ;  /* 0x0000777017d17816 */ /* 0x000fe200000000ff */
[----:B------:R-:W-:Y:S01]  /*15830*/  BAR.SYNC.DEFER_BLOCKING 0x0 ;  /* 0x0000000000007b1d */ /* 0x000fe20000010000 */
[----:B0-----:R-:W-:-:S02]  /*15840*/  PRMT R247, R184, 0x7773, RZ ;  /* 0x00007773b8f77816 */ /* 0x001fc400000000ff */
[C---:B------:R-:W-:Y:S02]  /*15850*/  PRMT R174, R184.reuse, 0x7772, RZ ;  /* 0x00007772b8ae7816 */ /* 0x040fe400000000ff */
[C---:B------:R-:W-:Y:S02]  /*15860*/  PRMT R182, R184.reuse, 0x7771, RZ ;  /* 0x00007771b8b67816 */ /* 0x040fe400000000ff */
[----:B------:R-:W-:Y:S02]  /*15870*/  PRMT R190, R184, 0x7770, RZ ;  /* 0x00007770b8be7816 */ /* 0x000fe400000000ff */
[C---:B------:R-:W-:Y:S02]  /*15880*/  PRMT R241, R187.reuse, 0x7773, RZ ;  /* 0x00007773bbf17816 */ /* 0x040fe400000000ff */
[C---:B------:R-:W-:Y:S02]  /*15890*/  PRMT R249, R187.reuse, 0x7772, RZ ;  /* 0x00007772bbf97816 */ /* 0x040fe400000000ff */
[----:B------:R-:W-:-:S02]  /*158a0*/  PRMT R176, R187, 0x7771, RZ ;  /* 0x00007771bbb07816 */ /* 0x000fc400000000ff */
[----:B------:R-:W-:Y:S01]  /*158b0*/  PRMT R184, R187, 0x7770, RZ ;  /* 0x00007770bbb87816 */ /* 0x000fe200000000ff */
[----:B------:R-:W0:Y:S01]  /*158c0*/  LDS.128 R16, [R168] ;  /* 0x00000000a8107984 */ /* 0x000e220000000c00 */
[C---:B------:R-:W-:Y:S02]  /*158d0*/  PRMT R245, R185.reuse, 0x7773, RZ ;  /* 0x00007773b9f57816 */ /* 0x040fe400000000ff */
[C---:B------:R-:W-:Y:S01]  /*158e0*/  PRMT R172, R185.reuse, 0x7772, RZ ;  /* 0x00007772b9ac7816 */ /* 0x040fe200000000ff */
[----:B------:R-:W-:Y:S01]  /*158f0*/  BAR.SYNC.DEFER_BLOCKING 0x0 ;  /* 0x0000000000007b1d */ /* 0x000fe20000010000 */
[C---:B------:R-:W-:Y:S02]  /*15900*/  PRMT R180, R185.reuse, 0x7771, RZ ;  /* 0x00007771b9b47816 */ /* 0x040fe400000000ff */
[----:B------:R-:W-:Y:S02]  /*15910*/  PRMT R188, R185, 0x7770, RZ ;  /* 0x00007770b9bc7816 */ /* 0x000fe400000000ff */
[----:B------:R-:W-:-:S02]  /*15920*/  PRMT R243, R186, 0x7773, RZ ;  /* 0x00007773baf37816 */ /* 0x000fc400000000ff */
[C---:B------:R-:W-:Y:S02]  /*15930*/  PRMT R170, R186.reuse, 0x7772, RZ ;  /* 0x00007772baaa7816 */ /* 0x040fe400000000ff */
[C---:B------:R-:W-:Y:S02]  /*15940*/  PRMT R178, R186.reuse, 0x7771, RZ ;  /* 0x00007771bab27816 */ /* 0x040fe400000000ff */
[----:B------:R-:W-:Y:S01]  /*15950*/  PRMT R186, R186, 0x7770, RZ ;  /* 0x00007770baba7816 */ /* 0x000fe200000000ff */
[----:B------:R1:W-:Y:S01]  /*15960*/  STSM.16.M88.4 [R2], R84 ;  /* 0x0000005402007844 */ /* 0x0003e20000000200 */
[----:B------:R-:W-:Y:S01]  /*15970*/  BAR.SYNC.DEFER_BLOCKING 0x0 ;  /* 0x0000000000007b1d */ /* 0x000fe20000010000 */
[C---:B0-----:R-:W-:Y:S02]  /*15980*/  PRMT R169, R17.reuse, 0x7773, RZ ;  /* 0x0000777311a97816 */ /* 0x041fe400000000ff */
[----:B------:R-:W-:Y:S01]  /*15990*/  PRMT R221, R17, 0x7772, RZ ;  /* 0x0000777211dd7816 */ /* 0x000fe200000000ff */
[----:B-1----:R-:W-:Y:S01]  /*159a0*/  IMAD R85, R212, 0x2, R83 ;  /* 0x00000002d4557824 */ /* 0x002fe200078e0253 */
[----:B------:R-:W-:-:S02]  /*159b0*/  PRMT R84, R78, 0x7773, RZ ;  /* 0x000077734e547816 */ /* 0x000fc400000000ff */
[C---:B------:R-:W-:Y:S01]  /*159c0*/  PRMT R229, R17.reuse, 0x7771, RZ ;  /* 0x0000777111e57816 */ /* 0x040fe200000000ff */
[----:B------:R-:W-:Y:S01]  /*159d0*/  IMAD R87, R212, 0x2, R85 ;  /* 0x00000002d4577824 */ /* 0x000fe200078e0255 */
[----:B------:R-:W-:Y:S02]  /*159e0*/  PRMT R237, R17, 0x7770, RZ ;  /* 0x0000777011ed7816 */ /* 0x000fe400000000ff */
[----:B------:R-:W-:Y:S01]  /*159f0*/  LEA.HI R17, R0, 0xe, RZ, 0x1a ;  /* 0x0000000e00117811 */ /* 0x000fe200078fd0ff */
[----:B------:R-:W-:Y:S01]  /*15a00*/  IMAD R89, R212, 0x2, R87 ;  /* 0x00000002d4597824 */ /* 0x000fe200078e0257 */
[C---:B------:R-:W-:Y:S02]  /*15a10*/  PRMT R167, R16.reuse, 0x7773, RZ ;  /* 0x0000777310a77816 */ /* 0x040fe400000000ff */
[----:B------:R-:W-:Y:S01]  /*15a20*/  PRMT R223, R16, 0x7772, RZ ;  /* 0x0000777210df7816 */ /* 0x000fe200000000ff */
[----:B------:R-:W0:Y:S01]  /*15a30*/  LDS.128 R4, [R168] ;  /* 0x00000000a8047984 */ /* 0x000e220000000c00 */
[----:B------:R-:W-:Y:S01]  /*15a40*/  IMAD R78, R212, 0x2, R89 ;  /* 0x00000002d44e7824 */ /* 0x000fe200078e0259 */
[----:B------:R-:W-:Y:S01]  /*15a50*/  PRMT R231, R16, 0x7771, RZ ;  /* 0x0000777110e77816 */ /* 0x000fe200000000ff */
[----:B------:R-:W-:Y:S02]  /*15a60*/  BAR.SYNC.DEFER_BLOCKING 0x0 ;  /* 0x0000000000007b1d */ /* 0x000fe40000010000 */
[----:B------:R-:W-:Y:S01]  /*15a70*/  IMAD R70, R212, 0x4, R78 ;  /* 0x00000004d4467824 */ /* 0x000fe200078e024e */
[----:B------:R-:W-:-:S02]  /*15a80*/  PRMT R239, R16, 0x7770, RZ ;  /* 0x0000777010ef7816 */ /* 0x000fc400000000ff */
        /* <DEDUP_REMOVED lines=9> */
[C---:B------:R-:W-:Y:S02]  /*15b20*/  PRMT R177, R19.reuse, 0x7773, RZ ;  /* 0x0000777313b17816 */ /* 0x040fe400000000ff */
[C---:B------:R-:W-:Y:S02]  /*15b30*/  PRMT R217, R19.reuse, 0x7772, RZ ;  /* 0x0000777213d97816 */ /* 0x040fe400000000ff */
[C---:B------:R-:W-:Y:S02]  /*15b40*/  PRMT R225, R19.reuse, 0x7771, RZ ;  /* 0x0000777113e17816 */ /* 0x040fe400000000ff */
[----:B------:R-:W-:Y:S01]  /*15b50*/  PRMT R233, R19, 0x7770, RZ ;  /* 0x0000777013e97816 */ /* 0x000fe200000000ff */
[----:B------:R1:W-:Y:S01]  /*15b60*/  STSM.16.M88.4 [R2], R92 ;  /* 0x0000005c02007844 */ /* 0x0003e20000000200 */
[----:B------:R-:W-:Y:S02]  /*15b70*/  LEA.HI R19, R0, 0x3e, RZ, 0x1a ;  /* 0x0000003e00137811 */ /* 0x000fe400078fd0ff */
[----:B0-----:R-:W-:-:S02]  /*15b80*/  PRMT R189, R6, 0x7773, RZ ;  /* 0x0000777306bd7816 */ /* 0x001fc400000000ff */
[C---:B------:R-:W-:Y:S02]  /*15b90*/  PRMT R191, R6.reuse, 0x7772, RZ ;  /* 0x0000777206bf7816 */ /* 0x040fe400000000ff */
[----:B-1----:R-:W-:Y:S02]  /*15ba0*/  SHF.R.S32.HI R2, RZ, 0x1f, R9 ;  /* 0x0000001fff027819 */ /* 0x002fe40000011409 */
[----:B------:R-:W-:Y:S02]  /*15bb0*/  PRMT R193, R6, 0x7771, RZ ;  /* 0x0000777106c17816 */ /* 0x000fe400000000ff */
[----:B------:R-:W-:Y:S01]  /*15bc0*/  IADD3.X R81, R2, UR5, R81, P2, P3 ;  /* 0x0000000502517c10 */ /* 0x000fe200097e6451 */
[----:B------:R-:W-:Y:S01]  /*15bd0*/  UIMAD.WIDE UR4, UR4, 0x4, URZ ;  /* 0x00000004040478a5 */ /* 0x000fe2000f8e023f */
[-C--:B------:R-:W-:Y:S02]  /*15be0*/  IADD3 R8, P3, R103, R80.reuse, RZ ;  /* 0x0000005067087210 */ /* 0x080fe40007f7e0ff */
[----:B------:R-:W-:-:S02]  /*15bf0*/  IADD3 R2, P2, R3, R80, RZ ;  /* 0x0000005003027210 */ /* 0x000fc40007f5e0ff */
[-C--:B------:R-:W-:Y:S01]  /*15c00*/  LEA.HI.X.SX32 R9, R103, R81.reuse, 0x1, P3 ;  /* 0x0000005167097211 */ /* 0x080fe200018f0eff */
[----:B------:R-:W-:Y:S01]  /*15c10*/  IMAD R103, R212, 0x2, R101 ;  /* 0x00000002d4677824 */ /* 0x000fe200078e0265 */
[----:B------:R-:W-:Y:S01]  /*15c20*/  LEA.HI.X.SX32 R3, R3, R81, 0x1, P2 ;  /* 0x0000005103037211 */ /* 0x000fe200010f0eff */
[----:B------:R-:W-:Y:S01]  /*15c30*/  BAR.SYNC.DEFER_BLOCKING 0x0 ;  /* 0x0000000000007b1d */ /* 0x000fe20000010000 */
[----:B------:R-:W-:Y:S01]  /*15c40*/  PRMT R203, R6, 0x7770, RZ ;  /* 0x0000777006cb7816 */ /* 0x000fe200000000ff */
[----:B------:R-:W-:Y:S01]  /*15c50*/  IMAD R76, R212, 0x2, R103 ;  /* 0x00000002d44c7824 */ /* 0x000fe200078e0267 */
[----:B------:R-:W-:Y:S02]  /*15c60*/  IADD3 R6, P2, R14, R80, RZ ;  /* 0x000000500e067210 */ /* 0x000fe40007f5e0ff */
[----:B------:R-:W-:Y:S01]  /*15c70*/  PRMT R171, R4, 0x7773, RZ ;  /* 0x0000777304ab7816 */ /* 0x000fe200000000ff */
[----:B------:R-:W-:Y:S01]  /*15c80*/  IMAD R72, R212, 0x2, R76 ;  /* 0x00000002d4487824 */ /* 0x000fe200078e024c */
[----:B------:R-:W-:-:S02]  /*15c90*/  PRMT R173, R4, 0x7772, RZ ;  /* 0x0000777204ad7816 */ /* 0x000fc400000000ff */
[----:B------:R-:W-:Y:S01]  /*15ca0*/  PRMT R175, R4, 0x7771, RZ ;  /* 0x0000777104af7816 */ /* 0x000fe200000000ff */
[----:B------:R-:W-:Y:S01]  /*15cb0*/  IMAD R68, R212, 0x4, R72 ;  /* 0x00000004d4447824 */ /* 0x000fe200078e0248 */
[----:B------:R-:W-:Y:S02]  /*15cc0*/  PRMT R187, R4, 0x7770, RZ ;  /* 0x0000777004bb7816 */ /* 0x000fe400000000ff */
[C---:B------:R-:W-:Y:S02]  /*15cd0*/  PRMT R197, R7.reuse, 0x7773, RZ ;  /* 0x0000777307c57816 */ /* 0x040fe400000000ff */
[C---:B------:R-:W-:Y:S02]  /*15ce0*/  PRMT R199, R7.reuse, 0x7772, RZ ;  /* 0x0000777207c77816 */ /* 0x040fe400000000ff */
[C---:B------:R-:W-:Y:S02]  /*15cf0*/  PRMT R201, R7.reuse, 0x7771, RZ ;  /* 0x0000777107c97816 */ /* 0x040fe400000000ff */
[----:B------:R-:W-:-:S02]  /*15d00*/  PRMT R213, R7, 0x7770, RZ ;  /* 0x0000777007d57816 */ /* 0x000fc400000000ff */
[----:B------:R-:W-:Y:S02]  /*15d10*/  IADD3 R4, P3, R28, R80, RZ ;  /* 0x000000501c047210 */ /* 0x000fe40007f7e0ff */
[-C--:B------:R-:W-:Y:S01]  /*15d20*/  LEA.HI.X.SX32 R7, R14, R81.reuse, 0x1, P2 ;  /* 0x000000510e077211 */ /* 0x080fe200010f0eff */
[----:B------:R0:W-:Y:S01]  /*15d30*/  STG.E.U8 desc[UR48][R2.64], R66 ;  /* 0x0000004202007986 */ /* 0x0001e2000c101130 */
[C---:B------:R-:W-:Y:S02]  /*15d40*/  PRMT R181, R5.reuse, 0x7773, RZ ;  /* 0x0000777305b57816 */ /* 0x040fe400000000ff */
[C---:B------:R-:W-:Y:S01]  /*15d50*/  PRMT R183, R5.reuse, 0x7772, RZ ;  /* 0x0000777205b77816 */ /* 0x040fe200000000ff */
[----:B------:R1:W-:Y:S01]  /*15d60*/  STG.E.U8 desc[UR48][R8.64], R64 ;  /* 0x0000004008007986 */ /* 0x0003e2000c101130 */
[C---:B------:R-:W-:Y:S02]  /*15d70*/  PRMT R185, R5.reuse, 0x7771, RZ ;  /* 0x0000777105b97816 */ /* 0x040fe400000000ff */
[----:B------:R-:W-:Y:S01]  /*15d80*/  PRMT R195, R5, 0x7770, RZ ;  /* 0x0000777005c37816 */ /* 0x000fe200000000ff */
[----:B------:R2:W-:Y:S01]  /*15d90*/  STG.E.U8 desc[UR48][R6.64], R58 ;  /* 0x0000003a06007986 */ /* 0x0005e2000c101130 */
[----:B------:R-:W-:-:S02]  /*15da0*/  LEA.HI.X.SX32 R5, R28, R81, 0x1, P3 ;  /* 0x000000511c057211 */ /* 0x000fc400018f0eff */
[CC--:B------:R-:W-:Y:S01]  /*15db0*/  IADD3 R14, P2, R15.reuse, R80.reuse, RZ ;  /* 0x000000500f0e7210 */ /* 0x0c0fe20007f5e0ff */
[----:B0-----:R-:W-:Y:S01]  /*15dc0*/  IMAD R66, R212, 0x2, R68 ;  /* 0x00000002d4427824 */ /* 0x001fe200078e0244 */
[----:B------:R-:W-:Y:S01]  /*15dd0*/  IADD3 R2, P3, R26, R80, RZ ;  /* 0x000000501a027210 */ /* 0x000fe20007f7e0ff */
[----:B------:R0:W-:Y:S01]  /*15de0*/  STG.E.U8 desc[UR48][R4.64], R56 ;  /* 0x0000003804007986 */ /* 0x0001e2000c101130 */
[-C--:B------:R-:W-:Y:S01]  /*15df0*/  LEA.HI.X.SX32 R15, R15, R81.reuse, 0x1, P2 ;  /* 0x000000510f0f7211 */ /* 0x080fe200010f0eff */
[----:B-1----:R-:W-:Y:S01]  /*15e00*/  IMAD R64, R212, 0x2, R66 ;  /* 0x00000002d4407824 */ /* 0x002fe200078e0242 */
[----:B------:R-:W-:Y:S01]  /*15e10*/  LEA.HI.X.SX32 R3, R26, R81, 0x1, P3 ;  /* 0x000000511a037211 */ /* 0x000fe200018f0eff */
[----:B------:R-:W-:Y:S01]  /*15e20*/  IMAD R9, R17, R212, RZ ;  /* 0x000000d411097224 */ /* 0x000fe200078e02ff */
[----:B------:R-:W-:Y:S01]  /*15e30*/  IADD3 R16, P2, R24, R80, RZ ;  /* 0x0000005018107210 */ /* 0x000fe20007f5e0ff */
[----:B--2---:R-:W-:Y:S01]  /*15e40*/  IMAD R58, R212, 0x2, R64 ;  /* 0x00000002d43a7824 */ /* 0x004fe200078e0240 */
[----:B------:R1:W-:Y:S01]  /*15e50*/  STG.E.U8 desc[UR48][R14.64], R54 ;  /* 0x000000360e007986 */ /* 0x0003e2000c101130 */
[----:B------:R-:W-:-:S02]  /*15e60*/  PRMT R93, R44, 0x7772, RZ ;  /* 0x000077722c5d7816 */ /* 0x000fc400000000ff */
[-C--:B------:R-:W-:Y:S01]  /*15e70*/  IADD3 R8, P3, R9, R80.reuse, RZ ;  /* 0x0000005009087210 */ /* 0x080fe20007f7e0ff */
[----:B------:R2:W-:Y:S01]  /*15e80*/  STG.E.U8 desc[UR48][R2.64], R52 ;  /* 0x0000003402007986 */ /* 0x0005e2000c101130 */
[----:B0-----:R-:W-:Y:S01]  /*15e90*/  IMAD R56, R212, 0x2, R58 ;  /* 0x00000002d4387824 */ /* 0x001fe200078e023a */
[-C--:B------:R-:W-:Y:S02]  /*15ea0*/  LEA.HI.X.SX32 R17, R24, R81.reuse, 0x1, P2 ;  /* 0x0000005118117211 */ /* 0x080fe400010f0eff */
[-C--:B------:R-:W-:Y:S02]  /*15eb0*/  IADD3 R4, P2, R163, R80.reuse, RZ ;  /* 0x00000050a3047210 */ /* 0x080fe40007f5e0ff */
[----:B------:R-:W-:Y:S01]  /*15ec0*/  LEA.HI.X.SX32 R9, R9, R81, 0x1, P3 ;  /* 0x0000005109097211 */ /* 0x000fe200018f0eff */
[----:B------:R0:W-:Y:S01]  /*15ed0*/  STG.E.U8 desc[UR48][R16.64], R42 ;  /* 0x0000002a10007986 */ /* 0x0001e2000c101130 */
[----:B-1----:R-:W-:Y:S01]  /*15ee0*/  IMAD R54, R212, 0x2, R56 ;  /* 0x00000002d4367824 */ /* 0x002fe200078e0238 */
[----:B------:R-:W-:-:S02]  /*15ef0*/  IADD3 R6, P3, R161, R80, RZ ;  /* 0x00000050a1067210 */ /* 0x000fc40007f7e0ff */
[-C--:B------:R-:W-:Y:S01]  /*15f00*/  LEA.HI.X.SX32 R5, R163, R81.reuse, 0x1, P2 ;  /* 0x00000051a3057211 */ /* 0x080fe200010f0eff */
[C---:B--2---:R-:W-:Y:S01]  /*15f10*/  IMAD R52, R212.reuse, 0x2, R54 ;  /* 0x00000002d4347824 */ /* 0x044fe200078e0236 */
[----:B------:R1:W-:Y:S01]  /*15f20*/  STG.E.U8 desc[UR48][R8.64], R40 ;  /* 0x0000002808007986 */ /* 0x0003e2000c101130 */
[-C--:B------:R-:W-:Y:S02]  /*15f30*/  IADD3 R14, P2, R159, R80.reuse, RZ ;  /* 0x000000509f0e7210 */ /* 0x080fe40007f5e0ff */
[C---:B------:R-:W-:Y:S01]  /*15f40*/  IMAD R44, R212.reuse, 0x4, R52 ;  /* 0x00000004d42c7824 */ /* 0x040fe200078e0234 */
[-C--:B------:R-:W-:Y:S01]  /*15f50*/  LEA.HI.X.SX32 R7, R161, R81.reuse, 0x1, P3 ;  /* 0x00000051a1077211 */ /* 0x080fe200018f0eff */
[----:B------:R2:W-:Y:S01]  /*15f60*/  STG.E.U8 desc[UR48][R4.64], R38 ;  /* 0x0000002604007986 */ /* 0x0005e2000c101130 */
[-C--:B------:R-:W-:Y:S01]  /*15f70*/  IADD3 R2, P3, R157, R80.reuse, RZ ;  /* 0x000000509d027210 */ /* 0x080fe20007f7e0ff */
[----:B0-----:R-:W-:Y:S01]  /*15f80*/  IMAD R42, R212, 0x2, R44 ;  /* 0x00000002d42a7824 */ /* 0x001fe200078e022c */
[-C--:B------:R-:W-:Y:S01]  /*15f90*/  LEA.HI.X.SX32 R15, R159, R81.reuse, 0x1, P2 ;  /* 0x000000519f0f7211 */ /* 0x080fe200010f0eff */
[----:B------:R0:W-:Y:S01]  /*15fa0*/  STG.E.U8 desc[UR48][R6.64], R36 ;  /* 0x0000002406007986 */ /* 0x0001e2000c101130 */
[----:B------:R-:W-:Y:S01]  /*15fb0*/  LEA.HI R17, R0, 0x1e, RZ, 0x1a ;  /* 0x0000001e00117811 */ /* 0x000fe200078fd0ff */
[C---:B-1----:R-:W-:Y:S01]  /*15fc0*/  IMAD R40, R212.reuse, 0x2, R42 ;  /* 0x00000002d4287824 */ /* 0x042fe200078e022a */
[-C--:B------:R-:W-:Y:S01]  /*15fd0*/  LEA.HI.X.SX32 R3, R157, R81.reuse, 0x1, P3 ;  /* 0x000000519d037211 */ /* 0x080fe200018f0eff */
[----:B------:R1:W-:Y:S01]  /*15fe0*/  STG.E.U8 desc[UR48][R14.64], R34 ;  /* 0x000000220e007986 */ /* 0x0003e2000c101130 */
[-C--:B------:R-:W-:Y:S01]  /*15ff0*/  IADD3 R8, P2, R155, R80.reuse, RZ ;  /* 0x000000509b087210 */ /* 0x080fe20007f5e0ff */
[C---:B--2---:R-:W-:Y:S01]  /*16000*/  IMAD R38, R212.reuse, 0x2, R40 ;  /* 0x00000002d4267824 */ /* 0x044fe200078e0228 */
[-C--:B------:R-:W-:Y:S01]  /*16010*/  IADD3 R4, P3, R153, R80.reuse, RZ ;  /* 0x0000005099047210 */ /* 0x080fe20007f7e0ff */
[----:B------:R2:W-:Y:S01]  /*16020*/  STG.E.U8 desc[UR48][R2.64], R30 ;  /* 0x0000001e02007986 */ /* 0x0005e2000c101130 */
[-C--:B------:R-:W-:Y:S01]  /*16030*/  LEA.HI.X.SX32 R9, R155, R81.reuse, 0x1, P2 ;  /* 0x000000519b097211 */ /* 0x080fe200010f0eff */
[C---:B0-----:R-:W-:Y:S01]  /*16040*/  IMAD R36, R212.reuse, 0x2, R38 ;  /* 0x00000002d4247824 */ /* 0x041fe200078e0226 */
[----:B------:R-:W-:Y:S01]  /*16050*/  IADD3 R16, P2, R151, R80, RZ ;  /* 0x0000005097107210 */ /* 0x000fe20007f5e0ff */
[----:B------:R-:W-:Y:S01]  /*16060*/  IMAD R7, R17, R212, RZ ;  /* 0x000000d411077224 */ /* 0x000fe200078e02ff */
[-C--:B------:R-:W-:Y:S01]  /*16070*/  LEA.HI.X.SX32 R5, R153, R81.reuse, 0x1, P3 ;  /* 0x0000005199057211 */ /* 0x080fe200018f0eff */
[----:B------:R0:W-:Y:S01]  /*16080*/  STG.E.U8 desc[UR48][R8.64], R96 ;  /* 0x0000006008007986 */ /* 0x0001e2000c101130 */
[----:B-1----:R-:W-:Y:S01]  /*16090*/  IMAD R34, R212, 0x2, R36 ;  /* 0x00000002d4227824 */ /* 0x002fe200078e0224 */
[----:B------:R-:W-:-:S02]  /*160a0*/  LEA.HI.X.SX32 R17, R151, R81, 0x1, P2 ;  /* 0x0000005197117211 */ /* 0x000fc400010f0eff */
[-C--:B------:R-:W-:Y:S01]  /*160b0*/  IADD3 R14, P3, R7, R80.reuse, RZ ;  /* 0x00000050070e7210 */ /* 0x080fe20007f7e0ff */
[----:B------:R1:W-:Y:S01]  /*160c0*/  STG.E.U8 desc[UR48][R4.64], R86 ;  /* 0x0000005604007986 */ /* 0x0003e2000c101130 */
[C---:B--2---:R-:W-:Y:S01]  /*160d0*/  IMAD R30, R212.reuse, 0x2, R34 ;  /* 0x00000002d41e7824 */ /* 0x044fe200078e0222 */
[-C--:B------:R-:W-:Y:S02]  /*160e0*/  IADD3 R6, P2, R149, R80.reuse, RZ ;  /* 0x0000005095067210 */ /* 0x080fe40007f5e0ff */
[-C--:B------:R-:W-:Y:S01]  /*160f0*/  LEA.HI.X.SX32 R15, R7, R81.reuse, 0x1, P3 ;  /* 0x00000051070f7211 */ /* 0x080fe200018f0eff */
[C---:B------:R-:W-:Y:S01]  /*16100*/  IMAD R28, R212.reuse, 0x4, R30 ;  /* 0x00000004d41c7824 */ /* 0x040fe200078e021e */
[-C--:B------:R-:W-:Y:S01]  /*16110*/  IADD3 R2, P3, R147, R80.reuse, RZ ;  /* 0x0000005093027210 */ /* 0x080fe20007f7e0ff */
[----:B------:R2:W-:Y:S01]  /*16120*/  STG.E.U8 desc[UR48][R16.64], R84 ;  /* 0x0000005410007986 */ /* 0x0005e2000c101130 */
[-C--:B------:R-:W-:Y:S01]  /*16130*/  LEA.HI.X.SX32 R7, R149, R81.reuse, 0x1, P2 ;  /* 0x0000005195077211 */ /* 0x080fe200010f0eff */
[C---:B------:R-:W-:Y:S01]  /*16140*/  IMAD R26, R212.reuse, 0x2, R28 ;  /* 0x00000002d41a7824 */ /* 0x040fe200078e021c */
[-C--:B0-----:R-:W-:Y:S01]  /*16150*/  IADD3 R8, P2, R141, R80.reuse, RZ ;  /* 0x000000508d087210 */ /* 0x081fe20007f5e0ff */
[----:B------:R0:W-:Y:S01]  /*16160*/  STG.E.U8 desc[UR48][R14.64], R82 ;  /* 0x000000520e007986 */ /* 0x0001e2000c101130 */
[-C--:B------:R-:W-:Y:S01]  /*16170*/  LEA.HI.X.SX32 R3, R147, R81.reuse, 0x1, P3 ;  /* 0x0000005193037211 */ /* 0x080fe200018f0eff */
[C---:B------:R-:W-:Y:S01]  /*16180*/  IMAD R24, R212.reuse, 0x2, R26 ;  /* 0x00000002d4187824 */ /* 0x040fe200078e021a */
[-C--:B-1----:R-:W-:Y:S01]  /*16190*/  IADD3 R4, P3, R143, R80.reuse, RZ ;  /* 0x000000508f047210 */ /* 0x082fe20007f7e0ff */
[----:B------:R1:W-:Y:S01]  /*161a0*/  STG.E.U8 desc[UR48][R6.64], R50 ;  /* 0x0000003206007986 */ /* 0x0003e2000c101130 */
[-C--:B------:R-:W-:Y:S01]  /*161b0*/  LEA.HI.X.SX32 R9, R141, R81.reuse, 0x1, P2 ;  /* 0x000000518d097211 */ /* 0x080fe200010f0eff */
[C---:B------:R-:W-:Y:S01]  /*161c0*/  IMAD R22, R212.reuse, 0x2, R24 ;  /* 0x00000002d4167824 */ /* 0x040fe200078e0218 */
[-C--:B------:R-:W-:Y:S01]  /*161d0*/  LEA.HI.X.SX32 R5, R143, R81.reuse, 0x1, P3 ;  /* 0x000000518f057211 */ /* 0x080fe200018f0eff */
[----:B------:R3:W-:Y:S01]  /*161e0*/  STG.E.U8 desc[UR48][R2.64], R32 ;  /* 0x0000002002007986 */ /* 0x0007e2000c101130 */
[-C--:B--2---:R-:W-:Y:S01]  /*161f0*/  IADD3 R16, P2, R137, R80.reuse, RZ ;  /* 0x0000005089107210 */ /* 0x084fe20007f5e0ff */
[----:B------:R-:W-:Y:S01]  /*16200*/  IMAD R20, R212, 0x2, R22 ;  /* 0x00000002d4147824 */ /* 0x000fe200078e0216 */
[----:B------:R-:W-:Y:S01]  /*16210*/  PRMT R95, R47, 0x7771, RZ ;  /* 0x000077712f5f7816 */ /* 0x000fe200000000ff */
[----:B------:R2:W-:Y:S01]  /*16220*/  STG.E.U8 desc[UR48][R8.64], R62 ;  /* 0x0000003e08007986 */ /* 0x0005e2000c101130 */
[----:B0-----:R-:W-:Y:S01]  /*16230*/  LEA.HI R15, R0, 0x2e, RZ, 0x1a ;  /* 0x0000002e000f7811 */ /* 0x001fe200078fd0ff */
[----:B------:R-:W-:Y:S01]  /*16240*/  IMAD R18, R212, 0x2, R20 ;  /* 0x00000002d4127824 */ /* 0x000fe200078e0214 */
[----:B------:R-:W-:Y:S01]  /*16250*/  LEA.HI.X.SX32 R17, R137, R81, 0x1, P2 ;  /* 0x0000005189117211 */ /* 0x000fe200010f0eff */
[----:B------:R0:W-:Y:S01]  /*16260*/  STG.E.U8 desc[UR48][R4.64], R60 ;  /* 0x0000003c04007986 */ /* 0x0001e2000c101130 */
[----:B-1----:R-:W-:-:S02]  /*16270*/  IADD3 R6, P3, R51, R80, RZ ;  /* 0x0000005033067210 */ /* 0x002fc40007f7e0ff */
[----:B------:R-:W-:Y:S01]  /*16280*/  IADD3 R50, P2, R33, R80, RZ ;  /* 0x0000005021327210 */ /* 0x000fe20007f5e0ff */
[----:B---3--:R-:W-:Y:S01]  /*16290*/  IMAD R3, R15, R212, RZ ;  /* 0x000000d40f037224 */ /* 0x008fe200078e02ff */
[-C--:B------:R-:W-:Y:S01]  /*162a0*/  LEA.HI.X.SX32 R7, R51, R81.reuse, 0x1, P3 ;  /* 0x0000005133077211 */ /* 0x080fe200018f0eff */
[C---:B------:R-:W-:Y:S01]  /*162b0*/  IMAD R2, R212.reuse, 0x2, R18 ;  /* 0x00000002d4027824 */ /* 0x040fe200078e0212 */
[-C--:B------:R-:W-:Y:S01]  /*162c0*/  LEA.HI.X.SX32 R51, R33, R81.reuse, 0x1, P2 ;  /* 0x0000005121337211 */ /* 0x080fe200010f0eff */
[----:B------:R1:W-:Y:S01]  /*162d0*/  STG.E.U8 desc[UR48][R16.64], R48 ;  /* 0x0000003010007986 */ /* 0x0003e2000c101130 */
[-C--:B------:R-:W-:Y:S01]  /*162e0*/  IADD3 R32, P3, R3, R80.reuse, RZ ;  /* 0x0000005003207210 */ /* 0x080fe20007f7e0ff */
[C---:B--2---:R-:W-:Y:S01]  /*162f0*/  IMAD R8, R212.reuse, 0x4, R2 ;  /* 0x00000004d4087824 */ /* 0x044fe200078e0202 */
[-C--:B------:R-:W-:Y:S01]  /*16300*/  IADD3 R82, P6, R83, R80.reuse, RZ ;  /* 0x0000005053527210 */ /* 0x080fe20007fde0ff */
[----:B------:R2:W-:Y:S01]  /*16310*/  STG.E.U8 desc[UR48][R6.64], R165 ;  /* 0x000000a506007986 */ /* 0x0005e2000c101130 */
[-C--:B0-----:R-:W-:Y:S01]  /*16320*/  IADD3 R4, P2, R129, R80.reuse, RZ ;  /* 0x0000005081047210 */ /* 0x081fe20007f5e0ff */
[----:B------:R-:W-:Y:S01]  /*16330*/  IMAD R14, R212, 0x2, R8 ;  /* 0x00000002d40e7824 */ /* 0x000fe200078e0208 */
[----:B------:R-:W-:Y:S01]  /*16340*/  LEA.HI.X.SX32 R33, R3, R81, 0x1, P3 ;  /* 0x0000005103217211 */ /* 0x000fe200018f0eff */
[----:B------:R-:W-:Y:S01]  /*16350*/  STG.E.U8 desc[UR48][R50.64], R145 ;  /* 0x0000009132007986 */ /* 0x000fe2000c101130 */
[----:B------:R-:W-:-:S02]  /*16360*/  IADD3 R46, P3, R125, R80, RZ ;  /* 0x000000507d2e7210 */ /* 0x000fc40007f7e0ff */
[-C--:B------:R-:W-:Y:S01]  /*16370*/  LEA.HI.X.SX32 R5, R129, R81.reuse, 0x1, P2 ;  /* 0x0000005181057211 */ /* 0x080fe200010f0eff */
[----:B------:R0:W-:Y:S01]  /*16380*/  STG.E.U8 desc[UR48][R32.64], R139 ;  /* 0x0000008b20007986 */ /* 0x0001e2000c101130 */
[-C--:B-1----:R-:W-:Y:S01]  /*16390*/  IADD3 R48, P2, R49, R80.reuse, RZ ;  /* 0x0000005031307210 */ /* 0x082fe20007f5e0ff */
[C---:B------:R-:W-:Y:S01]  /*163a0*/  IMAD R16, R212.reuse, 0x2, R14 ;  /* 0x00000002d4107824 */ /* 0x040fe200078e020e */
[-C--:B------:R-:W-:Y:S01]  /*163b0*/  LEA.HI.X.SX32 R47, R125, R81.reuse, 0x1, P3 ;  /* 0x000000517d2f7211 */ /* 0x080fe200018f0eff */
[----:B------:R1:W-:Y:S01]  /*163c0*/  STG.E.U8 desc[UR48][R4.64], R135 ;  /* 0x0000008704007986 */ /* 0x0003e2000c101130 */
[-C--:B--2---:R-:W-:Y:S01]  /*163d0*/  IADD3 R6, P3, R123, R80.reuse, RZ ;  /* 0x000000507b067210 */ /* 0x084fe20007f7e0ff */
[C---:B------:R-:W-:Y:S01]  /*163e0*/  IMAD R17, R212.reuse, 0x2, R16 ;  /* 0x00000002d4117824 */ /* 0x040fe200078e0210 */
[-C--:B------:R-:W-:Y:S01]  /*163f0*/  LEA.HI.X.SX32 R49, R49, R81.reuse, 0x1, P2 ;  /* 0x0000005131317211 */ /* 0x080fe200010f0eff */
[----:B------:R2:W-:Y:S01]  /*16400*/  STG.E.U8 desc[UR48][R46.64], R131 ;  /* 0x000000832e007986 */ /* 0x0005e2000c101130 */
[-C--:B------:R-:W-:Y:S01]  /*16410*/  LEA.HI.X.SX32 R7, R123, R81.reuse, 0x1, P3 ;  /* 0x000000517b077211 */ /* 0x080fe200018f0eff */
[C---:B------:R-:W-:Y:S01]  /*16420*/  IMAD R3, R212.reuse, 0x2, R17 ;  /* 0x00000002d4037824 */ /* 0x040fe200078e0211 */
[-C--:B------:R-:W-:Y:S01]  /*16430*/  IADD3 R84, P5, R85, R80.reuse, RZ ;  /* 0x0000005055547210 */ /* 0x080fe20007fbe0ff */
[----:B------:R3:W-:Y:S01]  /*16440*/  STG.E.U8 desc[UR48][R48.64], R133 ;  /* 0x0000008530007986 */ /* 0x0007e2000c101130 */
[-C--:B0-----:R-:W-:Y:S01]  /*16450*/  IADD3 R32, P2, R121, R80.reuse, RZ ;  /* 0x0000005079207210 */ /* 0x081fe20007f5e0ff */
[C---:B------:R-:W-:Y:S01]  /*16460*/  IMAD R9, R212.reuse, 0x2, R3 ;  /* 0x00000002d4097824 */ /* 0x040fe200078e0203 */
[-C--:B------:R-:W-:Y:S01]  /*16470*/  LEA.HI.X.SX32 R83, R83, R81.reuse, 0x1, P6 ;  /* 0x0000005153537211 */ /* 0x080fe200030f0eff */
[----:B------:R0:W-:Y:S01]  /*16480*/  STG.E.U8 desc[UR48][R6.64], R127 ;  /* 0x0000007f06007986 */ /* 0x0001e2000c101130 */
[----:B-1----:R-:W-:Y:S01]  /*16490*/  IADD3 R4, P3, R117, R80, RZ ;  /* 0x0000005075047210 */ /* 0x002fe20007f7e0ff */
[C---:B------:R-:W-:Y:S01]  /*164a0*/  IMAD R15, R212.reuse, 0x2, R9 ;  /* 0x00000002d40f7824 */ /* 0x040fe200078e0209 */
[-C--:B------:R-:W-:Y:S01]  /*164b0*/  LEA.HI.X.SX32 R33, R121, R81.reuse, 0x1, P2 ;  /* 0x0000005179217211 */ /* 0x080fe200010f0eff */
[----:B--2---:R-:W-:Y:S01]  /*164c0*/  IMAD R47, R19, R212, RZ ;  /* 0x000000d4132f7224 */ /* 0x004fe200078e02ff */
[-C--:B------:R-:W-:Y:S01]  /*164d0*/  IADD3 R50, P2, R25, R80.reuse, RZ ;  /* 0x0000005019327210 */ /* 0x080fe20007f5e0ff */
[C---:B------:R-:W-:Y:S01]  /*164e0*/  IMAD R19, R212.reuse, 0x4, R15 ;  /* 0x00000004d4137824 */ /* 0x040fe200078e020f */
[-C--:B------:R-:W-:Y:S01]  /*164f0*/  LEA.HI.X.SX32 R5, R117, R81.reuse, 0x1, P3 ;  /* 0x0000005175057211 */ /* 0x080fe200018f0eff */
[----:B------:R1:W-:Y:S01]  /*16500*/  STG.E.U8 desc[UR48][R32.64], R119 ;  /* 0x0000007720007986 */ /* 0x0003e2000c101130 */
[-C--:B------:R-:W-:Y:S01]  /*16510*/  IADD3 R46, P3, R47, R80.reuse, RZ ;  /* 0x000000502f2e7210 */ /* 0x080fe20007f7e0ff */
[C---:B------:R-:W-:Y:S01]  /*16520*/  IMAD R21, R212.reuse, 0x2, R19 ;  /* 0x00000002d4157824 */ /* 0x040fe200078e0213 */
[-C--:B------:R-:W-:Y:S01]  /*16530*/  LEA.HI.X.SX32 R51, R25, R81.reuse, 0x1, P2 ;  /* 0x0000005119337211 */ /* 0x080fe200010f0eff */
[----:B------:R2:W-:Y:S01]  /*16540*/  STG.E.U8 desc[UR48][R4.64], R115 ;  /* 0x0000007304007986 */ /* 0x0005e2000c101130 */
[-C--:B---3--:R-:W-:Y:S01]  /*16550*/  IADD3 R48, P2, R27, R80.reuse, RZ ;  /* 0x000000501b307210 */ /* 0x088fe20007f5e0ff */
[C---:B------:R-:W-:Y:S01]  /*16560*/  IMAD R23, R212.reuse, 0x2, R21 ;  /* 0x00000002d4177824 */ /* 0x040fe200078e0215 */
[-C--:B------:R-:W-:Y:S01]  /*16570*/  LEA.HI.X.SX32 R47, R47, R81.reuse, 0x1, P3 ;  /* 0x000000512f2f7211 */ /* 0x080fe200018f0eff */
[----:B------:R3:W-:Y:S01]  /*16580*/  STG.E.U8 desc[UR48][R50.64], R113 ;  /* 0x0000007132007986 */ /* 0x0007e2000c101130 */
[-C--:B0-----:R-:W-:Y:S01]  /*16590*/  IADD3 R6, P3, R29, R80.reuse, RZ ;  /* 0x000000501d067210 */ /* 0x081fe20007f7e0ff */
[C---:B------:R-:W-:Y:S01]  /*165a0*/  IMAD R25, R212.reuse, 0x2, R23 ;  /* 0x00000002d4197824 */ /* 0x040fe200078e0217 */
[-C--:B------:R-:W-:Y:S01]  /*165b0*/  LEA.HI.X.SX32 R49, R27, R81.reuse, 0x1, P2 ;  /* 0x000000511b317211 */ /* 0x080fe200010f0eff */
[----:B------:R0:W-:Y:S01]  /*165c0*/  STG.E.U8 desc[UR48][R46.64], R111 ;  /* 0x0000006f2e007986 */ /* 0x0001e2000c101130 */
[-C--:B-1----:R-:W-:Y:S01]  /*165d0*/  IADD3 R32, P2, R31, R80.reuse, RZ ;  /* 0x000000501f207210 */ /* 0x082fe20007f5e0ff */
[C---:B------:R-:W-:Y:S01]  /*165e0*/  IMAD R27, R212.reuse, 0x2, R25 ;  /* 0x00000002d41b7824 */ /* 0x040fe200078e0219 */
[-C--:B------:R-:W-:Y:S01]  /*165f0*/  LEA.HI.X.SX32 R7, R29, R81.reuse, 0x1, P3 ;  /* 0x000000511d077211 */ /* 0x080fe200018f0eff */
[----:B------:R1:W-:Y:S01]  /*16600*/  STG.E.U8 desc[UR48][R48.64], R37 ;  /* 0x0000002530007986 */ /* 0x0003e2000c101130 */
[-C--:B--2---:R-:W-:Y:S01]  /*16610*/  IADD3 R4, P3, R35, R80.reuse, RZ ;  /* 0x0000005023047210 */ /* 0x084fe20007f7e0ff */
[----:B------:R-:W-:Y:S01]  /*16620*/  IMAD R29, R212, 0x2, R27 ;  /* 0x00000002d41d7824 */ /* 0x000fe200078e021b */
[-C--:B------:R-:W-:Y:S01]  /*16630*/  LEA.HI.X.SX32 R33, R31, R81.reuse, 0x1, P2 ;  /* 0x000000511f217211 */ /* 0x080fe200010f0eff */
[----:B------:R2:W-:Y:S01]  /*16640*/  STG.E.U8 desc[UR48][R6.64], R107 ;  /* 0x0000006b06007986 */ /* 0x0005e2000c101130 */
[----:B---3--:R-:W-:Y:S01]  /*16650*/  LEA.HI R51, R0, 0x4e, RZ, 0x1a ;  /* 0x0000004e00337811 */ /* 0x008fe200078fd0ff */
[C---:B------:R-:W-:Y:S01]  /*16660*/  IMAD R31, R212.reuse, 0x2, R29 ;  /* 0x00000002d41f7824 */ /* 0x040fe200078e021d */
[-C--:B------:R-:W-:Y:S01]  /*16670*/  LEA.HI.X.SX32 R5, R35, R81.reuse, 0x1, P3 ;  /* 0x0000005123057211 */ /* 0x080fe200018f0eff */
[----:B------:R3:W-:Y:S01]  /*16680*/  STG.E.U8 desc[UR48][R32.64], R109 ;  /* 0x0000006d20007986 */ /* 0x0007e2000c101130 */
[-C--:B0-----:R-:W-:Y:S01]  /*16690*/  IADD3 R46, P2, R39, R80.reuse, RZ ;  /* 0x00000050272e7210 */ /* 0x081fe20007f5e0ff */
[C---:B------:R-:W-:Y:S01]  /*166a0*/  IMAD R35, R212.reuse, 0x4, R31 ;  /* 0x00000004d4237824 */ /* 0x040fe200078e021f */
[-C--:B------:R-:W-:Y:S01]  /*166b0*/  IADD3 R50, P3, R41, R80.reuse, RZ ;  /* 0x0000005029327210 */ /* 0x080fe20007f7e0ff */
[----:B------:R0:W-:Y:S01]  /*166c0*/  STG.E.U8 desc[UR48][R4.64], R45 ;  /* 0x0000002d04007986 */ /* 0x0001e2000c101130 */
[-C--:B------:R-:W-:Y:S01]  /*166d0*/  LEA.HI.X.SX32 R47, R39, R81.reuse, 0x1, P2 ;  /* 0x00000051272f7211 */ /* 0x080fe200010f0eff */
[C---:B-1----:R-:W-:Y:S01]  /*166e0*/  IMAD R37, R212.reuse, 0x2, R35 ;  /* 0x00000002d4257824 */ /* 0x042fe200078e0223 */
[----:B------:R-:W-:Y:S01]  /*166f0*/  IADD3 R48, P2, R43, R80, RZ ;  /* 0x000000502b307210 */ /* 0x000fe20007f5e0ff */
[----:B--2---:R-:W-:Y:S01]  /*16700*/  IMAD R7, R51, R212, RZ ;  /* 0x000000d433077224 */ /* 0x004fe200078e02ff */
[-C--:B------:R-:W-:Y:S01]  /*16710*/  LEA.HI.X.SX32 R51, R41, R81.reuse, 0x1, P3 ;  /* 0x0000005129337211 */ /* 0x080fe200018f0eff */
[----:B------:R1:W-:Y:S01]  /*16720*/  STG.E.U8 desc[UR48][R46.64], R105 ;  /* 0x000000692e007986 */ /* 0x0003e2000c101130 */
[-C--:B------:R-:W-:Y:S01]  /*16730*/  LEA.HI.X.SX32 R49, R43, R81.reuse, 0x1, P2 ;  /* 0x000000512b317211 */ /* 0x080fe200010f0eff */
[C---:B------:R-:W-:Y:S01]  /*16740*/  IMAD R39, R212.reuse, 0x2, R37 ;  /* 0x00000002d4277824 */ /* 0x040fe200078e0225 */
[-C--:B---3--:R-:W-:Y:S01]  /*16750*/  IADD3 R32, P3, R7, R80.reuse, RZ ;  /* 0x0000005007207210 */ /* 0x088fe20007f7e0ff */
[----:B------:R-:W-:Y:S01]  /*16760*/  STG.E.U8 desc[UR48][R50.64], R63 ;  /* 0x0000003f32007986 */ /* 0x000fe2000c101130 */
[-C--:B------:R-:W-:Y:S01]  /*16770*/  IADD3 R6, P2, R61, R80.reuse, RZ ;  /* 0x000000503d067210 */ /* 0x080fe20007f5e0ff */
[C---:B------:R-:W-:Y:S01]  /*16780*/  IMAD R41, R212.reuse, 0x2, R39 ;  /* 0x00000002d4297824 */ /* 0x040fe200078e0227 */
[-C--:B------:R-:W-:Y:S01]  /*16790*/  LEA.HI.X.SX32 R33, R7, R81.reuse, 0x1, P3 ;  /* 0x0000005107217211 */ /* 0x080fe200018f0eff */
[----:B------:R2:W-:Y:S01]  /*167a0*/  STG.E.U8 desc[UR48][R48.64], R97 ;  /* 0x0000006130007986 */ /* 0x0005e2000c101130 */
[-C--:B0-----:R-:W-:Y:S01]  /*167b0*/  IADD3 R4, P3, R57, R80.reuse, RZ ;  /* 0x0000005039047210 */ /* 0x081fe20007f7e0ff */
[C---:B------:R-:W-:Y:S01]  /*167c0*/  IMAD R43, R212.reuse, 0x2, R41 ;  /* 0x00000002d42b7824 */ /* 0x040fe200078e0229 */
[-C--:B------:R-:W-:Y:S01]  /*167d0*/  LEA.HI.X.SX32 R7, R61, R81.reuse, 0x1, P2 ;  /* 0x000000513d077211 */ /* 0x080fe200010f0eff */
[----:B------:R0:W-:Y:S01]  /*167e0*/  STG.E.U8 desc[UR48][R32.64], R95 ;  /* 0x0000005f20007986 */ /* 0x0001e2000c101130 */
[-C--:B------:R-:W-:Y:S01]  /*167f0*/  IADD3 R60, P2, R53, R80.reuse, RZ ;  /* 0x00000050353c7210 */ /* 0x080fe20007f5e0ff */
[C---:B------:R-:W-:Y:S01]  /*16800*/  IMAD R45, R212.reuse, 0x2, R43 ;  /* 0x00000002d42d7824 */ /* 0x040fe200078e022b */
[-C--:B------:R-:W-:Y:S01]  /*16810*/  LEA.HI.X.SX32 R5, R57, R81.reuse, 0x1, P3 ;  /* 0x0000005139057211 */ /* 0x080fe200018f0eff */
[----:B------:R3:W-:Y:S01]  /*16820*/  STG.E.U8 desc[UR48][R6.64], R93 ;  /* 0x0000005d06007986 */ /* 0x0007e2000c101130 */
[-C--:B------:R-:W-:Y:S01]  /*16830*/  IADD3 R62, P3, R55, R80.reuse, RZ ;  /* 0x00000050373e7210 */ /* 0x080fe20007f7e0ff */
[C---:B-1----:R-:W-:Y:S01]  /*16840*/  IMAD R47, R212.reuse, 0x2, R45 ;  /* 0x00000002d42f7824 */ /* 0x042fe200078e022d */
[-C--:B------:R-:W-:Y:S01]  /*16850*/  LEA.HI.X.SX32 R61, R53, R81.reuse, 0x1, P2 ;  /* 0x00000051353d7211 */ /* 0x080fe200010f0eff */
[----:B------:R1:W-:Y:S01]  /*16860*/  STG.E.U8 desc[UR48][R4.64], R91 ;  /* 0x0000005b04007986 */ /* 0x0003e2000c101130 */
[-C--:B--2---:R-:W-:Y:S01]  /*16870*/  IADD3 R48, P2, R59, R80.reuse, RZ ;  /* 0x000000503b307210 */ /* 0x084fe20007f5e0ff */
[----:B------:R-:W-:Y:S01]  /*16880*/  IMAD R51, R212, 0x4, R47 ;  /* 0x00000004d4337824 */ /* 0x000fe200078e022f */
[-C--:B------:R-:W-:Y:S01]  /*16890*/  LEA.HI.X.SX32 R63, R55, R81.reuse, 0x1, P3 ;  /* 0x00000051373f7211 */ /* 0x080fe200018f0eff */
[----:B------:R-:W-:Y:S01]  /*168a0*/  STG.E.U8 desc[UR48][R60.64], R79 ;  /* 0x0000004f3c007986 */ /* 0x000fe2000c101130 */
[----:B0-----:R-:W-:Y:S01]  /*168b0*/  LEA.HI R33, R0, 0x5e, RZ, 0x1a ;  /* 0x0000005e00217811 */ /* 0x001fe200078fd0ff */
[C---:B------:R-:W-:Y:S01]  /*168c0*/  IMAD R53, R212.reuse, 0x2, R51 ;  /* 0x00000002d4357824 */ /* 0x040fe200078e0233 */
[-C--:B------:R-:W-:Y:S01]  /*168d0*/  LEA.HI.X.SX32 R49, R59, R81.reuse, 0x1, P2 ;  /* 0x000000513b317211 */ /* 0x080fe200010f0eff */
[----:B------:R0:W-:Y:S01]  /*168e0*/  STG.E.U8 desc[UR48][R62.64], R77 ;  /* 0x0000004d3e007986 */ /* 0x0001e2000c101130 */
[----:B---3--:R-:W-:Y:S01]  /*168f0*/  IADD3 R6, P3, R67, R80, RZ ;  /* 0x0000005043067210 */ /* 0x008fe20007f7e0ff */
[----:B------:R-:W-:Y:S01]  /*16900*/  IMAD R46, R33, R212, RZ ;  /* 0x000000d4212e7224 */ /* 0x000fe200078e02ff */
[-C--:B------:R-:W-:Y:S01]  /*16910*/  IADD3 R32, P2, R69, R80.reuse, RZ ;  /* 0x0000005045207210 */ /* 0x080fe20007f5e0ff */
[----:B------:R2:W-:Y:S01]  /*16920*/  STG.E.U8 desc[UR48][R48.64], R71 ;  /* 0x0000004730007986 */ /* 0x0005e2000c101130 */
[----:B------:R-:W-:Y:S01]  /*16930*/  LEA.HI.X.SX32 R7, R67, R81, 0x1, P3 ;  /* 0x0000005143077211 */ /* 0x000fe200018f0eff */
[----:B------:R-:W-:Y:S01]  /*16940*/  IMAD R55, R212, 0x2, R53 ;  /* 0x00000002d4377824 */ /* 0x000fe200078e0235 */
[----:B-1----:R-:W-:-:S02]  /*16950*/  IADD3 R4, P4, R46, R80, RZ ;  /* 0x000000502e047210 */ /* 0x002fc40007f9e0ff */
[-C--:B------:R-:W-:Y:S01]  /*16960*/  LEA.HI.X.SX32 R33, R69, R81.reuse, 0x1, P2 ;  /* 0x0000005145217211 */ /* 0x080fe200010f0eff */
[----:B------:R1:W-:Y:S01]  /*16970*/  STG.E.U8 desc[UR48][R6.64], R75 ;  /* 0x0000004b06007986 */ /* 0x0003e2000c101130 */
[-C--:B------:R-:W-:Y:S01]  /*16980*/  LEA.HI.X.SX32 R5, R46, R81.reuse, 0x1, P4 ;  /* 0x000000512e057211 */ /* 0x080fe200020f0eff */
[----:B------:R-:W-:Y:S01]  /*16990*/  IMAD R57, R212, 0x2, R55 ;  /* 0x00000002d4397824 */ /* 0x000fe200078e0237 */
[C---:B0-----:R-:W-:Y:S01]  /*169a0*/  LEA.HI R77, R0.reuse, 0x6e, RZ, 0x1a ;  /* 0x0000006e004d7811 */ /* 0x041fe200078fd0ff */
[----:B------:R0:W-:Y:S01]  /*169b0*/  STG.E.U8 desc[UR48][R32.64], R73 ;  /* 0x0000004920007986 */ /* 0x0001e2000c101130 */
[----:B------:R-:W-:Y:S01]  /*169c0*/  LEA.HI R79, R0, 0x7e, RZ, 0x1a ;  /* 0x0000007e004f7811 */ /* 0x000fe200078fd0ff */
[----:B------:R-:W-:Y:S01]  /*169d0*/  IMAD R59, R212, 0x2, R57 ;  /* 0x00000002d43b7824 */ /* 0x000fe200078e0239 */
[----:B------:R-:W-:Y:S01]  /*169e0*/  IADD3 R86, P2, R87, R80, RZ ;  /* 0x0000005057567210 */ /* 0x000fe20007f5e0ff */
[----:B------:R3:W-:Y:S01]  /*169f0*/  STG.E.U8 desc[UR48][R4.64], R65 ;  /* 0x0000004104007986 */ /* 0x0007e2000c101130 */
[-C--:B------:R-:W-:Y:S01]  /*16a00*/  IMAD R46, R77, R212.reuse, RZ ;  /* 0x000000d44d2e7224 */ /* 0x080fe200078e02ff */
[C---:B--2---:R-:W-:Y:S01]  /*16a10*/  LEA.HI R49, R0.reuse, 0x8e, RZ, 0x1a ;  /* 0x0000008e00317811 */ /* 0x044fe200078fd0ff */
[----:B------:R-:W-:Y:S01]  /*16a20*/  IMAD R48, R79, R212, RZ ;  /* 0x000000d44f307224 */ /* 0x000fe200078e02ff */
[----:B-1----:R-:W-:Y:S01]  /*16a30*/  LEA.HI R7, R0, 0xbe, RZ, 0x1a ;  /* 0x000000be00077811 */ /* 0x002fe200078fd0ff */
[----:B------:R-:W-:Y:S01]  /*16a40*/  IMAD R61, R212, 0x2, R59 ;  /* 0x00000002d43d7824 */ /* 0x000fe200078e023b */
[----:B------:R-:W-:Y:S01]  /*16a50*/  IADD3 R6, P3, R90, R80, RZ ;  /* 0x000000505a067210 */ /* 0x000fe20007f7e0ff */
[-C--:B------:R-:W-:Y:S01]  /*16a60*/  IMAD R50, R49, R212.reuse, RZ ;  /* 0x000000d431327224 */ /* 0x080fe200078e02ff */
[C---:B------:R-:W-:Y:S01]  /*16a70*/  LEA.HI R91, R0.reuse, 0x9e, RZ, 0x1a ;  /* 0x0000009e005b7811 */ /* 0x040fe200078fd0ff */
[-C--:B0-----:R-:W-:Y:S01]  /*16a80*/  IMAD R32, R7, R212.reuse, RZ ;  /* 0x000000d407207224 */ /* 0x081fe200078e02ff */
[----:B------:R-:W-:Y:S01]  /*16a90*/  LEA.HI R93, R0, 0xae, RZ, 0x1a ;  /* 0x000000ae005d7811 */ /* 0x000fe200078fd0ff */
[----:B------:R-:W-:Y:S01]  /*16aa0*/  IMAD R63, R212, 0x2, R61 ;  /* 0x00000002d43f7824 */ /* 0x000fe200078e023d */
[----:B---3--:R-:W-:Y:S01]  /*16ab0*/  LEA.HI R5, R0, 0xfe, RZ, 0x1a ;  /* 0x000000fe00057811 */ /* 0x008fe200078fd0ff */
[----:B------:R-:W-:Y:S01]  /*16ac0*/  IMAD R60, R91, R212, RZ ;  /* 0x000000d45b3c7224 */ /* 0x000fe200078e02ff */
[----:B------:R-:W-:Y:S01]  /*16ad0*/  IADD3 R4, P4, R88, R80, RZ ;  /* 0x0000005058047210 */ /* 0x000fe20007f9e0ff */
[-C--:B------:R-:W-:Y:S01]  /*16ae0*/  IMAD R62, R93, R212.reuse, RZ ;  /* 0x000000d45d3e7224 */ /* 0x080fe200078e02ff */
[----:B------:R-:W-:Y:S01]  /*16af0*/  LEA.HI R95, R0, 0xde, RZ, 0x1a ;  /* 0x000000de005f7811 */ /* 0x000fe200078fd0ff */
[----:B------:R-:W-:Y:S01]  /*16b00*/  IMAD R79, R5, R212, RZ ;  /* 0x000000d4054f7224 */ /* 0x000fe200078e02ff */
[-C--:B------:R-:W-:Y:S01]  /*16b10*/  LEA.HI.X.SX32 R5, R88, R81.reuse, 0x1, P4 ;  /* 0x0000005158057211 */ /* 0x080fe200020f0eff */
[----:B------:R-:W-:Y:S01]  /*16b20*/  IMAD R67, R212, 0x4, R63 ;  /* 0x00000004d4437824 */ /* 0x000fe200078e023f */
[----:B------:R-:W-:Y:S01]  /*16b30*/  IADD3 R88, P4, R89, R80, RZ ;  /* 0x0000005059587210 */ /* 0x000fe20007f9e0ff */
[----:B------:R-:W-:Y:S01]  /*16b40*/  IMAD R49, R95, R212, RZ ;  /* 0x000000d45f317224 */ /* 0x000fe200078e02ff */
[-C--:B------:R-:W-:Y:S01]  /*16b50*/  LEA.HI.X.SX32 R7, R90, R81.reuse, 0x1, P3 ;  /* 0x000000515a077211 */ /* 0x080fe200018f0eff */
[----:B------:R-:W-:Y:S01]  /*16b60*/  STG.E.U8 desc[UR48][R4.64], R202 ;  /* 0x000000ca04007986 */ /* 0x000fe2000c101130 */
[-C--:B------:R-:W-:Y:S01]  /*16b70*/  IADD3 R90, P3, R78, R80.reuse, RZ ;  /* 0x000000504e5a7210 */ /* 0x080fe20007f7e0ff */
[----:B------:R-:W-:Y:S01]  /*16b80*/  IMAD R69, R212, 0x2, R67 ;  /* 0x00000002d4457824 */ /* 0x000fe200078e0243 */
[-C--:B------:R-:W-:Y:S01]  /*16b90*/  LEA.HI.X.SX32 R85, R85, R81.reuse, 0x1, P5 ;  /* 0x0000005155557211 */ /* 0x080fe200028f0eff */
[----:B------:R-:W-:Y:S01]  /*16ba0*/  STG.E.U8 desc[UR48][R6.64], R207 ;  /* 0x000000cf06007986 */ /* 0x000fe2000c101130 */
[-C--:B------:R-:W-:Y:S01]  /*16bb0*/  IADD3 R92, P6, R46, R80.reuse, RZ ;  /* 0x000000502e5c7210 */ /* 0x080fe20007fde0ff */
[----:B------:R-:W-:Y:S01]  /*16bc0*/  IMAD R71, R212, 0x2, R69 ;  /* 0x00000002d4477824 */ /* 0x000fe200078e0245 */
[-C--:B------:R-:W-:Y:S01]  /*16bd0*/  IADD3 R94, P5, R70, R80.reuse, RZ ;  /* 0x00000050465e7210 */ /* 0x080fe20007fbe0ff */
[----:B------:R-:W-:Y:S01]  /*16be0*/  STG.E.U8 desc[UR48][R82.64], R215 ;  /* 0x000000d752007986 */ /* 0x000fe2000c101130 */
[-C--:B------:R-:W-:Y:S01]  /*16bf0*/  LEA.HI.X.SX32 R87, R87, R81.reuse, 0x1, P2 ;  /* 0x0000005157577211 */ /* 0x080fe200010f0eff */
        /* <DEDUP_REMOVED lines=9> */
[----:B------:R-:W-:Y:S01]  /*16c90*/  IADD3 R100, P3, R101, R80, RZ ;  /* 0x0000005065647210 */ /* 0x000fe20007f7e0ff */
[----:B------:R-:W-:Y:S01]  /*16ca0*/  STG.E.U8 desc[UR48][R88.64], R211 ;  /* 0x000000d358007986 */ /* 0x000fe2000c101130 */
[----:B------:R-:W-:-:S02]  /*16cb0*/  LEA.HI.X.SX32 R93, R46, R81, 0x1, P6 ;  /* 0x000000512e5d7211 */ /* 0x000fc400030f0eff */
[-C--:B------:R-:W-:Y:S01]  /*16cc0*/  LEA.HI.X.SX32 R95, R70, R81.reuse, 0x1, P5 ;  /* 0x00000051465f7211 */ /* 0x080fe200028f0eff */
[----:B------:R-:W-:Y:S01]  /*16cd0*/  STG.E.U8 desc[UR48][R90.64], R205 ;  /* 0x000000cd5a007986 */ /* 0x000fe2000c101130 */
[-C--:B------:R-:W-:Y:S02]  /*16ce0*/  IADD3 R102, P6, R103, R80.reuse, RZ ;  /* 0x0000005067667210 */ /* 0x080fe40007fde0ff */
[-C--:B------:R-:W-:Y:S01]  /*16cf0*/  IADD3 R104, P5, R76, R80.reuse, RZ ;  /* 0x000000504c687210 */ /* 0x080fe20007fbe0ff */
[----:B------:R-:W-:Y:S01]  /*16d00*/  STG.E.U8 desc[UR48][R92.64], R210 ;  /* 0x000000d25c007986 */ /* 0x000fe2000c101130 */
[-C--:B------:R-:W-:Y:S02]  /*16d10*/  LEA.HI.X.SX32 R97, R74, R81.reuse, 0x1, P2 ;  /* 0x000000514a617211 */ /* 0x080fe400010f0eff */
[----:B------:R-:W-:Y:S01]  /*16d20*/  IADD3 R106, P2, R72, R80, RZ ;  /* 0x00000050486a7210 */ /* 0x000fe20007f5e0ff */
[----:B------:R-:W-:Y:S01]  /*16d30*/  STG.E.U8 desc[UR48][R94.64], R208 ;  /* 0x000000d05e007986 */ /* 0x000fe2000c101130 */
[----:B------:R-:W-:-:S02]  /*16d40*/  LEA.HI.X.SX32 R99, R99, R81, 0x1, P4 ;  /* 0x0000005163637211 */ /* 0x000fc400020f0eff */
[-C--:B------:R-:W-:Y:S01]  /*16d50*/  IADD3 R108, P4, R48, R80.reuse, RZ ;  /* 0x00000050306c7210 */ /* 0x080fe20007f9e0ff */
[----:B------:R-:W-:Y:S01]  /*16d60*/  STG.E.U8 desc[UR48][R96.64], R206 ;  /* 0x000000ce60007986 */ /* 0x000fe2000c101130 */
[-C--:B------:R-:W-:Y:S02]  /*16d70*/  LEA.HI.X.SX32 R101, R101, R81.reuse, 0x1, P3 ;  /* 0x0000005165657211 */ /* 0x080fe400018f0eff */
[-C--:B------:R-:W-:Y:S01]  /*16d80*/  IADD3 R110, P3, R68, R80.reuse, RZ ;  /* 0x00000050446e7210 */ /* 0x080fe20007f7e0ff */
[----:B------:R-:W-:Y:S01]  /*16d90*/  STG.E.U8 desc[UR48][R98.64], R204 ;  /* 0x000000cc62007986 */ /* 0x000fe2000c101130 */
[-C--:B------:R-:W-:Y:S02]  /*16da0*/  LEA.HI.X.SX32 R103, R103, R81.reuse, 0x1, P6 ;  /* 0x0000005167677211 */ /* 0x080fe400030f0eff */
[----:B------:R-:W-:Y:S01]  /*16db0*/  LEA.HI.X.SX32 R105, R76, R81, 0x1, P5 ;  /* 0x000000514c697211 */ /* 0x000fe200028f0eff */
[----:B------:R-:W-:Y:S01]  /*16dc0*/  STG.E.U8 desc[UR48][R100.64], R200 ;  /* 0x000000c864007986 */ /* 0x000fe2000c101130 */
[----:B------:R-:W-:-:S02]  /*16dd0*/  IADD3 R112, P6, R66, R80, RZ ;  /* 0x0000005042707210 */ /* 0x000fc40007fde0ff */
[-C--:B------:R-:W-:Y:S01]  /*16de0*/  IADD3 R114, P5, R64, R80.reuse, RZ ;  /* 0x0000005040727210 */ /* 0x080fe20007fbe0ff */
[----:B------:R-:W-:Y:S01]  /*16df0*/  STG.E.U8 desc[UR48][R102.64], R198 ;  /* 0x000000c666007986 */ /* 0x000fe2000c101130 */
[-C--:B------:R-:W-:Y:S02]  /*16e00*/  LEA.HI.X.SX32 R107, R72, R81.reuse, 0x1, P2 ;  /* 0x00000051486b7211 */ /* 0x080fe400010f0eff */
        /* <DEDUP_REMOVED lines=9> */
[-C--:B------:R-:W-:Y:S01]  /*16ea0*/  LEA.HI.X.SX32 R115, R64, R81.reuse, 0x1, P5 ;  /* 0x0000005140737211 */ /* 0x080fe200028f0eff */
[----:B------:R-:W-:Y:S01]  /*16eb0*/  STG.E.U8 desc[UR48][R110.64], R190 ;  /* 0x000000be6e007986 */ /* 0x000fe2000c101130 */
[-C--:B------:R-:W-:Y:S02]  /*16ec0*/  IADD3 R122, P6, R52, R80.reuse, RZ ;  /* 0x00000050347a7210 */ /* 0x080fe40007fde0ff */
        /* <DEDUP_REMOVED lines=9> */
[----:B------:R-:W-:Y:S01]  /*16f60*/  IADD3 R130, P3, R40, R80, RZ ;  /* 0x0000005028827210 */ /* 0x000fe20007f7e0ff */
[----:B------:R-:W0:Y:S01]  /*16f70*/  LDS.128 R4, [R168] ;  /* 0x00000000a8047984 */ /* 0x000e220000000c00 */
        /* <DEDUP_REMOVED lines=55> */
[----:B------:R-:W-:Y:S01]  /*172f0*/  LEA.HI R33, R0, 0xce, RZ, 0x1a ;  /* 0x000000ce00217811 */ /* 0x000fe200078fd0ff */
[----:B------:R-:W-:Y:S01]  /*17300*/  STG.E.U8 desc[UR48][R154.64], R227 ;  /* 0x000000e39a007986 */ /* 0x000fe2000c101130 */
[-C--:B------:R-:W-:Y:S02]  /*17310*/  IADD3 R8, P4, R9, R80.reuse, RZ ;  /* 0x0000005009087210 */ /* 0x080fe40007f9e0ff */
[-C--:B------:R-:W-:Y:S01]  /*17320*/  LEA.HI.X.SX32 R161, R14, R81.reuse, 0x1, P3 ;  /* 0x000000510ea17211 */ /* 0x080fe200018f0eff */
[----:B------:R-:W-:Y:S01]  /*17330*/  STG.E.U8 desc[UR48][R156.64], R225 ;  /* 0x000000e19c007986 */ /* 0x000fe2000c101130 */
[----:B------:R-:W-:Y:S01]  /*17340*/  IADD3 R14, P3, R15, R80, RZ ;  /* 0x000000500f0e7210 */ /* 0x000fe20007f7e0ff */
[----:B------:R-:W-:Y:S01]  /*17350*/  IMAD R33, R33, R212, RZ ;  /* 0x000000d421217224 */ /* 0x000fe200078e02ff */
[-C--:B------:R-:W-:Y:S01]  /*17360*/  LEA.HI.X.SX32 R163, R16, R81.reuse, 0x1, P6 ;  /* 0x0000005110a37211 */ /* 0x080fe200030f0eff */
[----:B------:R-:W-:Y:S01]  /*17370*/  STG.E.U8 desc[UR48][R158.64], R223 ;  /* 0x000000df9e007986 */ /* 0x000fe2000c101130 */
[----:B------:R-:W-:-:S02]  /*17380*/  LEA.HI.X.SX32 R165, R17, R81, 0x1, P5 ;  /* 0x0000005111a57211 */ /* 0x000fc400028f0eff */
[-C--:B------:R-:W-:Y:S01]  /*17390*/  IADD3 R16, P6, R32, R80.reuse, RZ ;  /* 0x0000005020107210 */ /* 0x080fe20007fde0ff */
[----:B------:R-:W-:Y:S01]  /*173a0*/  STG.E.U8 desc[UR48][R160.64], R221 ;  /* 0x000000dda0007986 */ /* 0x000fe2000c101130 */
[-C--:B------:R-:W-:Y:S02]  /*173b0*/  IADD3 R18, P5, R19, R80.reuse, RZ ;  /* 0x0000005013127210 */ /* 0x080fe40007fbe0ff */
[-C--:B------:R-:W-:Y:S01]  /*173c0*/  LEA.HI.X.SX32 R3, R3, R81.reuse, 0x1, P2 ;  /* 0x0000005103037211 */ /* 0x080fe200010f0eff */
[----:B------:R-:W-:Y:S01]  /*173d0*/  STG.E.U8 desc[UR48][R162.64], R219 ;  /* 0x000000dba2007986 */ /* 0x000fe2000c101130 */
[-C--:B------:R-:W-:Y:S02]  /*173e0*/  IADD3 R20, P2, R21, R80.reuse, RZ ;  /* 0x0000005015147210 */ /* 0x080fe40007f5e0ff */
[----:B------:R-:W-:Y:S01]  /*173f0*/  LEA.HI.X.SX32 R9, R9, R81, 0x1, P4 ;  /* 0x0000005109097211 */ /* 0x000fe200020f0eff */
[----:B------:R-:W-:Y:S01]  /*17400*/  STG.E.U8 desc[UR48][R164.64], R217 ;  /* 0x000000d9a4007986 */ /* 0x000fe2000c101130 */
[----:B------:R-:W-:-:S02]  /*17410*/  IADD3 R22, P4, R23, R80, RZ ;  /* 0x0000005017167210 */ /* 0x000fc40007f9e0ff */
[-C--:B------:R-:W-:Y:S01]  /*17420*/  LEA.HI.X.SX32 R15, R15, R81.reuse, 0x1, P3 ;  /* 0x000000510f0f7211 */ /* 0x080fe200018f0eff */
[----:B------:R-:W-:Y:S01]  /*17430*/  STG.E.U8 desc[UR48][R2.64], R167 ;  /* 0x000000a702007986 */ /* 0x000fe2000c101130 */
[-C--:B------:R-:W-:Y:S02]  /*17440*/  IADD3 R24, P3, R25, R80.reuse, RZ ;  /* 0x0000005019187210 */ /* 0x080fe40007f7e0ff */
[-C--:B------:R-:W-:Y:S01]  /*17450*/  LEA.HI.X.SX32 R17, R32, R81.reuse, 0x1, P6 ;  /* 0x0000005120117211 */ /* 0x080fe200030f0eff */
[----:B------:R-:W-:Y:S01]  /*17460*/  STG.E.U8 desc[UR48][R8.64], R169 ;  /* 0x000000a908007986 */ /* 0x000fe2000c101130 */
[----:B------:R-:W-:Y:S02]  /*17470*/  LEA.HI.X.SX32 R19, R19, R81, 0x1, P5 ;  /* 0x0000005113137211 */ /* 0x000fe400028f0eff */
[-C--:B------:R-:W-:Y:S01]  /*17480*/  IADD3 R26, P6, R27, R80.reuse, RZ ;  /* 0x000000501b1a7210 */ /* 0x080fe20007fde0ff */
[----:B------:R-:W-:Y:S01]  /*17490*/  STG.E.U8 desc[UR48][R14.64], R179 ;  /* 0x000000b30e007986 */ /* 0x000fe2000c101130 */
[----:B------:R-:W-:-:S02]  /*174a0*/  IADD3 R28, P5, R29, R80, RZ ;  /* 0x000000501d1c7210 */ /* 0x000fc40007fbe0ff */
[-C--:B------:R-:W-:Y:S01]  /*174b0*/  LEA.HI.X.SX32 R21, R21, R81.reuse, 0x1, P2 ;  /* 0x0000005115157211 */ /* 0x080fe200010f0eff */
        /* <DEDUP_REMOVED lines=10> */
[-C--:B------:R-:W-:Y:S02]  /*17560*/  LEA.HI.X.SX32 R29, R29, R81.reuse, 0x1, P5 ;  /* 0x000000511d1d7211 */ /* 0x080fe400028f0eff */
[-C--:B------:R-:W-:Y:S01]  /*17570*/  IADD3 R36, P6, R37, R80.reuse, RZ ;  /* 0x0000005025247210 */ /* 0x080fe20007fde0ff */
        /* <DEDUP_REMOVED lines=10> */
[----:B------:R-:W-:Y:S02]  /*17620*/  LEA.HI R65, R0, 0xee, RZ, 0x1a ;  /* 0x000000ee00417811 */ /* 0x000fe400078fd0ff */
[----:B------:R-:W-:Y:S01]  /*17630*/  IADD3 R44, P3, R45, R80, RZ ;  /* 0x000000502d2c7210 */ /* 0x000fe20007f7e0ff */
[----:B------:R-:W-:Y:S01]  /*17640*/  STG.E.U8 desc[UR48][R32.64], R201 ;  /* 0x000000c920007986 */ /* 0x000fe2000c101130 */
[-C--:B------:R-:W-:Y:S01]  /*17650*/  LEA.HI.X.SX32 R37, R37, R81.reuse, 0x1, P6 ;  /* 0x0000005125257211 */ /* 0x080fe200030f0eff */
[----:B------:R-:W-:Y:S01]  /*17660*/  IMAD R65, R65, R212, RZ ;  /* 0x000000d441417224 */ /* 0x000fe200078e02ff */
[-C--:B------:R-:W-:Y:S01]  /*17670*/  LEA.HI.X.SX32 R39, R39, R81.reuse, 0x1, P5 ;  /* 0x0000005127277211 */ /* 0x080fe200028f0eff */
[----:B------:R-:W-:Y:S01]  /*17680*/  STG.E.U8 desc[UR48][R34.64], R173 ;  /* 0x000000ad22007986 */ /* 0x000fe2000c101130 */
[-C--:B------:R-:W-:Y:S01]  /*17690*/  IADD3 R46, P6, R47, R80.reuse, RZ ;  /* 0x000000502f2e7210 */ /* 0x080fe20007fde0ff */
[----:B------:R-:W-:Y:S01]  /*176a0*/  IMAD R212, R212, 0x2, R77 ;  /* 0x00000002d4d47824 */ /* 0x000fe200078e024d */
[----:B------:R-:W-:Y:S01]  /*176b0*/  IADD3 R48, P5, R49, R80, RZ ;  /* 0x0000005031307210 */ /* 0x000fe20007fbe0ff */
[----:B------:R1:W-:Y:S01]  /*176c0*/  STG.E.U8 desc[UR48][R36.64], R183 ;  /* 0x000000b724007986 */ /* 0x0003e2000c101130 */
[----:B------:R-:W-:-:S02]  /*176d0*/  LEA.HI.X.SX32 R41, R41, R81, 0x1, P2 ;  /* 0x0000005129297211 */ /* 0x000fc400010f0eff */
[-C--:B------:R-:W-:Y:S01]  /*176e0*/  IADD3 R50, P2, R51, R80.reuse, RZ ;  /* 0x0000005033327210 */ /* 0x080fe20007f5e0ff */
[----:B------:R-:W-:Y:S01]  /*176f0*/  STG.E.U8 desc[UR48][R38.64], R191 ;  /* 0x000000bf26007986 */ /* 0x000fe2000c101130 */
[-C--:B------:R-:W-:Y:S02]  /*17700*/  LEA.HI.X.SX32 R43, R43, R81.reuse, 0x1, P4 ;  /* 0x000000512b2b7211 */ /* 0x080fe400020f0eff */
[-C--:B------:R-:W-:Y:S01]  /*17710*/  IADD3 R52, P4, R53, R80.reuse, RZ ;  /* 0x0000005035347210 */ /* 0x080fe20007f9e0ff */
[----:B------:R-:W-:Y:S01]  /*17720*/  STG.E.U8 desc[UR48][R40.64], R199 ;  /* 0x000000c728007986 */ /* 0x000fe2000c101130 */
[-C--:B------:R-:W-:Y:S02]  /*17730*/  LEA.HI.X.SX32 R45, R45, R81.reuse, 0x1, P3 ;  /* 0x000000512d2d7211 */ /* 0x080fe400018f0eff */
[-C--:B------:R-:W-:Y:S01]  /*17740*/  IADD3 R54, P3, R55, R80.reuse, RZ ;  /* 0x0000005037367210 */ /* 0x080fe20007f7e0ff */
[----:B------:R-:W-:Y:S01]  /*17750*/  STG.E.U8 desc[UR48][R42.64], R171 ;  /* 0x000000ab2a007986 */ /* 0x000fe2000c101130 */
[-C--:B------:R-:W-:Y:S01]  /*17760*/  LEA.HI.X.SX32 R47, R47, R81.reuse, 0x1, P6 ;  /* 0x000000512f2f7211 */ /* 0x080fe200030f0eff */
[----:B-1----:R-:W1:Y:S01]  /*17770*/  LDC.64 R36, c[0x0][0x230] ;  /* 0x00008c00ff247b82 */ /* 0x002e620000000a00 */
[----:B------:R-:W-:Y:S01]  /*17780*/  LEA.HI.X.SX32 R49, R49, R81, 0x1, P5 ;  /* 0x0000005131317211 */ /* 0x000fe200028f0eff */
[----:B------:R-:W-:Y:S01]  /*17790*/  STG.E.U8 desc[UR48][R44.64], R181 ;  /* 0x000000b52c007986 */ /* 0x000fe2000c101130 */
[----:B------:R-:W-:-:S02]  /*177a0*/  IADD3 R56, P6, R57, R80, RZ ;  /* 0x0000005039387210 */ /* 0x000fc40007fde0ff */
[-C--:B------:R-:W-:Y:S01]  /*177b0*/  IADD3 R58, P5, R59, R80.reuse, RZ ;  /* 0x000000503b3a7210 */ /* 0x080fe20007fbe0ff */
[----:B------:R-:W-:Y:S01]  /*177c0*/  STG.E.U8 desc[UR48][R46.64], R189 ;  /* 0x000000bd2e007986 */ /* 0x000fe2000c101130 */
[-C--:B------:R-:W-:Y:S02]  /*177d0*/  LEA.HI.X.SX32 R51, R51, R81.reuse, 0x1, P2 ;  /* 0x0000005133337211 */ /* 0x080fe400010f0eff */
[----:B------:R-:W-:Y:S01]  /*177e0*/  IADD3 R60, P2, R61, R80, RZ ;  /* 0x000000503d3c7210 */ /* 0x000fe20007f5e0ff */
[----:B------:R-:W-:Y:S01]  /*177f0*/  STG.E.U8 desc[UR48][R48.64], R197 ;  /* 0x000000c530007986 */ /* 0x000fe2000c101130 */
[----:B0-----:R-:W-:Y:S02]  /*17800*/  PRMT R83, R4, 0x7770, RZ ;  /* 0x0000777004537816 */ /* 0x001fe400000000ff */
[----:B------:R-:W-:Y:S02]  /*17810*/  LEA.HI.X.SX32 R53, R53, R81, 0x1, P4 ;  /* 0x0000005135357211 */ /* 0x000fe400020f0eff */
[C---:B------:R-:W-:Y:S01]  /*17820*/  PRMT R15, R5.reuse, 0x7773, RZ ;  /* 0x00007773050f7816 */ /* 0x040fe200000000ff */
[----:B------:R-:W-:Y:S01]  /*17830*/  STG.E.U8 desc[UR48][R50.64], R83 ;  /* 0x0000005332007986 */ /* 0x000fe2000c101130 */
[----:B------:R-:W-:-:S02]  /*17840*/  PRMT R23, R5, 0x7772, RZ ;  /* 0x0000777205177816 */ /* 0x000fc400000000ff */
[C---:B------:R-:W-:Y:S02]  /*17850*/  PRMT R29, R5.reuse, 0x7771, RZ ;  /* 0x00007771051d7816 */ /* 0x040fe400000000ff */
[----:B------:R-:W-:Y:S02]  /*17860*/  PRMT R35, R5, 0x7770, RZ ;  /* 0x0000777005237816 */ /* 0x000fe400000000ff */
[----:B------:R-:W-:Y:S02]  /*17870*/  IADD3 R62, P4, R63, R80, RZ ;  /* 0x000000503f3e7210 */ /* 0x000fe40007f9e0ff */
[----:B------:R-:W-:Y:S01]  /*17880*/  LEA.HI.X.SX32 R55, R55, R81, 0x1, P3 ;  /* 0x0000005137377211 */ /* 0x000fe200018f0eff */
[----:B------:R-:W-:Y:S01]  /*17890*/  STG.E.U8 desc[UR48][R52.64], R35 ;  /* 0x0000002334007986 */ /* 0x000fe2000c101130 */
[----:B------:R-:W-:Y:S02]  /*178a0*/  PRMT R33, R6, 0x7770, RZ ;  /* 0x0000777006217816 */ /* 0x000fe400000000ff */
[----:B------:R-:W-:-:S02]  /*178b0*/  PRMT R5, R7, 0x7773, RZ ;  /* 0x0000777307057816 */ /* 0x000fc400000000ff */
[C---:B------:R-:W-:Y:S01]  /*178c0*/  PRMT R19, R7.reuse, 0x7772, RZ ;  /* 0x0000777207137816 */ /* 0x040fe200000000ff */
[----:B------:R-:W-:Y:S01]  /*178d0*/  STG.E.U8 desc[UR48][R54.64], R33 ;  /* 0x0000002136007986 */ /* 0x000fe2000c101130 */
[----:B------:R-:W-:Y:S02]  /*178e0*/  PRMT R27, R7, 0x7771, RZ ;  /* 0x00007771071b7816 */ /* 0x000fe400000000ff */
[----:B------:R-:W-:Y:S02]  /*178f0*/  IADD3 R64, P3, R65, R80, RZ ;  /* 0x0000005041407210 */ /* 0x000fe40007f7e0ff */
[-C--:B------:R-:W-:Y:S02]  /*17900*/  LEA.HI.X.SX32 R57, R57, R81.reuse, 0x1, P6 ;  /* 0x0000005139397211 */ /* 0x080fe400030f0eff */
[----:B------:R-:W-:Y:S02]  /*17910*/  LEA.HI.X.SX32 R59, R59, R81, 0x1, P5 ;  /* 0x000000513b3b7211 */ /* 0x000fe400028f0eff */
[----:B------:R-:W-:-:S02]  /*17920*/  PRMT R7, R7, 0x7770, RZ ;  /* 0x0000777007077816 */ /* 0x000fc400000000ff */
[-C--:B------:R-:W-:Y:S02]  /*17930*/  IADD3 R66, P6, R67, R80.reuse, RZ ;  /* 0x0000005043427210 */ /* 0x080fe40007fde0ff */
[-C--:B------:R-:W-:Y:S01]  /*17940*/  IADD3 R68, P5, R69, R80.reuse, RZ ;  /* 0x0000005045447210 */ /* 0x080fe20007fbe0ff */
[----:B------:R-:W-:Y:S01]  /*17950*/  STG.E.U8 desc[UR48][R56.64], R7 ;  /* 0x0000000738007986 */ /* 0x000fe2000c101130 */
[-C--:B------:R-:W-:Y:S02]  /*17960*/  LEA.HI.X.SX32 R61, R61, R81.reuse, 0x1, P2 ;  /* 0x000000513d3d7211 */ /* 0x080fe400010f0eff */
[----:B------:R-:W-:Y:S02]  /*17970*/  PRMT R31, R4, 0x7771, RZ ;  /* 0x00007771041f7816 */ /* 0x000fe400000000ff */
[----:B------:R-:W-:Y:S02]  /*17980*/  IADD3 R70, P2, R71, R80, RZ ;  /* 0x0000005047467210 */ /* 0x000fe40007f5e0ff */
[----:B------:R-:W-:Y:S01]  /*17990*/  LEA.HI.X.SX32 R63, R63, R81, 0x1, P4 ;  /* 0x000000513f3f7211 */ /* 0x000fe200020f0eff */
[----:B------:R-:W-:Y:S01]  /*179a0*/  STG.E.U8 desc[UR48][R58.64], R31 ;  /* 0x0000001f3a007986 */ /* 0x000fe2000c101130 */
[----:B------:R-:W-:-:S02]  /*179b0*/  PRMT R3, R6, 0x7771, RZ ;  /* 0x0000777106037816 */ /* 0x000fc400000000ff */
[-C--:B------:R-:W-:Y:S01]  /*179c0*/  IADD3 R72, P4, R73, R80.reuse, RZ ;  /* 0x0000005049487210 */ /* 0x080fe20007f9e0ff */
[----:B------:R-:W-:Y:S01]  /*179d0*/  STG.E.U8 desc[UR48][R60.64], R29 ;  /* 0x0000001d3c007986 */ /* 0x000fe2000c101130 */
[-C--:B------:R-:W-:Y:S02]  /*179e0*/  LEA.HI.X.SX32 R65, R65, R81.reuse, 0x1, P3 ;  /* 0x0000005141417211 */ /* 0x080fe400018f0eff */
[----:B------:R-:W-:Y:S01]  /*179f0*/  IADD3 R74, P3, R75, R80, RZ ;  /* 0x000000504b4a7210 */ /* 0x000fe20007f7e0ff */
[----:B------:R0:W-:Y:S01]  /*17a00*/  STG.E.U8 desc[UR48][R62.64], R3 ;  /* 0x000000033e007986 */ /* 0x0001e2000c101130 */
[-C--:B------:R-:W-:Y:S02]  /*17a10*/  LEA.HI.X.SX32 R67, R67, R81.reuse, 0x1, P6 ;  /* 0x0000005143437211 */ /* 0x080fe400030f0eff */
[----:B------:R-:W-:Y:S01]  /*17a20*/  LEA.HI.X.SX32 R69, R69, R81, 0x1, P5 ;  /* 0x0000005145457211 */ /* 0x000fe200028f0eff */
[----:B------:R2:W-:Y:S01]  /*17a30*/  STG.E.U8 desc[UR48][R64.64], R27 ;  /* 0x0000001b40007986 */ /* 0x0005e2000c101130 */
[----:B------:R-:W-:-:S02]  /*17a40*/  PRMT R25, R4, 0x7772, RZ ;  /* 0x0000777204197816 */ /* 0x000fc400000000ff */
[-C--:B------:R-:W-:Y:S02]  /*17a50*/  IADD3 R76, P6, R77, R80.reuse, RZ ;  /* 0x000000504d4c7210 */ /* 0x080fe40007fde0ff */
[-C--:B------:R-:W-:Y:S01]  /*17a60*/  IADD3 R78, P5, R79, R80.reuse, RZ ;  /* 0x000000504f4e7210 */ /* 0x080fe20007fbe0ff */
[----:B------:R2:W-:Y:S01]  /*17a70*/  STG.E.U8 desc[UR48][R66.64], R25 ;  /* 0x0000001942007986 */ /* 0x0005e2000c101130 */
[-C--:B------:R-:W-:Y:S02]  /*17a80*/  LEA.HI.X.SX32 R71, R71, R81.reuse, 0x1, P2 ;  /* 0x0000005147477211 */ /* 0x080fe400010f0eff */
[----:B------:R-:W-:Y:S01]  /*17a90*/  IADD3 R80, P2, R212, R80, RZ ;  /* 0x00000050d4507210 */ /* 0x000fe20007f5e0ff */
[----:B------:R2:W-:Y:S01]  /*17aa0*/  STG.E.U8 desc[UR48][R68.64], R23 ;  /* 0x0000001744007986 */ /* 0x0005e2000c101130 */
[----:B------:R-:W-:Y:S02]  /*17ab0*/  PRMT R21, R6, 0x7772, RZ ;  /* 0x0000777206157816 */ /* 0x000fe400000000ff */
[----:B------:R-:W-:-:S02]  /*17ac0*/  LEA.HI.X.SX32 R73, R73, R81, 0x1, P4 ;  /* 0x0000005149497211 */ /* 0x000fc400020f0eff */
[-C--:B------:R-:W-:Y:S01]  /*17ad0*/  LEA.HI.X.SX32 R75, R75, R81.reuse, 0x1, P3 ;  /* 0x000000514b4b7211 */ /* 0x080fe200018f0eff */
[----:B------:R2:W-:Y:S01]  /*17ae0*/  STG.E.U8 desc[UR48][R70.64], R21 ;  /* 0x0000001546007986 */ /* 0x0005e2000c101130 */
[----:B------:R-:W-:Y:S02]  /*17af0*/  PRMT R17, R4, 0x7773, RZ ;  /* 0x0000777304117816 */ /* 0x000fe400000000ff */
[-C--:B------:R-:W-:Y:S01]  /*17b00*/  LEA.HI.X.SX32 R77, R77, R81.reuse, 0x1, P6 ;  /* 0x000000514d4d7211 */ /* 0x080fe200030f0eff */
[----:B------:R2:W-:Y:S01]  /*17b10*/  STG.E.U8 desc[UR48][R72.64], R19 ;  /* 0x0000001348007986 */ /* 0x0005e2000c101130 */
[-C--:B------:R-:W-:Y:S02]  /*17b20*/  LEA.HI.X.SX32 R79, R79, R81.reuse, 0x1, P5 ;  /* 0x000000514f4f7211 */ /* 0x080fe400028f0eff */
[----:B------:R-:W-:Y:S01]  /*17b30*/  LEA.HI.X.SX32 R81, R212, R81, 0x1, P2 ;  /* 0x00000051d4517211 */ /* 0x000fe200010f0eff */
[----:B------:R2:W-:Y:S01]  /*17b40*/  STG.E.U8 desc[UR48][R74.64], R17 ;  /* 0x000000114a007986 */ /* 0x0005e2000c101130 */
[----:B------:R-:W-:-:S02]  /*17b50*/  PRMT R9, R6, 0x7773, RZ ;  /* 0x0000777306097816 */ /* 0x000fc400000000ff */
[----:B------:R-:W-:Y:S01]  /*17b60*/  LOP3.LUT P2, RZ, R0, 0x40, RZ, 0xc0, !PT ;  /* 0x0000004000ff7812 */ /* 0x000fe2000784c0ff */
[----:B------:R2:W-:Y:S01]  /*17b70*/  STG.E.U8 desc[UR48][R76.64], R15 ;  /* 0x0000000f4c007986 */ /* 0x0005e2000c101130 */
[----:B0-----:R-:W-:Y:S01]  /*17b80*/  FSEL R3, R166, -INF , P0 ;  /* 0xff800000a6037808 */ /* 0x001fe20000000000 */
[----:B------:R-:W-:Y:S01]  /*17b90*/  IMAD.SHL.U32 R0, R0, 0x2, RZ ;  /* 0x0000000200007824 */ /* 0x000fe200078e00ff */
[----:B------:R-:W-:Y:S01]  /*17ba0*/  FSEL R2, R13, -INF , P1 ;  /* 0xff8000000d027808 */ /* 0x000fe20000800000 */
[----:B------:R2:W-:Y:S02]  /*17bb0*/  STG.E.U8 desc[UR48][R80.64], R9 ;  /* 0x0000000950007986 */ /* 0x0005e4000c101130 */
[----:B------:R-:W-:Y:S01]  /*17bc0*/  FFMA R12, R3, 0.69314718246459960938, R12 ;  /* 0x3f317218030c7823 */ /* 0x000fe2000000000c */
[----:B------:R-:W-:Y:S01]  /*17bd0*/  LOP3.LUT R4, R0, 0xf8, RZ, 0xc0, !PT ;  /* 0x000000f800047812 */ /* 0x000fe200078ec0ff */
[----:B------:R2:W-:Y:S01]  /*17be0*/  STG.E.U8 desc[UR48][R78.64], R5 ;  /* 0x000000054e007986 */ /* 0x0005e2000c101130 */
[----:B------:R-:W-:Y:S01]  /*17bf0*/  FFMA R13, R2, 0.69314718246459960938, R11 ;  /* 0x3f317218020d7823 */ /* 0x000fe2000000000b */
[C---:B------:R-:W-:Y:S01]  /*17c00*/  IMAD.SHL.U32 R3, R214.reuse, 0x4, RZ ;  /* 0x00000004d6037824 */ /* 0x040fe200078e00ff */
[----:B------:R-:W-:Y:S01]  /*17c10*/  BAR.SYNC.DEFER_BLOCKING 0x0 ;  /* 0x0000000000007b1d */ /* 0x000fe20000010000 */
[----:B------:R-:W-:-:S03]  /*17c20*/  IMAD.HI R0, R214, 0x4, RZ ;  /* 0x00000004d6007827 */ /* 0x000fc600078e02ff */
[----:B-1----:R-:W-:-:S04]  /*17c30*/  IADD3 R2, P0, P1, R3, UR6, R36 ;  /* 0x0000000603027c10 */ /* 0x002fc8000f91e024 */
[----:B------:R-:W-:Y:S01]  /*17c40*/  IADD3.X R3, R0, UR5, R37, P0, P1 ;  /* 0x0000000500037c10 */ /* 0x000fe200087e2425 */
[----:B------:R2:W-:Y:S01]  /*17c50*/  STS.64 [R4+UR21], R12 ;  /* 0x0000000c04007988 */ /* 0x0005e20008000a15 */
[----:B------:R-:W-:Y:S06]  /*17c60*/  BAR.SYNC.DEFER_BLOCKING 0x0 ;  /* 0x0000000000007b1d */ /* 0x000fec0000010000 */
[----:B------:R-:W-:Y:S05]  /*17c70*/  @P2 EXIT ;  /* 0x000000000000294d */ /* 0x000fea0003800000 */
[----:B--2---:R-:W0:Y:S04]  /*17c80*/  LDS R5, [R10] ;  /* 0x000000000a057984 */ /* 0x004e280000000800 */
[----:B0-----:R-:W-:Y:S01]  /*17c90*/  STG.E desc[UR48][R2.64], R5 ;  /* 0x0000000502007986 */ /* 0x001fe2000c101930 */
[----:B------:R-:W-:Y:S05]  /*17ca0*/  EXIT ;  /* 0x000000000000794d */ /* 0x000fea0003800000 */
.L_x_2:
[----:B------:R-:W-:-:S00]  /*17cb0*/  BRA `(.L_x_2) ;  /* 0xfffffffc00fc7947 */ /* 0x000fc0000383ffff */
[----:B------:R-:W-:-:S00]  /*17cc0*/  NOP ;  /* 0x0000000000007918 */ /* 0x000fc00000000000 */
        /* <DEDUP_REMOVED lines=11> */
.L_x_3:


//--------------------- .nv.global.init           --------------------------
	.section	.nv.global.init,"aw",@progbits
.nv.global.init:
	.type		_$_str,@object
	.size		_$_str,(.L_0 - _$_str)
_$_str:
        /*0000*/ 	.byte	0x5f, 0x5f, 0x43, 0x55, 0x44, 0x41, 0x5f, 0x46, 0x54, 0x5a, 0x00
.L_0:


//--------------------- .nv.shared.attn_fwd       --------------------------
	.section	.nv.shared.attn_fwd,"aw",@nobits
	.sectionflags	@""
	.align	16
	.zero		1024


//--------------------- .nv.shared.reserved.0     --------------------------
	.section	.nv.shared.reserved.0,"aw",@nobits
	.weak		__nv_reservedSMEM_offset_0_alias
	.size		__nv_reservedSMEM_offset_0_alias, 0, 0
	.other		__nv_reservedSMEM_offset_0_alias,@"STO_CUDA_RESERVED_SHARED STV_DEFAULT"
__nv_reservedSMEM_offset_0_alias:
	.zero		0


//--------------------- .nv.constant0.attn_fwd    --------------------------
	.section	.nv.constant0.attn_fwd,"a",@progbits
	.sectionflags	@""
	.align	4
.nv.constant0.attn_fwd:
	.zero		664


//--------------------- SYMBOLS --------------------------

	.type		.nv.reservedSmem.offset0,@object
	.size		.nv.reservedSmem.offset0,0x4
